def matmul_kernel(
    a_ptr,
    b_ptr,
    c_ptr,
    M,
    N,
    K,
    stride_am,
    stride_ak,
    stride_bk,
    stride_bn,
    stride_cm,
    stride_cn,
    BLOCK_M: tl.constexpr,
    BLOCK_N: tl.constexpr,
    BLOCK_K: tl.constexpr,
    GROUP_M: tl.constexpr,
):
    pid = tl.program_id(axis=0)
    num_pid_m = tl.cdiv(M, BLOCK_M)
    num_pid_n = tl.cdiv(N, BLOCK_N)
    num_pid_in_group = GROUP_M * num_pid_n
    group_id = pid // num_pid_in_group
    first_pid_m = group_id * GROUP_M
    group_size_m = min(num_pid_m - first_pid_m, GROUP_M)
    pid_m = first_pid_m + ((pid % num_pid_in_group) % group_size_m)
    pid_n = (pid % num_pid_in_group) // group_size_m

    offs_am = (pid_m * BLOCK_M + tl.arange(0, BLOCK_M)) % M
    offs_bn = (pid_n * BLOCK_N + tl.arange(0, BLOCK_N)) % N
    offs_k = tl.arange(0, BLOCK_K)
    a_ptrs = a_ptr + offs_am[:, None] * stride_am + offs_k[None, :] * stride_ak
    b_ptrs = b_ptr + offs_k[:, None] * stride_bk + offs_bn[None, :] * stride_bn

    acc = tl.zeros((BLOCK_M, BLOCK_N), dtype=tl.float32)
    for kk in range(0, tl.cdiv(K, BLOCK_K)):
        a = tl.load(a_ptrs, mask=offs_k[None, :] < K - kk * BLOCK_K, other=0.0)
        b = tl.load(b_ptrs, mask=offs_k[:, None] < K - kk * BLOCK_K, other=0.0)
        acc = tl.dot(a, b, acc)
        a_ptrs += BLOCK_K * stride_ak
        b_ptrs += BLOCK_K * stride_bk

    c = acc.to(c_ptr.dtype.element_ty)
    offs_cm = pid_m * BLOCK_M + tl.arange(0, BLOCK_M)
    offs_cn = pid_n * BLOCK_N + tl.arange(0, BLOCK_N)
    c_ptrs = c_ptr + offs_cm[:, None] * stride_cm + offs_cn[None, :] * stride_cn
    mask = (offs_cm[:, None] < M) & (offs_cn[None, :] < N)
    tl.store(c_ptrs, c, mask=mask)

# config = {"BLOCK_K": 128, "BLOCK_M": 128, "BLOCK_N": 512, "GROUP_M": 8, "arch": "sm_90", "dtype": "fp16", "num_ctas": 2, "num_stages": 3, "num_warps": 4}
# arch = sm_90


// ===== COMPILED SASS (sm_90a) =====

	.target	sm_90a

	.elftype	@"ET_EXEC"


//--------------------- .note.nv.tkinfo           --------------------------
	.section	.note.nv.tkinfo,"",@"SHT_NOTE"
	.sectionflags	@"SHF_NOTE_NV_TKINFO"
	.tkinfo
        /*0018*/ 	.word	0x00000002
        /*0030*/ 	.string	""
        /*0030*/ 	.string	"ptxas"
        /*0030*/ 	.string	"Cuda compilation tools, release 13.0, V13.0.88"
        /*0030*/ 	.string	"Build cuda_13.0.r13.0/compiler.36424714_0"
        /*0030*/ 	.string	"-v  -suppress-debug-info  -lineinfo  -arch sm_90a "



//--------------------- .note.nv.cuinfo           --------------------------
	.section	.note.nv.cuinfo,"",@"SHT_NOTE"
	.sectionflags	@"SHF_NOTE_NV_CUINFO"
        /*0018*/ 	.short	0x0002
        /*001a*/ 	.short	0x005a
        /*001c*/ 	.short	0x0082
	.zero		2


//--------------------- .nv.info                  --------------------------
	.section	.nv.info,"",@"SHT_CUDA_INFO"
	.align	4


	//----- nvinfo : EIATTR_REGCOUNT
	.align		4
        /*0000*/ 	.byte	0x04, 0x2f
        /*0002*/ 	.short	(.L_1 - .L_0)
	.align		4
.L_0:
        /*0004*/ 	.word	index@(matmul_kernel)
        /*0008*/ 	.word	0x000000ff


	//----- nvinfo : EIATTR_FRAME_SIZE
	.align		4
.L_1:
        /*000c*/ 	.byte	0x04, 0x11
        /*000e*/ 	.short	(.L_3 - .L_2)
	.align		4
.L_2:
        /*0010*/ 	.word	index@(matmul_kernel)
        /*0014*/ 	.word	0x00001450


	//----- nvinfo : EIATTR_MIN_STACK_SIZE
	.align		4
.L_3:
        /*0018*/ 	.byte	0x04, 0x12
        /*001a*/ 	.short	(.L_5 - .L_4)
	.align		4
.L_4:
        /*001c*/ 	.word	index@(matmul_kernel)
        /*0020*/ 	.word	0x00001450
.L_5:


//--------------------- .nv.compat                --------------------------
	.section	.nv.compat,"",@"SHT_CUDA_COMPAT_INFO"
	.align	4
        /*0000*/ 	.byte	0x02, 0x09, 0x01, 0x00, 0x02, 0x02, 0x04, 0x00, 0x02, 0x05, 0x05, 0x00, 0x03, 0x07, 0x01, 0x01
        /*0010*/ 	.byte	0x02, 0x03, 0x00, 0x00, 0x02, 0x06, 0x01, 0x00, 0x04, 0x0b, 0x08, 0x00, 0x00, 0x00, 0x00, 0x00
        /*0020*/ 	.byte	0x00, 0x00, 0x00, 0x00


//--------------------- .nv.info.matmul_kernel    --------------------------
	.section	.nv.info.matmul_kernel,"",@"SHT_CUDA_INFO"
	.sectionflags	@""
	.align	4


	//----- nvinfo : EIATTR_CUDA_API_VERSION
	.align		4
        /*0000*/ 	.byte	0x04, 0x37
        /*0002*/ 	.short	(.L_7 - .L_6)
.L_6:
        /*0004*/ 	.word	0x00000082


	//----- nvinfo : EIATTR_KPARAM_INFO
	.align		4
.L_7:
        /*0008*/ 	.byte	0x04, 0x17
        /*000a*/ 	.short	(.L_9 - .L_8)
.L_8:
        /*000c*/ 	.word	0x00000000
        /*0010*/ 	.short	0x000d
        /*0012*/ 	.short	0x0048
        /*0014*/ 	.byte	0x00, 0xf4, 0x21, 0x00


	//----- nvinfo : EIATTR_KPARAM_INFO
	.align		4
.L_9:
        /*0018*/ 	.byte	0x04, 0x17
        /*001a*/ 	.short	(.L_11 - .L_10)
.L_10:
        /*001c*/ 	.word	0x00000000
        /*0020*/ 	.short	0x000c
        /*0022*/ 	.short	0x0040
        /*0024*/ 	.byte	0x00, 0xf4, 0x21, 0x00


	//----- nvinfo : EIATTR_KPARAM_INFO
	.align		4
.L_11:
        /*0028*/ 	.byte	0x04, 0x17
        /*002a*/ 	.short	(.L_13 - .L_12)
.L_12:
        /*002c*/ 	.word	0x00000000
        /*0030*/ 	.short	0x000b
        /*0032*/ 	.short	0x0038
        /*0034*/ 	.byte	0x00, 0xf0, 0x11, 0x00


	//----- nvinfo : EIATTR_KPARAM_INFO
	.align		4
.L_13:
        /*0038*/ 	.byte	0x04, 0x17
        /*003a*/ 	.short	(.L_15 - .L_14)
.L_14:
        /*003c*/ 	.word	0x00000000
        /*0040*/ 	.short	0x000a
        /*0042*/ 	.short	0x0034
        /*0044*/ 	.byte	0x00, 0xf0, 0x11, 0x00


	//----- nvinfo : EIATTR_KPARAM_INFO
	.align		4
.L_15:
        /*0048*/ 	.byte	0x04, 0x17
        /*004a*/ 	.short	(.L_17 - .L_16)
.L_16:
        /*004c*/ 	.word	0x00000000
        /*0050*/ 	.short	0x0009
        /*0052*/ 	.short	0x0030
        /*0054*/ 	.byte	0x00, 0xf0, 0x11, 0x00


	//----- nvinfo : EIATTR_KPARAM_INFO
	.align		4
.L_17:
        /*0058*/ 	.byte	0x04, 0x17
        /*005a*/ 	.short	(.L_19 - .L_18)
.L_18:
        /*005c*/ 	.word	0x00000000
        /*0060*/ 	.short	0x0008
        /*0062*/ 	.short	0x002c
        /*0064*/ 	.byte	0x00, 0xf0, 0x11, 0x00


	//----- nvinfo : EIATTR_KPARAM_INFO
	.align		4
.L_19:
        /*0068*/ 	.byte	0x04, 0x17
        /*006a*/ 	.short	(.L_21 - .L_20)
.L_20:
        /*006c*/ 	.word	0x00000000
        /*0070*/ 	.short	0x0007
        /*0072*/ 	.short	0x0028
        /*0074*/ 	.byte	0x00, 0xf0, 0x11, 0x00


	//----- nvinfo : EIATTR_KPARAM_INFO
	.align		4
.L_21:
        /*0078*/ 	.byte	0x04, 0x17
        /*007a*/ 	.short	(.L_23 - .L_22)
.L_22:
        /*007c*/ 	.word	0x00000000
        /*0080*/ 	.short	0x0006
        /*0082*/ 	.short	0x0024
        /*0084*/ 	.byte	0x00, 0xf0, 0x11, 0x00


	//----- nvinfo : EIATTR_KPARAM_INFO
	.align		4
.L_23:
        /*0088*/ 	.byte	0x04, 0x17
        /*008a*/ 	.short	(.L_25 - .L_24)
.L_24:
        /*008c*/ 	.word	0x00000000
        /*0090*/ 	.short	0x0005
        /*0092*/ 	.short	0x0020
        /*0094*/ 	.byte	0x00, 0xf0, 0x11, 0x00


	//----- nvinfo : EIATTR_KPARAM_INFO
	.align		4
.L_25:
        /*0098*/ 	.byte	0x04, 0x17
        /*009a*/ 	.short	(.L_27 - .L_26)
.L_26:
        /*009c*/ 	.word	0x00000000
        /*00a0*/ 	.short	0x0004
        /*00a2*/ 	.short	0x001c
        /*00a4*/ 	.byte	0x00, 0xf0, 0x11, 0x00


	//----- nvinfo : EIATTR_KPARAM_INFO
	.align		4
.L_27:
        /*00a8*/ 	.byte	0x04, 0x17
        /*00aa*/ 	.short	(.L_29 - .L_28)
.L_28:
        /*00ac*/ 	.word	0x00000000
        /*00b0*/ 	.short	0x0003
        /*00b2*/ 	.short	0x0018
        /*00b4*/ 	.byte	0x00, 0xf0, 0x11, 0x00


	//----- nvinfo : EIATTR_KPARAM_INFO
	.align		4
.L_29:
        /*00b8*/ 	.byte	0x04, 0x17
        /*00ba*/ 	.short	(.L_31 - .L_30)
.L_30:
        /*00bc*/ 	.word	0x00000000
        /*00c0*/ 	.short	0x0002
        /*00c2*/ 	.short	0x0010
        /*00c4*/ 	.byte	0x00, 0xf4, 0x21, 0x00


	//----- nvinfo : EIATTR_KPARAM_INFO
	.align		4
.L_31:
        /*00c8*/ 	.byte	0x04, 0x17
        /*00ca*/ 	.short	(.L_33 - .L_32)
.L_32:
        /*00cc*/ 	.word	0x00000000
        /*00d0*/ 	.short	0x0001
        /*00d2*/ 	.short	0x0008
        /*00d4*/ 	.byte	0x00, 0xf4, 0x21, 0x00


	//----- nvinfo : EIATTR_KPARAM_INFO
	.align		4
.L_33:
        /*00d8*/ 	.byte	0x04, 0x17
        /*00da*/ 	.short	(.L_35 - .L_34)
.L_34:
        /*00dc*/ 	.word	0x00000000
        /*00e0*/ 	.short	0x0000
        /*00e2*/ 	.short	0x0000
        /*00e4*/ 	.byte	0x00, 0xf4, 0x21, 0x00


	//----- nvinfo : EIATTR_EXPLICIT_CLUSTER
	.align		4
.L_35:
        /*00e8*/ 	.byte	0x01, 0x3e
	.zero		2


	//----- nvinfo : EIATTR_CTA_PER_CLUSTER
	.align		4
        /*00ec*/ 	.byte	0x04, 0x3d
        /*00ee*/ 	.short	(.L_37 - .L_36)
.L_36:
        /*00f0*/ 	.word	0x00000002
        /*00f4*/ 	.word	0x00000001
        /*00f8*/ 	.word	0x00000001


	//----- nvinfo : EIATTR_SPARSE_MMA_MASK
	.align		4
.L_37:
        /*00fc*/ 	.byte	0x03, 0x50
        /*00fe*/ 	.short	0x0000


	//----- nvinfo : EIATTR_MAXREG_COUNT
	.align		4
        /*0100*/ 	.byte	0x03, 0x1b
        /*0102*/ 	.short	0x00ff


	//----- nvinfo : EIATTR_NUM_BARRIERS
	.align		4
        /*0104*/ 	.byte	0x02, 0x4c
        /*0106*/ 	.byte	0x01
	.zero		1


	//----- nvinfo : EIATTR_ANNOTATIONS
	.align		4
        /*0108*/ 	.byte	0x04, 0x55
        /*010a*/ 	.short	(.L_39 - .L_38)


	//   ....[0]....
.L_38:
        /*010c*/ 	.word	0x00000001
        /*0110*/ 	.byte	0x90, 0x0d, 0x00, 0x00, 0x01, 0x00, 0x00, 0x00, 0xe0, 0x19, 0x00, 0x00, 0x01, 0x00, 0x00, 0x00
        /* <DEDUP_REMOVED lines=2074> */
        /*82c0*/ 	.byte	0x80, 0xf9, 0x02, 0x00, 0x01, 0x00, 0x00, 0x00, 0x30, 0x01, 0x03, 0x00


	//----- nvinfo : EIATTR_MERCURY_ISA_VERSION
	.align		4
.L_39:
        /*82cc*/ 	.byte	0x03, 0x5f
        /*82ce*/ 	.short	0x0101


	//----- nvinfo : EIATTR_EXIT_INSTR_OFFSETS
	.align		4
        /*82d0*/ 	.byte	0x04, 0x1c
        /*82d2*/ 	.short	(.L_41 - .L_40)


	//   ....[0]....
.L_40:
        /*82d4*/ 	.word	0x00038930


	//   ....[1]....
        /*82d8*/ 	.word	0x00038960


	//----- nvinfo : EIATTR_REQNTID
	.align		4
.L_41:
        /*82dc*/ 	.byte	0x04, 0x10
        /*82de*/ 	.short	(.L_43 - .L_42)
.L_42:
        /*82e0*/ 	.word	0x00000080
        /*82e4*/ 	.word	0x00000001
        /*82e8*/ 	.word	0x00000001


	//----- nvinfo : EIATTR_CBANK_PARAM_SIZE
	.align		4
.L_43:
        /*82ec*/ 	.byte	0x03, 0x19
        /*82ee*/ 	.short	0x0050


	//----- nvinfo : EIATTR_PARAM_CBANK
	.align		4
        /*82f0*/ 	.byte	0x04, 0x0a
        /*82f2*/ 	.short	(.L_45 - .L_44)
	.align		4
.L_44:
        /*82f4*/ 	.word	index@(.nv.constant0.matmul_kernel)
        /*82f8*/ 	.short	0x0210
        /*82fa*/ 	.short	0x0050


	//----- nvinfo : EIATTR_SW_WAR
	.align		4
.L_45:
        /*82fc*/ 	.byte	0x04, 0x36
        /*82fe*/ 	.short	(.L_47 - .L_46)
.L_46:
        /*8300*/ 	.word	0x00000008
.L_47:


//--------------------- .nv.callgraph             --------------------------
	.section	.nv.callgraph,"",@"SHT_CUDA_CALLGRAPH"
	.align	4
	.sectionentsize	8
	.align		4
        /*0000*/ 	.word	0x00000000
	.align		4
        /*0004*/ 	.word	0xffffffff
	.align		4
        /*0008*/ 	.word	0x00000000
	.align		4
        /*000c*/ 	.word	0xfffffffe
	.align		4
        /*0010*/ 	.word	0x00000000
	.align		4
        /*0014*/ 	.word	0xfffffffd
	.align		4
        /*0018*/ 	.word	0x00000000
	.align		4
        /*001c*/ 	.word	0xfffffffc


//--------------------- .text.matmul_kernel       --------------------------
	.section	.text.matmul_kernel,"ax",@progbits
	.align	128
        .global         matmul_kernel
        .type           matmul_kernel,@function
        .size           matmul_kernel,(.L_x_3 - matmul_kernel)
        .other          matmul_kernel,@"STO_CUDA_ENTRY STV_DEFAULT"
matmul_kernel:
.text.matmul_kernel:
[----:B------:R-:W0:Y:S08]  /*0000*/  LDC R1, c[0x0][0x28] ;  /* 0x00000a00ff017b82 */ /* 0x000e300000000800 */
[----:B------:R-:W1:Y:S01]  /*0010*/  LDC.64 R6, c[0x0][0x228] ;  /* 0x00008a00ff067b82 */ /* 0x000e620000000a00 */
[----:B------:R-:W2:Y:S01]  /*0020*/  S2R R14, SR_TID.X ;  /* 0x00000000000e7919 */ /* 0x000ea20000002100 */
[----:B0-----:R-:W-:Y:S01]  /*0030*/  VIADD R1, R1, 0xffffebb0 ;  /* 0xffffebb001017836 */ /* 0x001fe20000000000 */
[----:B------:R-:W-:Y:S01]  /*0040*/  UMOV UR5, 0x400 ;  /* 0x0000040000057882 */ /* 0x000fe20000000000 */
[----:B------:R-:W-:-:S02]  /*0050*/  CS2R R176, SRZ ;  /* 0x0000000000b07805 */ /* 0x000fc4000001ff00 */
[----:B------:R-:W-:Y:S02]  /*0060*/  CS2R R178, SRZ ;  /* 0x0000000000b27805 */ /* 0x000fe4000001ff00 */
[----:B------:R-:W-:Y:S02]  /*0070*/  CS2R R168, SRZ ;  /* 0x0000000000a87805 */ /* 0x000fe4000001ff00 */
[----:B------:R-:W-:Y:S01]  /*0080*/  CS2R R170, SRZ ;  /* 0x0000000000aa7805 */ /* 0x000fe2000001ff00 */
[----:B------:R-:W0:Y:S01]  /*0090*/  S2UR UR4, SR_CTAID.X ;  /* 0x00000000000479c3 */ /* 0x000e220000002500 */
[----:B------:R-:W-:Y:S02]  /*00a0*/  CS2R R160, SRZ ;  /* 0x0000000000a07805 */ /* 0x000fe4000001ff00 */
[----:B------:R-:W-:Y:S02]  /*00b0*/  CS2R R162, SRZ ;  /* 0x0000000000a27805 */ /* 0x000fe4000001ff00 */
[----:B------:R-:W-:-:S02]  /*00c0*/  CS2R R156, SRZ ;  /* 0x00000000009c7805 */ /* 0x000fc4000001ff00 */
[----:B------:R-:W-:Y:S02]  /*00d0*/  CS2R R158, SRZ ;  /* 0x00000000009e7805 */ /* 0x000fe4000001ff00 */
[----:B------:R-:W-:Y:S02]  /*00e0*/  CS2R R40, SRZ ;  /* 0x0000000000287805 */ /* 0x000fe4000001ff00 */
[----:B------:R-:W-:Y:S02]  /*00f0*/  CS2R R42, SRZ ;  /* 0x00000000002a7805 */ /* 0x000fe4000001ff00 */
[----:B------:R-:W-:Y:S01]  /*0100*/  CS2R R44, SRZ ;  /* 0x00000000002c7805 */ /* 0x000fe2000001ff00 */
[----:B------:R-:W3:Y:S01]  /*0110*/  S2UR UR6, SR_CgaCtaId ;  /* 0x00000000000679c3 */ /* 0x000ee20000008800 */
[----:B------:R-:W-:Y:S02]  /*0120*/  CS2R R46, SRZ ;  /* 0x00000000002e7805 */ /* 0x000fe4000001ff00 */
[----:B------:R-:W-:-:S02]  /*0130*/  CS2R R48, SRZ ;  /* 0x0000000000307805 */ /* 0x000fc4000001ff00 */
[----:B------:R-:W-:Y:S02]  /*0140*/  CS2R R50, SRZ ;  /* 0x0000000000327805 */ /* 0x000fe4000001ff00 */
[----:B------:R-:W-:Y:S02]  /*0150*/  CS2R R52, SRZ ;  /* 0x0000000000347805 */ /* 0x000fe4000001ff00 */
[----:B------:R-:W-:Y:S02]  /*0160*/  CS2R R54, SRZ ;  /* 0x0000000000367805 */ /* 0x000fe4000001ff00 */
[----:B------:R-:W-:Y:S02]  /*0170*/  CS2R R56, SRZ ;  /* 0x0000000000387805 */ /* 0x000fe4000001ff00 */
[----:B------:R-:W-:Y:S01]  /*0180*/  CS2R R58, SRZ ;  /* 0x00000000003a7805 */ /* 0x000fe2000001ff00 */
[----:B-1----:R-:W-:Y:S01]  /*0190*/  VIADD R0, R7, 0x1ff ;  /* 0x000001ff07007836 */ /* 0x002fe20000000000 */
[----:B------:R-:W-:-:S02]  /*01a0*/  CS2R R60, SRZ ;  /* 0x00000000003c7805 */ /* 0x000fc4000001ff00 */
[----:B------:R-:W-:Y:S02]  /*01b0*/  CS2R R62, SRZ ;  /* 0x00000000003e7805 */ /* 0x000fe4000001ff00 */
[----:B------:R-:W-:Y:S02]  /*01c0*/  CS2R R64, SRZ ;  /* 0x0000000000407805 */ /* 0x000fe4000001ff00 */
[----:B------:R-:W-:Y:S02]  /*01d0*/  CS2R R66, SRZ ;  /* 0x0000000000427805 */ /* 0x000fe4000001ff00 */
[----:B------:R-:W-:Y:S02]  /*01e0*/  SHF.R.S32.HI R3, RZ, 0x1f, R0 ;  /* 0x0000001fff037819 */ /* 0x000fe40000011400 */
[----:B------:R-:W-:Y:S02]  /*01f0*/  CS2R R68, SRZ ;  /* 0x0000000000447805 */ /* 0x000fe4000001ff00 */
[----:B------:R-:W-:-:S02]  /*0200*/  CS2R R70, SRZ ;  /* 0x0000000000467805 */ /* 0x000fc4000001ff00 */
[----:B0-----:R-:W-:Y:S01]  /*0210*/  I2FP.F32.U32 R5, UR4 ;  /* 0x0000000400057c45 */ /* 0x001fe20008201000 */
[----:B------:R-:W-:Y:S01]  /*0220*/  ULDC UR4, c[0x0][0x150] ;  /* 0x0000540000047ab9 */ /* 0x000fe20000000800 */
[----:B------:R-:W-:Y:S02]  /*0230*/  LEA.HI R3, R3, R0, RZ, 0x9 ;  /* 0x0000000003037211 */ /* 0x000fe400078f48ff */
[----:B------:R-:W-:Y:S02]  /*0240*/  CS2R R72, SRZ ;  /* 0x0000000000487805 */ /* 0x000fe4000001ff00 */
[----:B------:R-:W-:Y:S01]  /*0250*/  CS2R R74, SRZ ;  /* 0x00000000004a7805 */ /* 0x000fe2000001ff00 */
[----:B------:R-:W-:Y:S01]  /*0260*/  FMUL R5, R5, UR4 ;  /* 0x0000000405057c20 */ /* 0x000fe20008400000 */
[----:B------:R-:W-:Y:S02]  /*0270*/  SHF.R.S32.HI R3, RZ, 0x9, R3 ;  /* 0x00000009ff037819 */ /* 0x000fe40000011403 */
[----:B------:R-:W-:Y:S01]  /*0280*/  CS2R R76, SRZ ;  /* 0x00000000004c7805 */ /* 0x000fe2000001ff00 */
[----:B---3--:R-:W-:Y:S01]  /*0290*/  USHF.L.U32 UR4, UR6, 0x8, URZ ;  /* 0x0000000806047899 */ /* 0x008fe2000800063f */
[----:B------:R-:W-:-:S02]  /*02a0*/  CS2R R78, SRZ ;  /* 0x00000000004e7805 */ /* 0x000fc4000001ff00 */
[----:B------:R-:W-:Y:S01]  /*02b0*/  CS2R R80, SRZ ;  /* 0x0000000000507805 */ /* 0x000fe2000001ff00 */
[----:B------:R-:W-:Y:S01]  /*02c0*/  IMAD.SHL.U32 R4, R3, 0x8, RZ ;  /* 0x0000000803047824 */ /* 0x000fe200078e00ff */
[----:B------:R-:W0:Y:S01]  /*02d0*/  F2I.U32.TRUNC.NTZ R5, R5 ;  /* 0x0000000500057305 */ /* 0x000e22000020f000 */
[----:B------:R-:W-:Y:S01]  /*02e0*/  ULOP3.LUT UR4, UR4, 0x100, URZ, 0xc0, !UPT ;  /* 0x0000010004047892 */ /* 0x000fe2000f8ec03f */
[----:B------:R-:W-:Y:S02]  /*02f0*/  CS2R R82, SRZ ;  /* 0x0000000000527805 */ /* 0x000fe4000001ff00 */
[----:B------:R-:W-:Y:S02]  /*0300*/  CS2R R84, SRZ ;  /* 0x0000000000547805 */ /* 0x000fe4000001ff00 */
[----:B------:R-:W-:Y:S02]  /*0310*/  IABS R9, R4 ;  /* 0x0000000400097213 */ /* 0x000fe40000000000 */
[----:B------:R-:W-:-:S02]  /*0320*/  CS2R R86, SRZ ;  /* 0x0000000000567805 */ /* 0x000fc4000001ff00 */
[----:B------:R-:W-:Y:S02]  /*0330*/  CS2R R88, SRZ ;  /* 0x0000000000587805 */ /* 0x000fe4000001ff00 */
[----:B------:R-:W-:Y:S01]  /*0340*/  CS2R R90, SRZ ;  /* 0x00000000005a7805 */ /* 0x000fe2000001ff00 */
[----:B------:R-:W1:Y:S01]  /*0350*/  I2F.RP R0, R9 ;  /* 0x0000000900007306 */ /* 0x000e620000209400 */
[----:B------:R-:W-:Y:S02]  /*0360*/  CS2R R92, SRZ ;  /* 0x00000000005c7805 */ /* 0x000fe4000001ff00 */
[----:B------:R-:W-:Y:S02]  /*0370*/  CS2R R94, SRZ ;  /* 0x00000000005e7805 */ /* 0x000fe4000001ff00 */
[----:B------:R-:W-:Y:S02]  /*0380*/  CS2R R96, SRZ ;  /* 0x0000000000607805 */ /* 0x000fe4000001ff00 */
[----:B------:R-:W-:-:S02]  /*0390*/  CS2R R98, SRZ ;  /* 0x0000000000627805 */ /* 0x000fc4000001ff00 */
[----:B------:R-:W-:Y:S02]  /*03a0*/  CS2R R100, SRZ ;  /* 0x0000000000647805 */ /* 0x000fe4000001ff00 */
[----:B------:R-:W-:Y:S02]  /*03b0*/  CS2R R102, SRZ ;  /* 0x0000000000667805 */ /* 0x000fe4000001ff00 */
[----:B0-----:R-:W-:Y:S02]  /*03c0*/  IABS R13, R5 ;  /* 0x00000005000d7213 */ /* 0x001fe40000000000 */
[----:B------:R-:W-:Y:S02]  /*03d0*/  CS2R R104, SRZ ;  /* 0x0000000000687805 */ /* 0x000fe4000001ff00 */
[----:B------:R-:W-:Y:S02]  /*03e0*/  CS2R R106, SRZ ;  /* 0x00000000006a7805 */ /* 0x000fe4000001ff00 */
[----:B------:R-:W-:-:S02]  /*03f0*/  CS2R R108, SRZ ;  /* 0x00000000006c7805 */ /* 0x000fc4000001ff00 */
[----:B------:R-:W-:Y:S02]  /*0400*/  CS2R R110, SRZ ;  /* 0x00000000006e7805 */ /* 0x000fe4000001ff00 */
[----:B------:R-:W-:Y:S02]  /*0410*/  CS2R R112, SRZ ;  /* 0x0000000000707805 */ /* 0x000fe4000001ff00 */
[----:B------:R-:W-:Y:S02]  /*0420*/  CS2R R114, SRZ ;  /* 0x0000000000727805 */ /* 0x000fe4000001ff00 */
[----:B------:R-:W-:Y:S01]  /*0430*/  CS2R R116, SRZ ;  /* 0x0000000000747805 */ /* 0x000fe2000001ff00 */
[----:B-1----:R-:W0:Y:S01]  /*0440*/  MUFU.RCP R0, R0 ;  /* 0x0000000000007308 */ /* 0x002e220000001000 */
[----:B------:R-:W-:Y:S02]  /*0450*/  CS2R R118, SRZ ;  /* 0x0000000000767805 */ /* 0x000fe4000001ff00 */
[----:B------:R-:W-:-:S02]  /*0460*/  CS2R R120, SRZ ;  /* 0x0000000000787805 */ /* 0x000fc4000001ff00 */
[----:B------:R-:W-:Y:S02]  /*0470*/  CS2R R122, SRZ ;  /* 0x00000000007a7805 */ /* 0x000fe4000001ff00 */
[----:B------:R-:W-:Y:S02]  /*0480*/  CS2R R124, SRZ ;  /* 0x00000000007c7805 */ /* 0x000fe4000001ff00 */
[----:B------:R-:W-:Y:S02]  /*0490*/  CS2R R126, SRZ ;  /* 0x00000000007e7805 */ /* 0x000fe4000001ff00 */
[----:B------:R-:W-:Y:S02]  /*04a0*/  CS2R R128, SRZ ;  /* 0x0000000000807805 */ /* 0x000fe4000001ff00 */
        /* <DEDUP_REMOVED lines=9> */
[----:B------:R-:W-:Y:S01]  /*0540*/  CS2R R148, SRZ ;  /* 0x0000000000947805 */ /* 0x000fe2000001ff00 */
[----:B0-----:R-:W-:Y:S01]  /*0550*/  VIADD R2, R0, 0xffffffe ;  /* 0x0ffffffe00027836 */ /* 0x001fe20000000000 */
[----:B------:R-:W-:Y:S02]  /*0560*/  IABS R0, R4 ;  /* 0x0000000400007213 */ /* 0x000fe40000000000 */
[----:B------:R-:W-:Y:S01]  /*0570*/  CS2R R150, SRZ ;  /* 0x0000000000967805 */ /* 0x000fe2000001ff00 */
[----:B------:R0:W1:Y:S02]  /*0580*/  F2I.FTZ.U32.TRUNC.NTZ R3, R2 ;  /* 0x0000000200037305 */ /* 0x000064000021f000 */
[----:B------:R-:W-:Y:S02]  /*0590*/  IMAD.MOV R0, RZ, RZ, -R0 ;  /* 0x000000ffff007224 */ /* 0x000fe400078e0a00 */
[----:B0-----:R-:W-:-:S02]  /*05a0*/  IMAD.MOV.U32 R2, RZ, RZ, RZ ;  /* 0x000000ffff027224 */ /* 0x001fc400078e00ff */
[----:B-1----:R-:W-:-:S04]  /*05b0*/  IMAD.MOV R8, RZ, RZ, -R3 ;  /* 0x000000ffff087224 */ /* 0x002fc800078e0a03 */
[----:B------:R-:W-:-:S04]  /*05c0*/  IMAD R11, R8, R9, RZ ;  /* 0x00000009080b7224 */ /* 0x000fc800078e02ff */
[----:B------:R-:W-:-:S06]  /*05d0*/  IMAD.HI.U32 R2, R3, R11, R2 ;  /* 0x0000000b03027227 */ /* 0x000fcc00078e0002 */
[----:B------:R-:W-:-:S04]  /*05e0*/  IMAD.HI.U32 R2, R2, R13, RZ ;  /* 0x0000000d02027227 */ /* 0x000fc800078e00ff */
[----:B------:R-:W-:-:S05]  /*05f0*/  IMAD R0, R2, R0, R13 ;  /* 0x0000000002007224 */ /* 0x000fca00078e020d */
[----:B------:R-:W-:-:S13]  /*0600*/  ISETP.GT.U32.AND P1, PT, R9, R0, PT ;  /* 0x000000000900720c */ /* 0x000fda0003f24070 */
[----:B------:R-:W-:Y:S02]  /*0610*/  @!P1 IMAD.IADD R0, R0, 0x1, -R9 ;  /* 0x0000000100009824 */ /* 0x000fe400078e0a09 */
[----:B------:R-:W-:Y:S01]  /*0620*/  @!P1 VIADD R2, R2, 0x1 ;  /* 0x0000000102029836 */ /* 0x000fe20000000000 */
[----:B------:R-:W-:Y:S02]  /*0630*/  ISETP.NE.AND P1, PT, R4, RZ, PT ;  /* 0x000000ff0400720c */ /* 0x000fe40003f25270 */
[----:B------:R-:W-:Y:S02]  /*0640*/  ISETP.GE.U32.AND P0, PT, R0, R9, PT ;  /* 0x000000090000720c */ /* 0x000fe40003f06070 */
[----:B------:R-:W-:-:S04]  /*0650*/  LOP3.LUT R0, R5, R4, RZ, 0x3c, !PT ;  /* 0x0000000405007212 */ /* 0x000fc800078e3cff */
[----:B------:R-:W-:Y:S01]  /*0660*/  ISETP.GE.AND P2, PT, R0, RZ, PT ;  /* 0x000000ff0000720c */ /* 0x000fe20003f46270 */
[----:B------:R-:W-:-:S05]  /*0670*/  VIADD R0, R6, 0x7f ;  /* 0x0000007f06007836 */ /* 0x000fca0000000000 */
[----:B------:R-:W-:Y:S01]  /*0680*/  SHF.R.S32.HI R3, RZ, 0x1f, R0 ;  /* 0x0000001fff037819 */ /* 0x000fe20000011400 */
[----:B------:R-:W-:-:S03]  /*0690*/  @P0 VIADD R2, R2, 0x1 ;  /* 0x0000000102020836 */ /* 0x000fc60000000000 */
[----:B------:R-:W-:-:S03]  /*06a0*/  LEA.HI R3, R3, R0, RZ, 0x7 ;  /* 0x0000000003037211 */ /* 0x000fc600078f38ff */
[----:B------:R-:W-:Y:S01]  /*06b0*/  @!P2 IMAD.MOV R2, RZ, RZ, -R2 ;  /* 0x000000ffff02a224 */ /* 0x000fe200078e0a02 */
[----:B------:R-:W-:-:S05]  /*06c0*/  @!P1 LOP3.LUT R2, RZ, R4, RZ, 0x33, !PT ;  /* 0x00000004ff029212 */ /* 0x000fca00078e33ff */
[----:B------:R-:W-:Y:S02]  /*06d0*/  IMAD.SHL.U32 R8, R2, 0x8, RZ ;  /* 0x0000000802087824 */ /* 0x000fe400078e00ff */
[----:B------:R-:W-:-:S03]  /*06e0*/  IMAD.MOV R2, RZ, RZ, -R2 ;  /* 0x000000ffff027224 */ /* 0x000fc600078e0a02 */
[----:B------:R-:W-:Y:S01]  /*06f0*/  LEA.HI.SX32 R3, R3, -R8, 0x19 ;  /* 0x8000000803037211 */ /* 0x000fe200078fcaff */
[----:B------:R-:W-:-:S03]  /*0700*/  IMAD R10, R4, R2, R5 ;  /* 0x00000002040a7224 */ /* 0x000fc600078e0205 */
[----:B------:R-:W-:-:S04]  /*0710*/  VIMNMX R13, R3, 0x8, PT ;  /* 0x00000008030d7848 */ /* 0x000fc80003fe0100 */
[-C--:B------:R-:W-:Y:S02]  /*0720*/  IABS R9, R13.reuse ;  /* 0x0000000d00097213 */ /* 0x080fe40000000000 */
[----:B------:R-:W-:Y:S02]  /*0730*/  IABS R4, R13 ;  /* 0x0000000d00047213 */ /* 0x000fe40000000000 */
[----:B------:R-:W0:Y:S08]  /*0740*/  I2F.RP R0, R9 ;  /* 0x0000000900007306 */ /* 0x000e300000209400 */
[----:B0-----:R-:W0:Y:S02]  /*0750*/  MUFU.RCP R0, R0 ;  /* 0x0000000000007308 */ /* 0x001e240000001000 */
[----:B0-----:R-:W-:-:S02]  /*0760*/  VIADD R3, R0, 0xffffffe ;  /* 0x0ffffffe00037836 */ /* 0x001fc40000000000 */
[----:B------:R-:W-:-:S04]  /*0770*/  IMAD.MOV R0, RZ, RZ, -R4 ;  /* 0x000000ffff007224 */ /* 0x000fc800078e0a04 */
[----:B------:R-:W0:Y:S02]  /*0780*/  F2I.FTZ.U32.TRUNC.NTZ R3, R3 ;  /* 0x0000000300037305 */ /* 0x000e24000021f000 */
[----:B0-----:R-:W-:-:S04]  /*0790*/  IMAD.MOV R11, RZ, RZ, -R3 ;  /* 0x000000ffff0b7224 */ /* 0x001fc800078e0a03 */
[----:B------:R-:W-:Y:S01]  /*07a0*/  IMAD.MOV.U32 R2, RZ, RZ, R11 ;  /* 0x000000ffff027224 */ /* 0x000fe200078e000b */
[----:B------:R-:W-:-:S03]  /*07b0*/  IABS R11, R10 ;  /* 0x0000000a000b7213 */ /* 0x000fc60000000000 */
[----:B------:R-:W-:Y:S02]  /*07c0*/  IMAD R5, R2, R9, RZ ;  /* 0x0000000902057224 */ /* 0x000fe400078e02ff */
[----:B------:R-:W-:-:S04]  /*07d0*/  IMAD.MOV.U32 R2, RZ, RZ, RZ ;  /* 0x000000ffff027224 */ /* 0x000fc800078e00ff */
[----:B------:R-:W-:Y:S01]  /*07e0*/  IMAD.HI.U32 R2, R3, R5, R2 ;  /* 0x0000000503027227 */ /* 0x000fe200078e0002 */
[----:B--2---:R-:W-:-:S05]  /*07f0*/  LOP3.LUT R5, R14, 0x7f, RZ, 0xc0, !PT ;  /* 0x0000007f0e057812 */ /* 0x004fca00078ec0ff */
        /* <DEDUP_REMOVED lines=8> */
[----:B------:R-:W-:Y:S02]  /*0880*/  ISETP.GE.AND P2, PT, R0, RZ, PT ;  /* 0x000000ff0000720c */ /* 0x000fe40003f46270 */
[----:B------:R-:W0:Y:S05]  /*0890*/  LDC R0, c[0x0][0x230] ;  /* 0x00008c00ff007b82 */ /* 0x000e2a0000000800 */
[----:B------:R-:W-:-:S04]  /*08a0*/  @P0 VIADD R2, R2, 0x1 ;  /* 0x0000000102020836 */ /* 0x000fc80000000000 */
[----:B------:R-:W-:-:S04]  /*08b0*/  IMAD.MOV.U32 R4, RZ, RZ, R2 ;  /* 0x000000ffff047224 */ /* 0x000fc800078e0002 */
[----:B------:R-:W-:Y:S01]  /*08c0*/  @!P2 IMAD.MOV R4, RZ, RZ, -R4 ;  /* 0x000000ffff04a224 */ /* 0x000fe200078e0a04 */
[----:B------:R-:W-:-:S05]  /*08d0*/  @!P1 LOP3.LUT R4, RZ, R13, RZ, 0x33, !PT ;  /* 0x0000000dff049212 */ /* 0x000fca00078e33ff */
[----:B------:R-:W-:Y:S01]  /*08e0*/  IMAD.MOV R2, RZ, RZ, -R4 ;  /* 0x000000ffff027224 */ /* 0x000fe200078e0a04 */
[----:B------:R-:W-:Y:S01]  /*08f0*/  LEA R4, R4, UR4, 0x9 ;  /* 0x0000000404047c11 */ /* 0x000fe2000f8e48ff */
[----:B------:R-:W-:Y:S02]  /*0900*/  ULEA UR4, UR6, UR5, 0x18 ;  /* 0x0000000506047291 */ /* 0x000fe4000f8ec03f */
[----:B------:R-:W-:Y:S01]  /*0910*/  IMAD R2, R13, R2, R10 ;  /* 0x000000020d027224 */ /* 0x000fe200078e020a */
[----:B------:R-:W-:Y:S01]  /*0920*/  ULDC.64 UR6, c[0x0][0x208] ;  /* 0x0000820000067ab9 */ /* 0x000fe20000000a00 */
[----:B0-----:R-:W-:Y:S02]  /*0930*/  VIADD R12, R0, 0x7f ;  /* 0x0000007f000c7836 */ /* 0x001fe40000000000 */
[----:B------:R-:W-:Y:S02]  /*0940*/  IMAD.IADD R2, R8, 0x1, R2 ;  /* 0x0000000108027824 */ /* 0x000fe400078e0202 */
[----:B------:R-:W-:Y:S01]  /*0950*/  VIADD R3, R4, 0x1 ;  /* 0x0000000104037836 */ /* 0x000fe20000000000 */
[----:B------:R-:W-:Y:S01]  /*0960*/  ISETP.GE.AND P0, PT, R12, 0x80, PT ;  /* 0x000000800c00780c */ /* 0x000fe20003f06270 */
[----:B------:R-:W-:-:S02]  /*0970*/  VIADD R8, R4, 0x2 ;  /* 0x0000000204087836 */ /* 0x000fc40000000000 */
[C---:B------:R-:W-:Y:S02]  /*0980*/  VIADD R0, R4.reuse, 0x3 ;  /* 0x0000000304007836 */ /* 0x040fe40000000000 */
[C---:B------:R-:W-:Y:S02]  /*0990*/  VIADD R3, R4.reuse, 0x4 ;  /* 0x0000000404037836 */ /* 0x040fe40000000000 */
[C---:B------:R-:W-:Y:S02]  /*09a0*/  VIADD R8, R4.reuse, 0x5 ;  /* 0x0000000504087836 */ /* 0x040fe40000000000 */
[C---:B------:R-:W-:Y:S02]  /*09b0*/  VIADD R0, R4.reuse, 0x6 ;  /* 0x0000000604007836 */ /* 0x040fe40000000000 */
[C---:B------:R-:W-:Y:S02]  /*09c0*/  VIADD R3, R4.reuse, 0x7 ;  /* 0x0000000704037836 */ /* 0x040fe40000000000 */
        /* <DEDUP_REMOVED lines=56> */
[----:B------:R-:W-:Y:S02]  /*0d50*/  VIADD R3, R4, 0x40 ;  /* 0x0000004004037836 */ /* 0x000fe40000000000 */
[----:B------:R-:W-:Y:S02]  /*0d60*/  IMAD R2, R2, 0x80, R5 ;  /* 0x0000008002027824 */ /* 0x000fe400078e0205 */
[C---:B------:R-:W-:Y:S02]  /*0d70*/  VIADD R8, R4.reuse, 0x41 ;  /* 0x0000004104087836 */ /* 0x040fe40000000000 */
[C---:B------:R-:W-:Y:S01]  /*0d80*/  VIADD R0, R4.reuse, 0x42 ;  /* 0x0000004204007836 */ /* 0x040fe20000000000 */
[----:B------:R0:W-:Y:S01]  /*0d90*/  STL [R1+0xf4c], R2 ;  /* 0x000f4c0201007387 */ /* 0x0001e20000100800 */
        /* <DEDUP_REMOVED lines=188> */
[----:B------:R-:W-:Y:S01]  /*1960*/  VIADD R252, R4, 0xff ;  /* 0x000000ff04fc7836 */ /* 0x000fe20000000000 */
[----:B0-----:R-:W-:Y:S06]  /*1970*/  @!P0 BRA `(.L_x_0) ;  /* 0x000002e400ec8947 */ /* 0x001fec0003800000 */
[----:B------:R-:W-:Y:S01]  /*1980*/  IABS R8, R6 ;  /* 0x0000000600087213 */ /* 0x000fe20000000000 */
[----:B------:R-:W-:Y:S01]  /*1990*/  IMAD.MOV.U32 R151, RZ, RZ, R2 ;  /* 0x000000ffff977224 */ /* 0x000fe200078e0002 */
[----:B------:R-:W-:Y:S01]  /*19a0*/  IABS R5, R7 ;  /* 0x0000000700057213 */ /* 0x000fe20000000000 */
[----:B------:R-:W-:Y:S01]  /*19b0*/  IMAD.MOV.U32 R40, RZ, RZ, RZ ;  /* 0x000000ffff287224 */ /* 0x000fe200078e00ff */
[----:B------:R-:W0:Y:S01]  /*19c0*/  I2F.RP R2, R8 ;  /* 0x0000000800027306 */ /* 0x000e220000209400 */
[----:B------:R-:W-:Y:S01]  /*19d0*/  ISETP.GE.AND P4, PT, R252, RZ, PT ;  /* 0x000000fffc00720c */ /* 0x000fe20003f86270 */
[----:B------:R1:W-:Y:S01]  /*19e0*/  STL [R1+0xf94], R7 ;  /* 0x000f940701007387 */ /* 0x0003e20000100800 */
[----:B------:R-:W-:Y:S01]  /*19f0*/  ISETP.GE.AND P1, PT, R151, RZ, PT ;  /* 0x000000ff9700720c */ /* 0x000fe20003f26270 */
[C---:B------:R-:W-:Y:S01]  /*1a00*/  VIADD R143, R4.reuse, 0x89 ;  /* 0x00000089048f7836 */ /* 0x040fe20000000000 */
[----:B------:R-:W-:Y:S01]  /*1a10*/  IABS R49, R21 ;  /* 0x0000001500317213 */ /* 0x000fe20000000000 */
[C---:B------:R-:W-:Y:S01]  /*1a20*/  VIADD R149, R4.reuse, 0x88 ;  /* 0x0000008804957836 */ /* 0x040fe20000000000 */
[----:B------:R-:W-:Y:S01]  /*1a30*/  IABS R52, R235 ;  /* 0x000000eb00347213 */ /* 0x000fe20000000000 */
[----:B------:R-:W2:Y:S01]  /*1a40*/  I2F.RP R42, R5 ;  /* 0x00000005002a7306 */ /* 0x000ea20000209400 */
[----:B------:R-:W-:Y:S01]  /*1a50*/  IABS R54, R236 ;  /* 0x000000ec00367213 */ /* 0x000fe20000000000 */
[C---:B------:R-:W-:Y:S01]  /*1a60*/  VIADD R145, R4.reuse, 0x86 ;  /* 0x0000008604917836 */ /* 0x040fe20000000000 */
[----:B------:R-:W-:Y:S01]  /*1a70*/  IABS R56, R237 ;  /* 0x000000ed00387213 */ /* 0x000fe20000000000 */
[C---:B------:R-:W-:Y:S01]  /*1a80*/  VIADD R147, R4.reuse, 0x85 ;  /* 0x0000008504937836 */ /* 0x040fe20000000000 */
[----:B------:R-:W-:Y:S01]  /*1a90*/  IABS R58, R230 ;  /* 0x000000e6003a7213 */ /* 0x000fe20000000000 */
[C---:B------:R-:W-:Y:S01]  /*1aa0*/  VIADD R141, R4.reuse, 0x79 ;  /* 0x00000079048d7836 */ /* 0x040fe20000000000 */
[----:B------:R-:W-:Y:S01]  /*1ab0*/  IABS R60, R231 ;  /* 0x000000e7003c7213 */ /* 0x000fe20000000000 */
[----:B0-----:R-:W0:Y:S01]  /*1ac0*/  MUFU.RCP R2, R2 ;  /* 0x0000000200027308 */ /* 0x001e220000001000 */
[----:B------:R-:W-:Y:S01]  /*1ad0*/  IABS R66, R228 ;  /* 0x000000e400427213 */ /* 0x000fe20000000000 */
[C---:B------:R-:W-:Y:S01]  /*1ae0*/  VIADD R139, R4.reuse, 0x5a ;  /* 0x0000005a048b7836 */ /* 0x040fe20000000000 */
[----:B------:R-:W-:Y:S01]  /*1af0*/  IABS R68, R229 ;  /* 0x000000e500447213 */ /* 0x000fe20000000000 */
[C---:B------:R-:W-:Y:S01]  /*1b00*/  VIADD R132, R4.reuse, 0x56 ;  /* 0x0000005604847836 */ /* 0x040fe20000000000 */
[----:B------:R-:W-:Y:S01]  /*1b10*/  IABS R70, R226 ;  /* 0x000000e200467213 */ /* 0x000fe20000000000 */
[C---:B------:R-:W-:Y:S01]  /*1b20*/  VIADD R128, R4.reuse, 0x4c ;  /* 0x0000004c04807836 */ /* 0x040fe20000000000 */
[----:B------:R-:W-:Y:S01]  /*1b30*/  IABS R72, R227 ;  /* 0x000000e300487213 */ /* 0x000fe20000000000 */
[----:B--2---:R-:W2:Y:S01]  /*1b40*/  MUFU.RCP R42, R42 ;  /* 0x0000002a002a7308 */ /* 0x004ea20000001000 */
[----:B------:R-:W-:Y:S01]  /*1b50*/  IABS R74, R225 ;  /* 0x000000e1004a7213 */ /* 0x000fe20000000000 */
[C---:B------:R-:W-:Y:S01]  /*1b60*/  VIADD R116, R4.reuse, 0x3c ;  /* 0x0000003c04747836 */ /* 0x040fe20000000000 */
[----:B------:R-:W-:Y:S01]  /*1b70*/  IABS R76, R221 ;  /* 0x000000dd004c7213 */ /* 0x000fe20000000000 */
[C---:B------:R-:W-:Y:S01]  /*1b80*/  VIADD R120, R4.reuse, 0x3b ;  /* 0x0000003b04787836 */ /* 0x040fe20000000000 */
[----:B------:R-:W-:Y:S01]  /*1b90*/  IABS R78, R222 ;  /* 0x000000de004e7213 */ /* 0x000fe20000000000 */
[C---:B------:R-:W-:Y:S01]  /*1ba0*/  VIADD R124, R4.reuse, 0x39 ;  /* 0x00000039047c7836 */ /* 0x040fe20000000000 */
[----:B------:R-:W-:Y:S01]  /*1bb0*/  IABS R80, R223 ;  /* 0x000000df00507213 */ /* 0x000fe20000000000 */
[----:B------:R-:W-:Y:S01]  /*1bc0*/  VIADD R89, R4, 0x29 ;  /* 0x0000002904597836 */ /* 0x000fe20000000000 */
[----:B------:R-:W-:Y:S01]  /*1bd0*/  IABS R82, R224 ;  /* 0x000000e000527213 */ /* 0x000fe20000000000 */
[----:B0-----:R-:W-:Y:S01]  /*1be0*/  VIADD R2, R2, 0xffffffe ;  /* 0x0ffffffe02027836 */ /* 0x001fe20000000000 */
[----:B------:R-:W-:Y:S01]  /*1bf0*/  IABS R84, R217 ;  /* 0x000000d900547213 */ /* 0x000fe20000000000 */
[C---:B------:R-:W-:Y:S01]  /*1c00*/  VIADD R97, R4.reuse, 0x28 ;  /* 0x0000002804617836 */ /* 0x040fe20000000000 */
[----:B------:R-:W-:Y:S01]  /*1c10*/  IABS R86, R218 ;  /* 0x000000da00567213 */ /* 0x000fe20000000000 */
[----:B------:R-:W0:Y:S01]  /*1c20*/  F2I.FTZ.U32.TRUNC.NTZ R41, R2 ;  /* 0x0000000200297305 */ /* 0x000e22000021f000 */
[----:B------:R-:W-:Y:S01]  /*1c30*/  IABS R92, R215 ;  /* 0x000000d7005c7213 */ /* 0x000fe20000000000 */
[----:B------:R-:W-:Y:S01]  /*1c40*/  VIADD R112, R4, 0x27 ;  /* 0x0000002704707836 */ /* 0x000fe20000000000 */
[----:B------:R-:W-:Y:S01]  /*1c50*/  IABS R94, R216 ;  /* 0x000000d8005e7213 */ /* 0x000fe20000000000 */
[----:B--2---:R-:W-:Y:S01]  /*1c60*/  VIADD R42, R42, 0xffffffe ;  /* 0x0ffffffe2a2a7836 */ /* 0x004fe20000000000 */
[----:B------:R-:W-:Y:S01]  /*1c70*/  IABS R96, R213 ;  /* 0x000000d500607213 */ /* 0x000fe20000000000 */
[----:B------:R-:W-:Y:S01]  /*1c80*/  VIADD R73, R4, 0x15 ;  /* 0x0000001504497836 */ /* 0x000fe20000000000 */
[----:B------:R-:W-:Y:S01]  /*1c90*/  IABS R98, R214 ;  /* 0x000000d600627213 */ /* 0x000fe20000000000 */
[----:B------:R2:W3:Y:S01]  /*1ca0*/  F2I.FTZ.U32.TRUNC.NTZ R43, R42 ;  /* 0x0000002a002b7305 */ /* 0x0004e2000021f000 */
[----:B------:R-:W-:Y:S01]  /*1cb0*/  IABS R100, R212 ;  /* 0x000000d400647213 */ /* 0x000fe20000000000 */
[----:B------:R-:W-:Y:S01]  /*1cc0*/  ULDC UR60, c[0x0][0x23c] ;  /* 0x00008f00003c7ab9 */ /* 0x000fe20000000800 */
[----:B------:R-:W-:Y:S01]  /*1cd0*/  IABS R102, R208 ;  /* 0x000000d000667213 */ /* 0x000fe20000000000 */
[----:B------:R-:W-:Y:S01]  /*1ce0*/  ULDC.64 UR8, c[0x0][0x218] ;  /* 0x0000860000087ab9 */ /* 0x000fe20000000a00 */
[----:B------:R-:W-:Y:S01]  /*1cf0*/  IABS R104, R209 ;  /* 0x000000d100687213 */ /* 0x000fe20000000000 */
[----:B------:R-:W-:Y:S01]  /*1d00*/  ULDC UR5, c[0x0][0x234] ;  /* 0x00008d0000057ab9 */ /* 0x000fe20000000800 */
[--C-:B0-----:R-:W-:Y:S01]  /*1d10*/  IMAD.MOV R2, RZ, RZ, -R41.reuse ;  /* 0x000000ffff027224 */ /* 0x101fe200078e0a29 */
[----:B------:R-:W-:Y:S01]  /*1d20*/  IABS R105, R210 ;  /* 0x000000d200697213 */ /* 0x000fe20000000000 */
[----:B------:R-:W-:Y:S01]  /*1d30*/  ULDC UR10, c[0x0][0x240] ;  /* 0x00009000000a7ab9 */ /* 0x000fe20000000800 */
[----:B--2---:R-:W-:Y:S01]  /*1d40*/  IABS R42, R151 ;  /* 0x00000097002a7213 */ /* 0x004fe20000000000 */
[----:B------:R-:W-:Y:S01]  /*1d50*/  IMAD R2, R2, R8, RZ ;  /* 0x0000000802027224 */ /* 0x000fe200078e02ff */
[----:B------:R-:W-:Y:S01]  /*1d60*/  IABS R107, R211 ;  /* 0x000000d3006b7213 */ /* 0x000fe20000000000 */
[----:B------:R-:W-:Y:S01]  /*1d70*/  VIADD R151, R4, 0x87 ;  /* 0x0000008704977836 */ /* 0x000fe20000000000 */
[----:B------:R-:W-:Y:S01]  /*1d80*/  IABS R109, R204 ;  /* 0x000000cc006d7213 */ /* 0x000fe20000000000 */
[----:B------:R-:W-:Y:S01]  /*1d90*/  IMAD.HI.U32 R2, R41, R2, R40 ;  /* 0x0000000229027227 */ /* 0x000fe200078e0028 */
[----:B------:R-:W-:-:S02]  /*1da0*/  IABS R40, R252 ;  /* 0x000000fc00287213 */ /* 0x000fc40000000000 */
[----:B------:R-:W-:Y:S02]  /*1db0*/  IABS R41, R250 ;  /* 0x000000fa00297213 */ /* 0x000fe40000000000 */
[----:B------:R-:W-:Y:S01]  /*1dc0*/  IABS R111, R205 ;  /* 0x000000cd006f7213 */ /* 0x000fe20000000000 */
[----:B------:R-:W-:Y:S01]  /*1dd0*/  IMAD.HI.U32 R44, R2, R42, RZ ;  /* 0x0000002a022c7227 */ /* 0x000fe200078e00ff */
[----:B------:R-:W-:Y:S02]  /*1de0*/  IABS R117, R202 ;  /* 0x000000ca00757213 */ /* 0x000fe40000000000 */
[----:B------:R-:W-:Y:S01]  /*1df0*/  IABS R119, R203 ;  /* 0x000000cb00777213 */ /* 0x000fe20000000000 */
[----:B------:R-:W-:Y:S01]  /*1e00*/  IMAD.MOV R44, RZ, RZ, -R44 ;  /* 0x000000ffff2c7224 */ /* 0x000fe200078e0a2c */
[----:B------:R-:W-:Y:S01]  /*1e10*/  IABS R121, R200 ;  /* 0x000000c800797213 */ /* 0x000fe20000000000 */
[----:B---3--:R-:W-:Y:S01]  /*1e20*/  IMAD.MOV R2, RZ, RZ, -R43 ;  /* 0x000000ffff027224 */ /* 0x008fe200078e0a2b */
[----:B------:R-:W-:Y:S01]  /*1e30*/  IABS R123, R201 ;  /* 0x000000c9007b7213 */ /* 0x000fe20000000000 */
[----:B------:R-:W-:Y:S01]  /*1e40*/  IMAD R44, R8, R44, R42 ;  /* 0x0000002c082c7224 */ /* 0x000fe200078e022a */
[----:B------:R-:W-:Y:S01]  /*1e50*/  IABS R125, R199 ;  /* 0x000000c7007d7213 */ /* 0x000fe20000000000 */
[----:B------:R-:W-:Y:S01]  /*1e60*/  IMAD R2, R2, R5, RZ ;  /* 0x0000000502027224 */ /* 0x000fe200078e02ff */
[----:B------:R-:W-:Y:S01]  /*1e70*/  IABS R127, R195 ;  /* 0x000000c3007f7213 */ /* 0x000fe20000000000 */
[----:B------:R-:W-:Y:S01]  /*1e80*/  IMAD.MOV.U32 R42, RZ, RZ, RZ ;  /* 0x000000ffff2a7224 */ /* 0x000fe200078e00ff */
[----:B------:R-:W-:-:S02]  /*1e90*/  ISETP.GT.U32.AND P0, PT, R8, R44, PT ;  /* 0x0000002c0800720c */ /* 0x000fc40003f04070 */
[----:B------:R-:W-:Y:S01]  /*1ea0*/  IABS R129, R196 ;  /* 0x000000c400817213 */ /* 0x000fe20000000000 */
[----:B------:R-:W-:Y:S01]  /*1eb0*/  IMAD.HI.U32 R2, R43, R2, R42 ;  /* 0x000000022b027227 */ /* 0x000fe200078e002a */
[----:B------:R-:W-:Y:S02]  /*1ec0*/  IABS R42, R251 ;  /* 0x000000fb002a7213 */ /* 0x000fe40000000000 */
[----:B------:R-:W-:Y:S01]  /*1ed0*/  IABS R131, R197 ;  /* 0x000000c500837213 */ /* 0x000fe20000000000 */
[----:B------:R-:W-:Y:S01]  /*1ee0*/  IMAD.MOV.U32 R43, RZ, RZ, R40 ;  /* 0x000000ffff2b7224 */ /* 0x000fe200078e0028 */
[----:B------:R-:W-:Y:S01]  /*1ef0*/  IABS R40, R246 ;  /* 0x000000f600287213 */ /* 0x000fe20000000000 */
[C---:B------:R-:W-:Y:S01]  /*1f00*/  IMAD.HI.U32 R48, R2.reuse, R42, RZ ;  /* 0x0000002a02307227 */ /* 0x040fe200078e00ff */
[----:B------:R-:W-:Y:S02]  /*1f10*/  IABS R133, R198 ;  /* 0x000000c600857213 */ /* 0x000fe40000000000 */
[----:B------:R-:W-:Y:S01]  /*1f20*/  IABS R135, R191 ;  /* 0x000000bf00877213 */ /* 0x000fe20000000000 */
[----:B------:R-:W-:Y:S01]  /*1f30*/  IMAD.HI.U32 R45, R2, R43, RZ ;  /* 0x0000002b022d7227 */ /* 0x000fe200078e00ff */
[----:B------:R-:W-:-:S02]  /*1f40*/  IABS R136, R192 ;  /* 0x000000c000887213 */ /* 0x000fc40000000000 */
[----:B------:R-:W-:Y:S01]  /*1f50*/  IABS R142, R189 ;  /* 0x000000bd008e7213 */ /* 0x000fe20000000000 */
[----:B------:R-:W-:Y:S01]  /*1f60*/  IMAD.MOV R45, RZ, RZ, -R45 ;  /* 0x000000ffff2d7224 */ /* 0x000fe200078e0a2d */
[----:B------:R-:W-:Y:S01]  /*1f70*/  IABS R144, R190 ;  /* 0x000000be00907213 */ /* 0x000fe20000000000 */
[----:B------:R-:W-:Y:S01]  /*1f80*/  @!P0 IMAD.IADD R44, R44, 0x1, -R8 ;  /* 0x000000012c2c8824 */ /* 0x000fe200078e0a08 */
[----:B------:R-:W-:Y:S01]  /*1f90*/  IABS R146, R187 ;  /* 0x000000bb00927213 */ /* 0x000fe20000000000 */
[C---:B------:R-:W-:Y:S01]  /*1fa0*/  IMAD R43, R5.reuse, R45, R43 ;  /* 0x0000002d052b7224 */ /* 0x040fe200078e022b */
[----:B------:R-:W-:Y:S01]  /*1fb0*/  IABS R45, R247 ;  /* 0x000000f7002d7213 */ /* 0x000fe20000000000 */
[----:B------:R-:W-:Y:S01]  /*1fc0*/  IMAD.HI.U32 R47, R2, R41, RZ ;  /* 0x00000029022f7227 */ /* 0x000fe200078e00ff */
[----:B------:R-:W-:Y:S02]  /*1fd0*/  ISETP.GT.U32.AND P0, PT, R8, R44, PT ;  /* 0x0000002c0800720c */ /* 0x000fe40003f04070 */
[C---:B------:R-:W-:Y:S01]  /*1fe0*/  ISETP.GT.U32.AND P2, PT, R5.reuse, R43, PT ;  /* 0x0000002b0500720c */ /* 0x040fe20003f44070 */
[----:B------:R-:W-:Y:S01]  /*1ff0*/  IMAD.MOV R48, RZ, RZ, -R48 ;  /* 0x000000ffff307224 */ /* 0x000fe200078e0a30 */
[----:B------:R-:W-:Y:S01]  /*2000*/  IABS R148, R188 ;  /* 0x000000bc00947213 */ /* 0x000fe20000000000 */
[----:B------:R-:W-:Y:S01]  /*2010*/  IMAD.MOV R47, RZ, RZ, -R47 ;  /* 0x000000ffff2f7224 */ /* 0x000fe200078e0a2f */
[----:B------:R-:W-:Y:S01]  /*2020*/  IABS R150, R186 ;  /* 0x000000ba00967213 */ /* 0x000fe20000000000 */
[C---:B------:R-:W-:Y:S01]  /*2030*/  IMAD R42, R5.reuse, R48, R42 ;  /* 0x00000030052a7224 */ /* 0x040fe200078e022a */
[----:B------:R-:W-:Y:S01]  /*2040*/  IABS R156, R184 ;  /* 0x000000b8009c7213 */ /* 0x000fe20000000000 */
[C---:B------:R-:W-:Y:S01]  /*2050*/  IMAD R41, R5.reuse, R47, R41 ;  /* 0x0000002f05297224 */ /* 0x040fe200078e0229 */
[----:B------:R-:W-:Y:S01]  /*2060*/  IABS R158, R185 ;  /* 0x000000b9009e7213 */ /* 0x000fe20000000000 */
[----:B------:R-:W-:Y:S01]  /*2070*/  IMAD.HI.U32 R46, R2, R40, RZ ;  /* 0x00000028022e7227 */ /* 0x000fe200078e00ff */
[----:B------:R-:W-:-:S02]  /*2080*/  ISETP.GT.U32.AND P3, PT, R5, R42, PT ;  /* 0x0000002a0500720c */ /* 0x000fc40003f64070 */
[----:B------:R-:W-:Y:S01]  /*2090*/  ISETP.GT.U32.AND P5, PT, R5, R41, PT ;  /* 0x000000290500720c */ /* 0x000fe20003fa4070 */
[----:B------:R-:W-:Y:S01]  /*20a0*/  @!P0 IMAD.IADD R44, R44, 0x1, -R8 ;  /* 0x000000012c2c8824 */ /* 0x000fe200078e0a08 */
[----:B------:R-:W-:Y:S01]  /*20b0*/  ISETP.NE.AND P0, PT, R6, RZ, PT ;  /* 0x000000ff0600720c */ /* 0x000fe20003f05270 */
[--C-:B------:R-:W-:Y:S01]  /*20c0*/  @!P2 IMAD.IADD R43, R43, 0x1, -R5.reuse ;  /* 0x000000012b2ba824 */ /* 0x100fe200078e0a05 */
[----:B------:R-:W-:Y:S01]  /*20d0*/  IABS R160, R180 ;  /* 0x000000b400a07213 */ /* 0x000fe20000000000 */
[----:B------:R-:W-:Y:S01]  /*20e0*/  IMAD.MOV R46, RZ, RZ, -R46 ;  /* 0x000000ffff2e7224 */ /* 0x000fe200078e0a2e */
[----:B------:R-:W-:Y:S01]  /*20f0*/  IABS R162, R181 ;  /* 0x000000b500a27213 */ /* 0x000fe20000000000 */
[----:B------:R-:W-:Y:S01]  /*2100*/  IMAD.MOV.U32 R8, RZ, RZ, R44 ;  /* 0x000000ffff087224 */ /* 0x000fe200078e002c */
[C---:B------:R-:W-:Y:S01]  /*2110*/  ISETP.GT.U32.AND P2, PT, R5.reuse, R43, PT ;  /* 0x0000002b0500720c */ /* 0x040fe20003f44070 */
[C---:B------:R-:W-:Y:S01]  /*2120*/  IMAD R40, R5.reuse, R46, R40 ;  /* 0x0000002e05287224 */ /* 0x040fe200078e0228 */
[----:B------:R-:W-:Y:S01]  /*2130*/  IABS R46, R248 ;  /* 0x000000f8002e7213 */ /* 0x000fe20000000000 */
[----:B------:R-:W-:Y:S01]  /*2140*/  @!P3 IMAD.IADD R42, R42, 0x1, -R5 ;  /* 0x000000012a2ab824 */ /* 0x000fe200078e0a05 */
[----:B------:R-:W-:Y:S01]  /*2150*/  ISETP.GE.AND P3, PT, R250, RZ, PT ;  /* 0x000000fffa00720c */ /* 0x000fe20003f66270 */
[----:B------:R-:W-:Y:S01]  /*2160*/  IMAD.HI.U32 R47, R2, R45, RZ ;  /* 0x0000002d022f7227 */ /* 0x000fe200078e00ff */
[----:B------:R-:W-:-:S02]  /*2170*/  ISETP.GT.U32.AND P6, PT, R5, R40, PT ;  /* 0x000000280500720c */ /* 0x000fc40003fc4070 */
[----:B------:R-:W-:Y:S01]  /*2180*/  IABS R169, R175 ;  /* 0x000000af00a97213 */ /* 0x000fe20000000000 */
[----:B------:R-:W-:Y:S01]  /*2190*/  @!P1 IMAD.MOV R8, RZ, RZ, -R8 ;  /* 0x000000ffff089224 */ /* 0x000fe200078e0a08 */
[----:B------:R-:W-:Y:S01]  /*21a0*/  @!P0 LOP3.LUT R8, RZ, R6, RZ, 0x33, !PT ;  /* 0x00000006ff088212 */ /* 0x000fe200078e33ff */
[----:B------:R-:W-:Y:S01]  /*21b0*/  @!P5 IMAD.IADD R41, R41, 0x1, -R5 ;  /* 0x000000012929d824 */ /* 0x000fe200078e0a05 */
[----:B------:R-:W-:Y:S01]  /*21c0*/  ISETP.GT.U32.AND P5, PT, R5, R42, PT ;  /* 0x0000002a0500720c */ /* 0x000fe20003fa4070 */
[----:B------:R-:W-:Y:S01]  /*21d0*/  IMAD.MOV R47, RZ, RZ, -R47 ;  /* 0x000000ffff2f7224 */ /* 0x000fe200078e0a2f */
[----:B------:R-:W-:Y:S01]  /*21e0*/  ISETP.GE.AND P1, PT, R251, RZ, PT ;  /* 0x000000fffb00720c */ /* 0x000fe20003f26270 */
[----:B------:R-:W-:Y:S01]  /*21f0*/  IMAD.HI.U32 R6, R2, R46, RZ ;  /* 0x0000002e02067227 */ /* 0x000fe200078e00ff */
[----:B------:R-:W-:Y:S01]  /*2200*/  ISETP.GT.U32.AND P0, PT, R5, R41, PT ;  /* 0x000000290500720c */ /* 0x000fe20003f04070 */
[----:B------:R-:W-:Y:S01]  /*2210*/  STL [R1+0xf78], R8 ;  /* 0x000f780801007387 */ /* 0x000fe20000100800 */
[----:B------:R-:W-:Y:S01]  /*2220*/  IABS R171, R164 ;  /* 0x000000a400ab7213 */ /* 0x000fe20000000000 */
[----:B------:R-:W-:Y:S01]  /*2230*/  @!P2 IMAD.IADD R43, R43, 0x1, -R5 ;  /* 0x000000012b2ba824 */ /* 0x000fe200078e0a05 */
[----:B------:R-:W-:Y:S01]  /*2240*/  IABS R177, R155 ;  /* 0x0000009b00b17213 */ /* 0x000fe20000000000 */
[C---:B------:R-:W-:Y:S01]  /*2250*/  IMAD R44, R5.reuse, R47, R45 ;  /* 0x0000002f052c7224 */ /* 0x040fe200078e022d */
[----:B------:R-:W-:Y:S01]  /*2260*/  IABS R45, R249 ;  /* 0x000000f9002d7213 */ /* 0x000fe20000000000 */
[----:B------:R-:W-:Y:S01]  /*2270*/  IMAD.MOV R6, RZ, RZ, -R6 ;  /* 0x000000ffff067224 */ /* 0x000fe200078e0a06 */
[----:B------:R-:W-:Y:S01]  /*2280*/  IABS R47, R245 ;  /* 0x000000f5002f7213 */ /* 0x000fe20000000000 */
[----:B-1----:R-:W-:Y:S01]  /*2290*/  IMAD.MOV.U32 R7, RZ, RZ, R43 ;  /* 0x000000ffff077224 */ /* 0x002fe200078e002b */
[C---:B------:R-:W-:Y:S01]  /*22a0*/  ISETP.GT.U32.AND P2, PT, R5.reuse, R44, PT ;  /* 0x0000002c0500720c */ /* 0x040fe20003f44070 */
[C---:B------:R-:W-:Y:S01]  /*22b0*/  IMAD R43, R5.reuse, R6, R46 ;  /* 0x00000006052b7224 */ /* 0x040fe200078e022e */
[----:B------:R-:W-:Y:S01]  /*22c0*/  IABS R46, R244 ;  /* 0x000000f4002e7213 */ /* 0x000fe20000000000 */
[--C-:B------:R-:W-:Y:S01]  /*22d0*/  @!P6 IMAD.IADD R40, R40, 0x1, -R5.reuse ;  /* 0x000000012828e824 */ /* 0x100fe200078e0a05 */
[----:B------:R-:W-:Y:S01]  /*22e0*/  IABS R179, R165 ;  /* 0x000000a500b37213 */ /* 0x000fe20000000000 */
[----:B------:R-:W-:Y:S01]  /*22f0*/  @!P5 IMAD.IADD R42, R42, 0x1, -R5 ;  /* 0x000000012a2ad824 */ /* 0x000fe200078e0a05 */
[C---:B------:R-:W-:Y:S01]  /*2300*/  ISETP.GT.U32.AND P5, PT, R5.reuse, R43, PT ;  /* 0x0000002b0500720c */ /* 0x040fe20003fa4070 */
[----:B------:R-:W-:Y:S01]  /*2310*/  @!P4 IMAD.MOV R7, RZ, RZ, -R7 ;  /* 0x000000ffff07c224 */ /* 0x000fe200078e0a07 */
[----:B------:R-:W-:Y:S01]  /*2320*/  ISETP.GT.U32.AND P6, PT, R5, R40, PT ;  /* 0x000000280500720c */ /* 0x000fe20003fc4070 */
[----:B------:R-:W-:Y:S01]  /*2330*/  IMAD.HI.U32 R6, R2, R45, RZ ;  /* 0x0000002d02067227 */ /* 0x000fe200078e00ff */
[----:B------:R-:W-:-:S02]  /*2340*/  ISETP.GE.AND P4, PT, R246, RZ, PT ;  /* 0x000000fff600720c */ /* 0x000fc40003f86270 */
[----:B------:R0:W-:Y:S01]  /*2350*/  STL [R1+0x24], R7 ;  /* 0x0000240701007387 */ /* 0x0001e20000100800 */
[--C-:B------:R-:W-:Y:S01]  /*2360*/  @!P0 IMAD.IADD R41, R41, 0x1, -R5.reuse ;  /* 0x0000000129298824 */ /* 0x100fe200078e0a05 */
[----:B------:R-:W-:Y:S01]  /*2370*/  ISETP.GE.AND P0, PT, R247, RZ, PT ;  /* 0x000000fff700720c */ /* 0x000fe20003f06270 */
[--C-:B------:R-:W-:Y:S01]  /*2380*/  @!P2 IMAD.IADD R44, R44, 0x1, -R5.reuse ;  /* 0x000000012c2ca824 */ /* 0x100fe200078e0a05 */
[----:B------:R-:W-:Y:S01]  /*2390*/  ISETP.GE.AND P2, PT, R249, RZ, PT ;  /* 0x000000fff900720c */ /* 0x000fe20003f46270 */
[----:B------:R-:W-:Y:S01]  /*23a0*/  IMAD.MOV R6, RZ, RZ, -R6 ;  /* 0x000000ffff067224 */ /* 0x000fe200078e0a06 */
[----:B------:R-:W-:Y:S01]  /*23b0*/  IABS R137, R139 ;  /* 0x0000008b00897213 */ /* 0x000fe20000000000 */
[----:B------:R-:W-:Y:S01]  /*23c0*/  @!P5 IMAD.IADD R43, R43, 0x1, -R5 ;  /* 0x000000012b2bd824 */ /* 0x000fe200078e0a05 */
[C---:B------:R-:W-:Y:S01]  /*23d0*/  ISETP.GT.U32.AND P5, PT, R5.reuse, R44, PT ;  /* 0x0000002c0500720c */ /* 0x040fe20003fa4070 */
[----:B------:R-:W-:Y:S01]  /*23e0*/  IMAD R6, R5, R6, R45 ;  /* 0x0000000605067224 */ /* 0x000fe200078e022d */
[----:B------:R-:W-:Y:S01]  /*23f0*/  IABS R163, R112 ;  /* 0x0000007000a37213 */ /* 0x000fe20000000000 */
[----:B0-----:R-:W-:Y:S01]  /*2400*/  IMAD.MOV.U32 R7, RZ, RZ, R42 ;  /* 0x000000ffff077224 */ /* 0x001fe200078e002a */
[----:B------:R-:W-:Y:S01]  /*2410*/  IABS R246, R4 ;  /* 0x0000000400f67213 */ /* 0x000fe20000000000 */
[----:B------:R-:W-:-:S02]  /*2420*/  IMAD.MOV.U32 R8, RZ, RZ, R41 ;  /* 0x000000ffff087224 */ /* 0x000fc400078e0029 */
[----:B------:R-:W-:Y:S01]  /*2430*/  @!P1 IMAD.MOV R7, RZ, RZ, -R7 ;  /* 0x000000ffff079224 */ /* 0x000fe200078e0a07 */
[C---:B------:R-:W-:Y:S01]  /*2440*/  ISETP.GT.U32.AND P1, PT, R5.reuse, R43, PT ;  /* 0x0000002b0500720c */ /* 0x040fe20003f24070 */
[--C-:B------:R-:W-:Y:S01]  /*2450*/  @!P6 IMAD.IADD R40, R40, 0x1, -R5.reuse ;  /* 0x000000012828e824 */ /* 0x100fe200078e0a05 */
[----:B------:R-:W-:Y:S01]  /*2460*/  ISETP.GE.AND P6, PT, R248, RZ, PT ;  /* 0x000000fff800720c */ /* 0x000fe20003fc6270 */
[----:B------:R-:W-:Y:S01]  /*2470*/  @!P3 IMAD.MOV R8, RZ, RZ, -R8 ;  /* 0x000000ffff08b224 */ /* 0x000fe200078e0a08 */
[----:B------:R-:W-:Y:S01]  /*2480*/  ISETP.GT.U32.AND P3, PT, R5, R6, PT ;  /* 0x000000060500720c */ /* 0x000fe20003f64070 */
[----:B------:R0:W-:Y:S01]  /*2490*/  STL [R1+0x20], R7 ;  /* 0x0000200701007387 */ /* 0x0001e20000100800 */
[----:B------:R-:W-:Y:S01]  /*24a0*/  @!P5 IMAD.IADD R44, R44, 0x1, -R5 ;  /* 0x000000012c2cd824 */ /* 0x000fe200078e0a05 */
[----:B------:R-:W-:Y:S01]  /*24b0*/  ISETP.GE.AND P5, PT, R245, RZ, PT ;  /* 0x000000fff500720c */ /* 0x000fe20003fa6270 */
[----:B------:R-:W-:Y:S01]  /*24c0*/  IMAD.MOV.U32 R42, RZ, RZ, R47 ;  /* 0x000000ffff2a7224 */ /* 0x000fe200078e002f */
[----:B------:R-:W-:Y:S01]  /*24d0*/  STL [R1+0x1c], R8 ;  /* 0x00001c0801007387 */ /* 0x000fe20000100800 */
[----:B------:R-:W-:Y:S01]  /*24e0*/  IMAD.HI.U32 R45, R2, R46, RZ ;  /* 0x0000002e022d7227 */ /* 0x000fe200078e00ff */
[----:B------:R-:W-:-:S03]  /*24f0*/  IABS R47, R243 ;  /* 0x000000f3002f7213 */ /* 0x000fc60000000000 */
[----:B------:R-:W-:-:S04]  /*2500*/  IMAD.HI.U32 R41, R2, R42, RZ ;  /* 0x0000002a02297227 */ /* 0x000fc800078e00ff */
[----:B0-----:R-:W-:Y:S02]  /*2510*/  IMAD.MOV.U32 R7, RZ, RZ, R40 ;  /* 0x000000ffff077224 */ /* 0x001fe400078e0028 */
[----:B------:R-:W-:Y:S01]  /*2520*/  @!P3 IMAD.IADD R6, R6, 0x1, -R5 ;  /* 0x000000010606b824 */ /* 0x000fe200078e0a05 */
[----:B------:R-:W-:Y:S01]  /*2530*/  ISETP.GE.AND P3, PT, R243, RZ, PT ;  /* 0x000000fff300720c */ /* 0x000fe20003f66270 */
[----:B------:R-:W-:Y:S01]  /*2540*/  @!P4 IMAD.MOV R7, RZ, RZ, -R7 ;  /* 0x000000ffff07c224 */ /* 0x000fe200078e0a07 */
[----:B------:R-:W-:Y:S01]  /*2550*/  ISETP.GE.AND P4, PT, R244, RZ, PT ;  /* 0x000000fff400720c */ /* 0x000fe20003f86270 */
[----:B------:R-:W-:Y:S02]  /*2560*/  IMAD.MOV R45, RZ, RZ, -R45 ;  /* 0x000000ffff2d7224 */ /* 0x000fe400078e0a2d */
[----:B------:R-:W-:Y:S01]  /*2570*/  @!P1 IMAD.IADD R43, R43, 0x1, -R5 ;  /* 0x000000012b2b9824 */ /* 0x000fe200078e0a05 */
[----:B------:R0:W-:Y:S01]  /*2580*/  STL [R1+0x18], R7 ;  /* 0x0000180701007387 */ /* 0x0001e20000100800 */
[----:B------:R-:W-:Y:S01]  /*2590*/  IMAD.MOV R41, RZ, RZ, -R41 ;  /* 0x000000ffff297224 */ /* 0x000fe200078e0a29 */
[----:B------:R-:W-:Y:S01]  /*25a0*/  ISETP.GE.AND P1, PT, R242, RZ, PT ;  /* 0x000000fff200720c */ /* 0x000fe20003f26270 */
[C---:B------:R-:W-:Y:S01]  /*25b0*/  IMAD R40, R5.reuse, R45, R46 ;  /* 0x0000002d05287224 */ /* 0x040fe200078e022e */
[----:B------:R-:W-:Y:S01]  /*25c0*/  IABS R46, R241 ;  /* 0x000000f1002e7213 */ /* 0x000fe20000000000 */
[----:B------:R-:W-:Y:S01]  /*25d0*/  IMAD R45, R5, R41, R42 ;  /* 0x00000029052d7224 */ /* 0x000fe200078e022a */
[----:B------:R-:W-:Y:S01]  /*25e0*/  IABS R41, R23 ;  /* 0x0000001700297213 */ /* 0x000fe20000000000 */
[----:B------:R-:W-:-:S04]  /*25f0*/  IMAD.HI.U32 R42, R2, R47, RZ ;  /* 0x0000002f022a7227 */ /* 0x000fc800078e00ff */
[----:B0-----:R-:W-:Y:S01]  /*2600*/  IMAD.MOV.U32 R7, RZ, RZ, R44 ;  /* 0x000000ffff077224 */ /* 0x001fe200078e002c */
[----:B------:R-:W-:Y:S01]  /*2610*/  IABS R44, R242 ;  /* 0x000000f2002c7213 */ /* 0x000fe20000000000 */
[----:B------:R-:W-:Y:S02]  /*2620*/  IMAD.MOV R42, RZ, RZ, -R42 ;  /* 0x000000ffff2a7224 */ /* 0x000fe400078e0a2a */
[----:B------:R-:W-:Y:S01]  /*2630*/  @!P0 IMAD.MOV R7, RZ, RZ, -R7 ;  /* 0x000000ffff078224 */ /* 0x000fe200078e0a07 */
[----:B------:R-:W-:Y:S01]  /*2640*/  ISETP.GT.U32.AND P0, PT, R5, R6, PT ;  /* 0x000000060500720c */ /* 0x000fe20003f04070 */
[----:B------:R-:W-:-:S03]  /*2650*/  IMAD.HI.U32 R48, R2, R44, RZ ;  /* 0x0000002c02307227 */ /* 0x000fc600078e00ff */
[----:B------:R0:W-:Y:S01]  /*2660*/  STL [R1+0x14], R7 ;  /* 0x0000140701007387 */ /* 0x0001e20000100800 */
[----:B------:R-:W-:Y:S02]  /*2670*/  IMAD.MOV R48, RZ, RZ, -R48 ;  /* 0x000000ffff307224 */ /* 0x000fe400078e0a30 */
[C---:B------:R-:W-:Y:S02]  /*2680*/  IMAD R47, R5.reuse, R42, R47 ;  /* 0x0000002a052f7224 */ /* 0x040fe400078e022f */
[----:B------:R-:W-:Y:S02]  /*2690*/  IMAD R44, R5, R48, R44 ;  /* 0x00000030052c7224 */ /* 0x000fe400078e022c */
[----:B------:R-:W-:-:S04]  /*26a0*/  IMAD.HI.U32 R42, R2, R41, RZ ;  /* 0x00000029022a7227 */ /* 0x000fc800078e00ff */
[----:B0-----:R-:W-:Y:S02]  /*26b0*/  IMAD.MOV.U32 R7, RZ, RZ, R43 ;  /* 0x000000ffff077224 */ /* 0x001fe400078e002b */
[----:B------:R-:W-:Y:S01]  /*26c0*/  @!P0 IMAD.IADD R6, R6, 0x1, -R5 ;  /* 0x0000000106068824 */ /* 0x000fe200078e0a05 */
[C---:B------:R-:W-:Y:S01]  /*26d0*/  ISETP.GT.U32.AND P0, PT, R5.reuse, R45, PT ;  /* 0x0000002d0500720c */ /* 0x040fe20003f04070 */
[----:B------:R-:W-:Y:S01]  /*26e0*/  @!P6 IMAD.MOV R7, RZ, RZ, -R7 ;  /* 0x000000ffff07e224 */ /* 0x000fe200078e0a07 */
[----:B------:R-:W-:Y:S01]  /*26f0*/  ISETP.GT.U32.AND P6, PT, R5, R40, PT ;  /* 0x000000280500720c */ /* 0x000fe20003fc4070 */
[----:B------:R-:W-:Y:S02]  /*2700*/  IMAD.MOV.U32 R43, RZ, RZ, R49 ;  /* 0x000000ffff2b7224 */ /* 0x000fe400078e0031 */
[C---:B------:R-:W-:Y:S01]  /*2710*/  IMAD.HI.U32 R49, R2.reuse, R46, RZ ;  /* 0x0000002e02317227 */ /* 0x040fe200078e00ff */
[----:B------:R0:W-:Y:S03]  /*2720*/  STL [R1+0x10], R7 ;  /* 0x0000100701007387 */ /* 0x0001e60000100800 */
[----:B------:R-:W-:-:S04]  /*2730*/  IMAD.HI.U32 R48, R2, R43, RZ ;  /* 0x0000002b02307227 */ /* 0x000fc800078e00ff */
[--C-:B------:R-:W-:Y:S02]  /*2740*/  @!P0 IMAD.IADD R45, R45, 0x1, -R5.reuse ;  /* 0x000000012d2d8824 */ /* 0x100fe400078e0a05 */
[----:B------:R-:W-:Y:S01]  /*2750*/  @!P6 IMAD.IADD R40, R40, 0x1, -R5 ;  /* 0x000000012828e824 */ /* 0x000fe200078e0a05 */
[C---:B------:R-:W-:Y:S01]  /*2760*/  ISETP.GT.U32.AND P6, PT, R5.reuse, R44, PT ;  /* 0x0000002c0500720c */ /* 0x040fe20003fc4070 */
[----:B0-----:R-:W-:Y:S01]  /*2770*/  IMAD.MOV.U32 R7, RZ, RZ, R6 ;  /* 0x000000ffff077224 */ /* 0x001fe200078e0006 */
[----:B------:R-:W-:Y:S01]  /*2780*/  IABS R6, R29 ;  /* 0x0000001d00067213 */ /* 0x000fe20000000000 */
[----:B------:R-:W-:Y:S01]  /*2790*/  IMAD.MOV R49, RZ, RZ, -R49 ;  /* 0x000000ffff317224 */ /* 0x000fe200078e0a31 */
[C---:B------:R-:W-:Y:S01]  /*27a0*/  ISETP.GT.U32.AND P0, PT, R5.reuse, R40, PT ;  /* 0x000000280500720c */ /* 0x040fe20003f04070 */
[----:B------:R-:W-:Y:S01]  /*27b0*/  @!P2 IMAD.MOV R7, RZ, RZ, -R7 ;  /* 0x000000ffff07a224 */ /* 0x000fe200078e0a07 */
[----:B------:R-:W-:Y:S01]  /*27c0*/  ISETP.GT.U32.AND P2, PT, R5, R45, PT ;  /* 0x0000002d0500720c */ /* 0x000fe20003f44070 */
[----:B------:R-:W-:-:S02]  /*27d0*/  IMAD.MOV R48, RZ, RZ, -R48 ;  /* 0x000000ffff307224 */ /* 0x000fc400078e0a30 */
[C---:B------:R-:W-:Y:S01]  /*27e0*/  IMAD R46, R5.reuse, R49, R46 ;  /* 0x00000031052e7224 */ /* 0x040fe200078e022e */
[----:B------:R0:W-:Y:S01]  /*27f0*/  STL [R1+0xc], R7 ;  /* 0x00000c0701007387 */ /* 0x0001e20000100800 */
[----:B------:R-:W-:Y:S02]  /*2800*/  IMAD.MOV R42, RZ, RZ, -R42 ;  /* 0x000000ffff2a7224 */ /* 0x000fe400078e0a2a */
[----:B------:R-:W-:Y:S02]  /*2810*/  @!P6 IMAD.IADD R44, R44, 0x1, -R5 ;  /* 0x000000012c2ce824 */ /* 0x000fe400078e0a05 */
[C---:B------:R-:W-:Y:S01]  /*2820*/  IMAD R43, R5.reuse, R48, R43 ;  /* 0x00000030052b7224 */ /* 0x040fe200078e022b */
[----:B------:R-:W-:Y:S01]  /*2830*/  IABS R48, R27 ;  /* 0x0000001b00307213 */ /* 0x000fe20000000000 */
[----:B------:R-:W-:Y:S01]  /*2840*/  @!P0 IMAD.IADD R40, R40, 0x1, -R5 ;  /* 0x0000000128288824 */ /* 0x000fe200078e0a05 */
[C---:B------:R-:W-:Y:S01]  /*2850*/  ISETP.GT.U32.AND P6, PT, R5.reuse, R44, PT ;  /* 0x0000002c0500720c */ /* 0x040fe20003fc4070 */
[C---:B------:R-:W-:Y:S01]  /*2860*/  IMAD R41, R5.reuse, R42, R41 ;  /* 0x0000002a05297224 */ /* 0x040fe200078e0229 */
[----:B------:R-:W-:Y:S01]  /*2870*/  ISETP.GT.U32.AND P0, PT, R5, R47, PT ;  /* 0x0000002f0500720c */ /* 0x000fe20003f04070 */
[----:B0-----:R-:W-:Y:S01]  /*2880*/  IMAD.MOV.U32 R7, RZ, RZ, R40 ;  /* 0x000000ffff077224 */ /* 0x001fe200078e0028 */
[----:B------:R-:W-:Y:S01]  /*2890*/  IABS R42, R25 ;  /* 0x00000019002a7213 */ /* 0x000fe20000000000 */
[----:B------:R-:W-:Y:S01]  /*28a0*/  @!P2 IMAD.IADD R45, R45, 0x1, -R5 ;  /* 0x000000012d2da824 */ /* 0x000fe200078e0a05 */
[C---:B------:R-:W-:Y:S01]  /*28b0*/  ISETP.GT.U32.AND P2, PT, R5.reuse, R43, PT ;  /* 0x0000002b0500720c */ /* 0x040fe20003f44070 */
[----:B------:R-:W-:Y:S01]  /*28c0*/  @!P4 IMAD.MOV R7, RZ, RZ, -R7 ;  /* 0x000000ffff07c224 */ /* 0x000fe200078e0a07 */
[----:B------:R-:W-:Y:S01]  /*28d0*/  ISETP.GT.U32.AND P4, PT, R5, R46, PT ;  /* 0x0000002e0500720c */ /* 0x000fe20003f84070 */
[----:B------:R-:W-:-:S03]  /*28e0*/  IMAD.HI.U32 R50, R2, R42, RZ ;  /* 0x0000002a02327227 */ /* 0x000fc600078e00ff */
[----:B------:R0:W-:Y:S01]  /*28f0*/  STL [R1+0x8], R7 ;  /* 0x0000080701007387 */ /* 0x0001e20000100800 */
[--C-:B------:R-:W-:Y:S01]  /*2900*/  @!P6 IMAD.IADD R44, R44, 0x1, -R5.reuse ;  /* 0x000000012c2ce824 */ /* 0x100fe200078e0a05 */
[----:B------:R-:W-:Y:S01]  /*2910*/  ISETP.GT.U32.AND P6, PT, R5, R41, PT ;  /* 0x000000290500720c */ /* 0x000fe20003fc4070 */
[----:B------:R-:W-:Y:S01]  /*2920*/  @!P0 IMAD.IADD R47, R47, 0x1, -R5 ;  /* 0x000000012f2f8824 */ /* 0x000fe200078e0a05 */
[----:B------:R-:W-:Y:S01]  /*2930*/  ISETP.GE.AND P0, PT, R241, RZ, PT ;  /* 0x000000fff100720c */ /* 0x000fe20003f06270 */
[----:B------:R-:W-:Y:S01]  /*2940*/  IMAD.HI.U32 R40, R2, R48, RZ ;  /* 0x0000003002287227 */ /* 0x000fe200078e00ff */
[----:B------:R-:W-:-:S03]  /*2950*/  IABS R241, R147 ;  /* 0x0000009300f17213 */ /* 0x000fc60000000000 */
[--C-:B------:R-:W-:Y:S01]  /*2960*/  @!P4 IMAD.IADD R46, R46, 0x1, -R5.reuse ;  /* 0x000000012e2ec824 */ /* 0x100fe200078e0a05 */
[----:B------:R-:W-:Y:S01]  /*2970*/  ISETP.GT.U32.AND P4, PT, R5, R47, PT ;  /* 0x0000002f0500720c */ /* 0x000fe20003f84070 */
[----:B------:R-:W-:Y:S02]  /*2980*/  @!P2 IMAD.IADD R43, R43, 0x1, -R5 ;  /* 0x000000012b2ba824 */ /* 0x000fe400078e0a05 */
[----:B------:R-:W-:Y:S01]  /*2990*/  IMAD.MOV R50, RZ, RZ, -R50 ;  /* 0x000000ffff327224 */ /* 0x000fe200078e0a32 */
[----:B------:R-:W-:Y:S01]  /*29a0*/  ISETP.GT.U32.AND P2, PT, R5, R46, PT ;  /* 0x0000002e0500720c */ /* 0x000fe20003f44070 */
[----:B0-----:R-:W-:Y:S01]  /*29b0*/  IMAD.MOV.U32 R7, RZ, RZ, R45 ;  /* 0x000000ffff077224 */ /* 0x001fe200078e002d */
[----:B------:R-:W-:Y:S01]  /*29c0*/  IABS R45, R33 ;  /* 0x00000021002d7213 */ /* 0x000fe20000000000 */
[----:B------:R-:W-:Y:S01]  /*29d0*/  @!P6 IMAD.IADD R41, R41, 0x1, -R5 ;  /* 0x000000012929e824 */ /* 0x000fe200078e0a05 */
[----:B------:R-:W-:Y:S01]  /*29e0*/  ISETP.GT.U32.AND P6, PT, R5, R43, PT ;  /* 0x0000002b0500720c */ /* 0x000fe20003fc4070 */
[----:B------:R-:W-:-:S02]  /*29f0*/  IMAD.MOV R40, RZ, RZ, -R40 ;  /* 0x000000ffff287224 */ /* 0x000fc400078e0a28 */
[C---:B------:R-:W-:Y:S01]  /*2a00*/  IMAD R42, R5.reuse, R50, R42 ;  /* 0x00000032052a7224 */ /* 0x040fe200078e022a */
[----:B------:R-:W-:Y:S01]  /*2a10*/  IABS R50, R234 ;  /* 0x000000ea00327213 */ /* 0x000fe20000000000 */
[----:B------:R-:W-:Y:S01]  /*2a20*/  @!P5 IMAD.MOV R7, RZ, RZ, -R7 ;  /* 0x000000ffff07d224 */ /* 0x000fe200078e0a07 */
[C---:B------:R-:W-:Y:S01]  /*2a30*/  ISETP.GT.U32.AND P5, PT, R5.reuse, R41, PT ;  /* 0x000000290500720c */ /* 0x040fe20003fa4070 */
[----:B------:R-:W-:Y:S01]  /*2a40*/  IMAD.MOV.U32 R8, RZ, RZ, R44 ;  /* 0x000000ffff087224 */ /* 0x000fe200078e002c */
[----:B------:R-:W-:Y:S01]  /*2a50*/  IABS R44, R31 ;  /* 0x0000001f002c7213 */ /* 0x000fe20000000000 */
[C---:B------:R-:W-:Y:S01]  /*2a60*/  IMAD R40, R5.reuse, R40, R48 ;  /* 0x0000002805287224 */ /* 0x040fe200078e0230 */
[----:B------:R-:W-:Y:S01]  /*2a70*/  IABS R48, R238 ;  /* 0x000000ee00307213 */ /* 0x000fe20000000000 */
[----:B------:R-:W-:Y:S01]  /*2a80*/  @!P1 IMAD.MOV R8, RZ, RZ, -R8 ;  /* 0x000000ffff089224 */ /* 0x000fe200078e0a08 */
[----:B------:R-:W-:Y:S01]  /*2a90*/  ISETP.GT.U32.AND P1, PT, R5, R42, PT ;  /* 0x0000002a0500720c */ /* 0x000fe20003f24070 */
[--C-:B------:R-:W-:Y:S01]  /*2aa0*/  @!P4 IMAD.IADD R47, R47, 0x1, -R5.reuse ;  /* 0x000000012f2fc824 */ /* 0x100fe200078e0a05 */
[----:B------:R-:W-:Y:S01]  /*2ab0*/  ISETP.GT.U32.AND P4, PT, R5, R40, PT ;  /* 0x000000280500720c */ /* 0x000fe20003f84070 */
[----:B------:R-:W-:Y:S01]  /*2ac0*/  @!P2 IMAD.IADD R46, R46, 0x1, -R5 ;  /* 0x000000012e2ea824 */ /* 0x000fe200078e0a05 */
[----:B------:R-:W-:Y:S01]  /*2ad0*/  ISETP.GE.AND P2, PT, R21, RZ, PT ;  /* 0x000000ff1500720c */ /* 0x000fe20003f46270 */
[C---:B------:R-:W-:Y:S01]  /*2ae0*/  IMAD.HI.U32 R21, R2.reuse, R44, RZ ;  /* 0x0000002c02157227 */ /* 0x040fe200078e00ff */
[----:B------:R0:W-:Y:S03]  /*2af0*/  STL [R1+0x4], R7 ;  /* 0x0000040701007387 */ /* 0x0001e60000100800 */
[----:B------:R-:W-:Y:S01]  /*2b00*/  IMAD.HI.U32 R49, R2, R6, RZ ;  /* 0x0000000602317227 */ /* 0x000fe200078e00ff */
[----:B------:R-:W-:Y:S03]  /*2b10*/  STL [R1+0xf7c], R8 ;  /* 0x000f7c0801007387 */ /* 0x000fe60000100800 */
[----:B------:R-:W-:-:S02]  /*2b20*/  IMAD.MOV R21, RZ, RZ, -R21 ;  /* 0x000000ffff157224 */ /* 0x000fc400078e0a15 */
[----:B------:R-:W-:Y:S02]  /*2b30*/  IMAD.MOV R49, RZ, RZ, -R49 ;  /* 0x000000ffff317224 */ /* 0x000fe400078e0a31 */
[----:B------:R-:W-:Y:S01]  /*2b40*/  @!P5 IMAD.IADD R41, R41, 0x1, -R5 ;  /* 0x000000012929d824 */ /* 0x000fe200078e0a05 */
[----:B------:R-:W-:Y:S01]  /*2b50*/  ISETP.GE.AND P5, PT, R23, RZ, PT ;  /* 0x000000ff1700720c */ /* 0x000fe20003fa6270 */
[----:B------:R-:W-:-:S04]  /*2b60*/  IMAD.HI.U32 R23, R2, R45, RZ ;  /* 0x0000002d02177227 */ /* 0x000fc800078e00ff */
[C---:B------:R-:W-:Y:S02]  /*2b70*/  IMAD R44, R5.reuse, R21, R44 ;  /* 0x00000015052c7224 */ /* 0x040fe400078e022c */
[----:B------:R-:W-:Y:S02]  /*2b80*/  IMAD R6, R5, R49, R6 ;  /* 0x0000003105067224 */ /* 0x000fe400078e0206 */
[----:B------:R-:W-:Y:S01]  /*2b90*/  @!P1 IMAD.IADD R42, R42, 0x1, -R5 ;  /* 0x000000012a2a9824 */ /* 0x000fe200078e0a05 */
[----:B------:R-:W-:Y:S01]  /*2ba0*/  ISETP.GE.AND P1, PT, R25, RZ, PT ;  /* 0x000000ff1900720c */ /* 0x000fe20003f26270 */
[----:B------:R-:W-:Y:S02]  /*2bb0*/  IMAD.MOV.U32 R21, RZ, RZ, R47 ;  /* 0x000000ffff157224 */ /* 0x000fe400078e002f */
[----:B------:R-:W-:Y:S02]  /*2bc0*/  IMAD.MOV R47, RZ, RZ, -R23 ;  /* 0x000000ffff2f7224 */ /* 0x000fe400078e0a17 */
[--C-:B------:R-:W-:Y:S01]  /*2bd0*/  @!P4 IMAD.IADD R40, R40, 0x1, -R5.reuse ;  /* 0x000000012828c824 */ /* 0x100fe200078e0a05 */
[----:B------:R-:W-:Y:S01]  /*2be0*/  ISETP.GE.AND P4, PT, R27, RZ, PT ;  /* 0x000000ff1b00720c */ /* 0x000fe20003f86270 */
[----:B------:R-:W-:Y:S01]  /*2bf0*/  IMAD.MOV.U32 R23, RZ, RZ, R46 ;  /* 0x000000ffff177224 */ /* 0x000fe200078e002e */
[----:B------:R-:W-:Y:S01]  /*2c00*/  IABS R46, R35 ;  /* 0x00000023002e7213 */ /* 0x000fe20000000000 */
[----:B------:R-:W-:Y:S01]  /*2c10*/  @!P6 IMAD.IADD R43, R43, 0x1, -R5 ;  /* 0x000000012b2be824 */ /* 0x000fe200078e0a05 */
[C---:B------:R-:W-:Y:S01]  /*2c20*/  ISETP.GT.U32.AND P6, PT, R5.reuse, R6, PT ;  /* 0x000000060500720c */ /* 0x040fe20003fc4070 */
[----:B------:R-:W-:Y:S01]  /*2c30*/  @!P3 IMAD.MOV R21, RZ, RZ, -R21 ;  /* 0x000000ffff15b224 */ /* 0x000fe200078e0a15 */
[C---:B------:R-:W-:Y:S01]  /*2c40*/  ISETP.GT.U32.AND P3, PT, R5.reuse, R42, PT ;  /* 0x0000002a0500720c */ /* 0x040fe20003f64070 */
[----:B------:R-:W-:Y:S01]  /*2c50*/  @!P0 IMAD.MOV R23, RZ, RZ, -R23 ;  /* 0x000000ffff178224 */ /* 0x000fe200078e0a17 */
[C---:B------:R-:W-:Y:S01]  /*2c60*/  ISETP.GT.U32.AND P0, PT, R5.reuse, R40, PT ;  /* 0x000000280500720c */ /* 0x040fe20003f04070 */
[----:B------:R-:W-:Y:S01]  /*2c70*/  IMAD.MOV.U32 R25, RZ, RZ, R43 ;  /* 0x000000ffff197224 */ /* 0x000fe200078e002b */
[----:B------:R-:W-:Y:S01]  /*2c80*/  IABS R43, R240 ;  /* 0x000000f0002b7213 */ /* 0x000fe20000000000 */
[C---:B------:R-:W-:Y:S01]  /*2c90*/  IMAD R45, R5.reuse, R47, R45 ;  /* 0x0000002f052d7224 */ /* 0x040fe200078e022d */
[----:B------:R-:W-:Y:S01]  /*2ca0*/  STL [R1+0xf80], R21 ;  /* 0x000f801501007387 */ /* 0x000fe20000100800 */
[----:B------:R-:W-:Y:S01]  /*2cb0*/  @!P2 IMAD.MOV R25, RZ, RZ, -R25 ;  /* 0x000000ffff19a224 */ /* 0x000fe200078e0a19 */
[----:B------:R-:W-:Y:S01]  /*2cc0*/  ISETP.GT.U32.AND P2, PT, R5, R44, PT ;  /* 0x0000002c0500720c */ /* 0x000fe20003f44070 */
[----:B------:R-:W-:Y:S01]  /*2cd0*/  IMAD.MOV.U32 R27, RZ, RZ, R41 ;  /* 0x000000ffff1b7224 */ /* 0x000fe200078e0029 */
[----:B------:R-:W-:Y:S01]  /*2ce0*/  STL [R1+0xf84], R23 ;  /* 0x000f841701007387 */ /* 0x000fe20000100800 */
[----:B------:R-:W-:-:S02]  /*2cf0*/  @!P6 IMAD.IADD R6, R6, 0x1, -R5 ;  /* 0x000000010606e824 */ /* 0x000fc400078e0a05 */
[--C-:B------:R-:W-:Y:S01]  /*2d00*/  @!P3 IMAD.IADD R42, R42, 0x1, -R5.reuse ;  /* 0x000000012a2ab824 */ /* 0x100fe200078e0a05 */
[----:B------:R-:W-:Y:S01]  /*2d10*/  ISETP.GT.U32.AND P3, PT, R5, R45, PT ;  /* 0x0000002d0500720c */ /* 0x000fe20003f64070 */
[----:B------:R-:W-:Y:S01]  /*2d20*/  @!P0 IMAD.IADD R40, R40, 0x1, -R5 ;  /* 0x0000000128288824 */ /* 0x000fe200078e0a05 */
[----:B------:R-:W-:Y:S01]  /*2d30*/  ISETP.GE.AND P0, PT, R31, RZ, PT ;  /* 0x000000ff1f00720c */ /* 0x000fe20003f06270 */
[----:B------:R-:W-:Y:S01]  /*2d40*/  IMAD.HI.U32 R31, R2, R43, RZ ;  /* 0x0000002b021f7227 */ /* 0x000fe200078e00ff */
[C---:B------:R-:W-:Y:S01]  /*2d50*/  ISETP.GT.U32.AND P6, PT, R5.reuse, R6, PT ;  /* 0x000000060500720c */ /* 0x040fe20003fc4070 */
[----:B------:R-:W-:Y:S02]  /*2d60*/  STL [R1+0xf88], R25 ;  /* 0x000f881901007387 */ /* 0x000fe40000100800 */
[----:B------:R-:W-:Y:S02]  /*2d70*/  IMAD.MOV R31, RZ, RZ, -R31 ;  /* 0x000000ffff1f7224 */ /* 0x000fe400078e0a1f */
[----:B------:R-:W-:Y:S01]  /*2d80*/  @!P2 IMAD.IADD R44, R44, 0x1, -R5 ;  /* 0x000000012c2ca824 */ /* 0x000fe200078e0a05 */
[----:B------:R-:W-:Y:S01]  /*2d90*/  ISETP.GE.AND P2, PT, R240, RZ, PT ;  /* 0x000000fff000720c */ /* 0x000fe20003f46270 */
[----:B------:R-:W-:-:S02]  /*2da0*/  IMAD R41, R5, R31, R43 ;  /* 0x0000001f05297224 */ /* 0x000fc400078e022b */
[----:B------:R-:W-:Y:S01]  /*2db0*/  @!P3 IMAD.IADD R45, R45, 0x1, -R5 ;  /* 0x000000012d2db824 */ /* 0x000fe200078e0a05 */
[----:B------:R-:W-:Y:S01]  /*2dc0*/  ISETP.GT.U32.AND P3, PT, R5, R44, PT ;  /* 0x0000002c0500720c */ /* 0x000fe20003f64070 */
[----:B------:R-:W-:Y:S02]  /*2dd0*/  IMAD.MOV.U32 R31, RZ, RZ, R40 ;  /* 0x000000ffff1f7224 */ /* 0x000fe400078e0028 */
[----:B------:R-:W-:Y:S01]  /*2de0*/  @!P5 IMAD.MOV R27, RZ, RZ, -R27 ;  /* 0x000000ffff1bd224 */ /* 0x000fe200078e0a1b */
[----:B------:R-:W-:Y:S01]  /*2df0*/  ISETP.GE.AND P5, PT, R29, RZ, PT ;  /* 0x000000ff1d00720c */ /* 0x000fe20003fa6270 */
[----:B------:R-:W-:Y:S01]  /*2e00*/  @!P6 IMAD.IADD R6, R6, 0x1, -R5 ;  /* 0x000000010606e824 */ /* 0x000fe200078e0a05 */
[----:B------:R-:W-:Y:S01]  /*2e10*/  ISETP.GE.AND P6, PT, R33, RZ, PT ;  /* 0x000000ff2100720c */ /* 0x000fe20003fc6270 */
[----:B------:R-:W-:Y:S01]  /*2e20*/  @!P4 IMAD.MOV R31, RZ, RZ, -R31 ;  /* 0x000000ffff1fc224 */ /* 0x000fe200078e0a1f */
[C---:B------:R-:W-:Y:S01]  /*2e30*/  ISETP.GT.U32.AND P4, PT, R5.reuse, R41, PT ;  /* 0x000000290500720c */ /* 0x040fe20003f84070 */
[----:B------:R-:W-:Y:S01]  /*2e40*/  IMAD.MOV.U32 R29, RZ, RZ, R42 ;  /* 0x000000ffff1d7224 */ /* 0x000fe200078e002a */
[----:B------:R-:W-:Y:S01]  /*2e50*/  IABS R33, R239 ;  /* 0x000000ef00217213 */ /* 0x000fe20000000000 */
[----:B------:R-:W-:Y:S01]  /*2e60*/  IMAD.HI.U32 R43, R2, R46, RZ ;  /* 0x0000002e022b7227 */ /* 0x000fe200078e00ff */
[----:B------:R1:W-:Y:S03]  /*2e70*/  STL [R1+0xf8c], R27 ;  /* 0x000f8c1b01007387 */ /* 0x0003e60000100800 */
[----:B------:R-:W-:Y:S01]  /*2e80*/  @!P1 IMAD.MOV R29, RZ, RZ, -R29 ;  /* 0x000000ffff1d9224 */ /* 0x000fe200078e0a1d */
[----:B------:R-:W-:Y:S01]  /*2e90*/  ISETP.GT.U32.AND P1, PT, R5, R45, PT ;  /* 0x0000002d0500720c */ /* 0x000fe20003f24070 */
[----:B------:R-:W-:-:S02]  /*2ea0*/  IMAD.MOV.U32 R42, RZ, RZ, R33 ;  /* 0x000000ffff2a7224 */ /* 0x000fc400078e0021 */
[----:B------:R-:W-:Y:S01]  /*2eb0*/  IMAD.MOV.U32 R33, RZ, RZ, R6 ;  /* 0x000000ffff217224 */ /* 0x000fe200078e0006 */
[----:B------:R2:W-:Y:S01]  /*2ec0*/  STL [R1+0xf90], R29 ;  /* 0x000f901d01007387 */ /* 0x0005e20000100800 */
[----:B------:R-:W-:Y:S01]  /*2ed0*/  @!P3 IMAD.IADD R44, R44, 0x1, -R5 ;  /* 0x000000012c2cb824 */ /* 0x000fe200078e0a05 */
[----:B------:R-:W-:Y:S01]  /*2ee0*/  ISETP.GE.AND P3, PT, R239, RZ, PT ;  /* 0x000000ffef00720c */ /* 0x000fe20003f66270 */
[----:B------:R-:W-:Y:S01]  /*2ef0*/  @!P5 IMAD.MOV R33, RZ, RZ, -R33 ;  /* 0x000000ffff21d224 */ /* 0x000fe200078e0a21 */
[----:B------:R-:W-:Y:S01]  /*2f00*/  ISETP.GE.AND P5, PT, R35, RZ, PT ;  /* 0x000000ff2300720c */ /* 0x000fe20003fa6270 */
[----:B------:R-:W-:Y:S01]  /*2f10*/  IMAD.MOV.U32 R35, RZ, RZ, R44 ;  /* 0x000000ffff237224 */ /* 0x000fe200078e002c */
[----:B------:R-:W-:Y:S01]  /*2f20*/  IABS R44, R37 ;  /* 0x00000025002c7213 */ /* 0x000fe20000000000 */
[----:B------:R-:W-:Y:S01]  /*2f30*/  @!P4 IMAD.IADD R41, R41, 0x1, -R5 ;  /* 0x000000012929c824 */ /* 0x000fe200078e0a05 */
[----:B------:R-:W-:Y:S01]  /*2f40*/  ISETP.GE.AND P4, PT, R39, RZ, PT ;  /* 0x000000ff2700720c */ /* 0x000fe20003f86270 */
[----:B------:R-:W-:Y:S01]  /*2f50*/  @!P0 IMAD.MOV R35, RZ, RZ, -R35 ;  /* 0x000000ffff238224 */ /* 0x000fe200078e0a23 */
[----:B------:R-:W-:Y:S01]  /*2f60*/  IABS R239, R145 ;  /* 0x0000009100ef7213 */ /* 0x000fe20000000000 */
[----:B------:R-:W-:Y:S01]  /*2f70*/  IMAD.HI.U32 R40, R2, R42, RZ ;  /* 0x0000002a02287227 */ /* 0x000fe200078e00ff */
[----:B------:R-:W-:-:S03]  /*2f80*/  ISETP.GT.U32.AND P0, PT, R5, R41, PT ;  /* 0x000000290500720c */ /* 0x000fc60003f04070 */
[----:B------:R-:W-:Y:S02]  /*2f90*/  IMAD.MOV R43, RZ, RZ, -R43 ;  /* 0x000000ffff2b7224 */ /* 0x000fe400078e0a2b */
[----:B------:R-:W-:Y:S01]  /*2fa0*/  @!P1 IMAD.IADD R45, R45, 0x1, -R5 ;  /* 0x000000012d2d9824 */ /* 0x000fe200078e0a05 */
[----:B------:R-:W-:Y:S01]  /*2fb0*/  ISETP.GE.AND P1, PT, R37, RZ, PT ;  /* 0x000000ff2500720c */ /* 0x000fe20003f26270 */
[----:B------:R-:W-:Y:S02]  /*2fc0*/  IMAD.MOV R40, RZ, RZ, -R40 ;  /* 0x000000ffff287224 */ /* 0x000fe400078e0a28 */
[C---:B------:R-:W-:Y:S01]  /*2fd0*/  IMAD R6, R5.reuse, R43, R46 ;  /* 0x0000002b05067224 */ /* 0x040fe200078e022e */
[----:B------:R-:W-:Y:S01]  /*2fe0*/  IABS R46, R39 ;  /* 0x00000027002e7213 */ /* 0x000fe20000000000 */
[----:B------:R-:W-:Y:S02]  /*2ff0*/  IMAD.MOV.U32 R37, RZ, RZ, R45 ;  /* 0x000000ffff257224 */ /* 0x000fe400078e002d */
[----:B------:R-:W-:-:S02]  /*3000*/  IMAD R42, R5, R40, R42 ;  /* 0x00000028052a7224 */ /* 0x000fc400078e022a */
[----:B------:R-:W-:Y:S01]  /*3010*/  @!P6 IMAD.MOV R37, RZ, RZ, -R37 ;  /* 0x000000ffff25e224 */ /* 0x000fe200078e0a25 */
[----:B------:R-:W-:Y:S01]  /*3020*/  ISETP.GT.U32.AND P6, PT, R5, R6, PT ;  /* 0x000000060500720c */ /* 0x000fe20003fc4070 */
[----:B------:R-:W-:Y:S01]  /*3030*/  @!P0 IMAD.IADD R41, R41, 0x1, -R5 ;  /* 0x0000000129298824 */ /* 0x000fe200078e0a05 */
[----:B------:R-:W-:Y:S01]  /*3040*/  ISETP.GT.U32.AND P0, PT, R5, R42, PT ;  /* 0x0000002a0500720c */ /* 0x000fe20003f04070 */
[----:B------:R-:W-:-:S04]  /*3050*/  IMAD.HI.U32 R39, R2, R46, RZ ;  /* 0x0000002e02277227 */ /* 0x000fc800078e00ff */
[----:B------:R-:W-:-:S04]  /*3060*/  IMAD.HI.U32 R40, R2, R44, RZ ;  /* 0x0000002c02287227 */ /* 0x000fc800078e00ff */
[----:B------:R-:W-:Y:S02]  /*3070*/  IMAD.MOV R39, RZ, RZ, -R39 ;  /* 0x000000ffff277224 */ /* 0x000fe400078e0a27 */
[----:B------:R-:W-:Y:S02]  /*3080*/  IMAD.MOV R40, RZ, RZ, -R40 ;  /* 0x000000ffff287224 */ /* 0x000fe400078e0a28 */
[----:B------:R-:W-:Y:S02]  /*3090*/  @!P6 IMAD.IADD R6, R6, 0x1, -R5 ;  /* 0x000000010606e824 */ /* 0x000fe400078e0a05 */
[----:B------:R-:W-:Y:S02]  /*30a0*/  IMAD R46, R5, R39, R46 ;  /* 0x00000027052e7224 */ /* 0x000fe400078e022e */
[----:B------:R-:W-:-:S04]  /*30b0*/  IMAD.HI.U32 R39, R2, R52, RZ ;  /* 0x0000003402277227 */ /* 0x000fc800078e00ff */
[C---:B------:R-:W-:Y:S02]  /*30c0*/  IMAD R44, R5.reuse, R40, R44 ;  /* 0x00000028052c7224 */ /* 0x040fe400078e022c */
[----:B------:R-:W-:Y:S01]  /*30d0*/  @!P0 IMAD.IADD R42, R42, 0x1, -R5 ;  /* 0x000000012a2a8824 */ /* 0x000fe200078e0a05 */
[C---:B------:R-:W-:Y:S01]  /*30e0*/  ISETP.GT.U32.AND P0, PT, R5.reuse, R6, PT ;  /* 0x000000060500720c */ /* 0x040fe20003f04070 */
[----:B------:R-:W-:Y:S01]  /*30f0*/  IMAD.MOV R39, RZ, RZ, -R39 ;  /* 0x000000ffff277224 */ /* 0x000fe200078e0a27 */
[----:B------:R-:W-:Y:S01]  /*3100*/  ISETP.GT.U32.AND P6, PT, R5, R44, PT ;  /* 0x0000002c0500720c */ /* 0x000fe20003fc4070 */
[----:B------:R-:W-:-:S04]  /*3110*/  IMAD.HI.U32 R43, R2, R48, RZ ;  /* 0x00000030022b7227 */ /* 0x000fc800078e00ff */
[----:B------:R-:W-:Y:S02]  /*3120*/  IMAD R52, R5, R39, R52 ;  /* 0x0000002705347224 */ /* 0x000fe400078e0234 */
[----:B------:R-:W-:Y:S02]  /*3130*/  IMAD.MOV.U32 R39, RZ, RZ, R41 ;  /* 0x000000ffff277224 */ /* 0x000fe400078e0029 */
[----:B------:R-:W-:-:S04]  /*3140*/  IMAD.HI.U32 R40, R2, R50, RZ ;  /* 0x0000003202287227 */ /* 0x000fc800078e00ff */
[----:B------:R-:W-:Y:S01]  /*3150*/  @!P2 IMAD.MOV R39, RZ, RZ, -R39 ;  /* 0x000000ffff27a224 */ /* 0x000fe200078e0a27 */
[C---:B------:R-:W-:Y:S01]  /*3160*/  ISETP.GT.U32.AND P2, PT, R5.reuse, R42, PT ;  /* 0x0000002a0500720c */ /* 0x040fe20003f44070 */
[----:B------:R-:W-:Y:S02]  /*3170*/  IMAD.MOV R43, RZ, RZ, -R43 ;  /* 0x000000ffff2b7224 */ /* 0x000fe400078e0a2b */
[--C-:B------:R-:W-:Y:S01]  /*3180*/  @!P0 IMAD.IADD R6, R6, 0x1, -R5.reuse ;  /* 0x0000000106068824 */ /* 0x100fe200078e0a05 */
[C---:B------:R-:W-:Y:S01]  /*3190*/  ISETP.GT.U32.AND P0, PT, R5.reuse, R46, PT ;  /* 0x0000002e0500720c */ /* 0x040fe20003f04070 */
[----:B------:R-:W-:Y:S02]  /*31a0*/  IMAD.MOV R40, RZ, RZ, -R40 ;  /* 0x000000ffff287224 */ /* 0x000fe400078e0a28 */
[----:B------:R-:W-:Y:S02]  /*31b0*/  IMAD R48, R5, R43, R48 ;  /* 0x0000002b05307224 */ /* 0x000fe400078e0230 */
[----:B------:R-:W-:-:S02]  /*31c0*/  @!P6 IMAD.IADD R44, R44, 0x1, -R5 ;  /* 0x000000012c2ce824 */ /* 0x000fc400078e0a05 */
[----:B------:R-:W-:Y:S02]  /*31d0*/  IMAD.MOV.U32 R41, RZ, RZ, R6 ;  /* 0x000000ffff297224 */ /* 0x000fe400078e0006 */
[C---:B------:R-:W-:Y:S01]  /*31e0*/  IMAD R50, R5.reuse, R40, R50 ;  /* 0x0000002805327224 */ /* 0x040fe200078e0232 */
[C---:B------:R-:W-:Y:S01]  /*31f0*/  ISETP.GT.U32.AND P6, PT, R5.reuse, R44, PT ;  /* 0x0000002c0500720c */ /* 0x040fe20003fc4070 */
[----:B------:R-:W-:Y:S01]  /*3200*/  @!P5 IMAD.MOV R41, RZ, RZ, -R41 ;  /* 0x000000ffff29d224 */ /* 0x000fe200078e0a29 */
[C---:B------:R-:W-:Y:S01]  /*3210*/  ISETP.GT.U32.AND P5, PT, R5.reuse, R48, PT ;  /* 0x000000300500720c */ /* 0x040fe20003fa4070 */
[----:B------:R-:W-:Y:S01]  /*3220*/  @!P2 IMAD.IADD R42, R42, 0x1, -R5 ;  /* 0x000000012a2aa824 */ /* 0x000fe200078e0a05 */
[----:B------:R-:W-:Y:S01]  /*3230*/  ISETP.GT.U32.AND P2, PT, R5, R50, PT ;  /* 0x000000320500720c */ /* 0x000fe20003f44070 */
[----:B------:R-:W-:-:S04]  /*3240*/  IMAD.HI.U32 R43, R2, R54, RZ ;  /* 0x00000036022b7227 */ /* 0x000fc800078e00ff */
[----:B------:R-:W-:Y:S02]  /*3250*/  IMAD.MOV R43, RZ, RZ, -R43 ;  /* 0x000000ffff2b7224 */ /* 0x000fe400078e0a2b */
[--C-:B------:R-:W-:Y:S01]  /*3260*/  @!P0 IMAD.IADD R46, R46, 0x1, -R5.reuse ;  /* 0x000000012e2e8824 */ /* 0x100fe200078e0a05 */
[----:B------:R-:W-:Y:S01]  /*3270*/  ISETP.GE.AND P0, PT, R238, RZ, PT ;  /* 0x000000ffee00720c */ /* 0x000fe20003f06270 */
[--C-:B------:R-:W-:Y:S01]  /*3280*/  @!P6 IMAD.IADD R44, R44, 0x1, -R5.reuse ;  /* 0x000000012c2ce824 */ /* 0x100fe200078e0a05 */
[C---:B------:R-:W-:Y:S01]  /*3290*/  ISETP.GT.U32.AND P6, PT, R5.reuse, R52, PT ;  /* 0x000000340500720c */ /* 0x040fe20003fc4070 */
[C---:B------:R-:W-:Y:S02]  /*32a0*/  IMAD R54, R5.reuse, R43, R54 ;  /* 0x0000002b05367224 */ /* 0x040fe400078e0236 */
[----:B------:R-:W-:Y:S01]  /*32b0*/  @!P5 IMAD.IADD R48, R48, 0x1, -R5 ;  /* 0x000000013030d824 */ /* 0x000fe200078e0a05 */
[----:B------:R-:W-:Y:S01]  /*32c0*/  ISETP.GT.U32.AND P5, PT, R5, R46, PT ;  /* 0x0000002e0500720c */ /* 0x000fe20003fa4070 */
[----:B------:R-:W-:-:S04]  /*32d0*/  IMAD.HI.U32 R40, R2, R56, RZ ;  /* 0x0000003802287227 */ /* 0x000fc800078e00ff */
[----:B------:R-:W-:Y:S01]  /*32e0*/  @!P2 IMAD.IADD R50, R50, 0x1, -R5 ;  /* 0x000000013232a824 */ /* 0x000fe200078e0a05 */
[C---:B------:R-:W-:Y:S01]  /*32f0*/  ISETP.GT.U32.AND P2, PT, R5.reuse, R48, PT ;  /* 0x000000300500720c */ /* 0x040fe20003f44070 */
[----:B------:R-:W-:Y:S01]  /*3300*/  @!P1 IMAD.MOV R44, RZ, RZ, -R44 ;  /* 0x000000ffff2c9224 */ /* 0x000fe200078e0a2c */
[----:B------:R-:W-:Y:S01]  /*3310*/  ISETP.GT.U32.AND P1, PT, R5, R54, PT ;  /* 0x000000360500720c */ /* 0x000fe20003f24070 */
[----:B------:R-:W-:Y:S02]  /*3320*/  IMAD.MOV R40, RZ, RZ, -R40 ;  /* 0x000000ffff287224 */ /* 0x000fe400078e0a28 */
[----:B------:R-:W-:-:S04]  /*3330*/  IMAD.HI.U32 R6, R2, R58, RZ ;  /* 0x0000003a02067227 */ /* 0x000fc800078e00ff */
[C---:B------:R-:W-:Y:S02]  /*3340*/  IMAD R56, R5.reuse, R40, R56 ;  /* 0x0000002805387224 */ /* 0x040fe400078e0238 */
[----:B------:R-:W-:Y:S02]  /*3350*/  IMAD.MOV R6, RZ, RZ, -R6 ;  /* 0x000000ffff067224 */ /* 0x000fe400078e0a06 */
[--C-:B------:R-:W-:Y:S01]  /*3360*/  @!P6 IMAD.IADD R52, R52, 0x1, -R5.reuse ;  /* 0x000000013434e824 */ /* 0x100fe200078e0a05 */
[C---:B------:R-:W-:Y:S01]  /*3370*/  ISETP.GT.U32.AND P6, PT, R5.reuse, R50, PT ;  /* 0x000000320500720c */ /* 0x040fe20003fc4070 */
[--C-:B------:R-:W-:Y:S01]  /*3380*/  @!P5 IMAD.IADD R46, R46, 0x1, -R5.reuse ;  /* 0x000000012e2ed824 */ /* 0x100fe200078e0a05 */
[C---:B------:R-:W-:Y:S01]  /*3390*/  ISETP.GT.U32.AND P5, PT, R5.reuse, R56, PT ;  /* 0x000000380500720c */ /* 0x040fe20003fa4070 */
[----:B------:R-:W-:Y:S01]  /*33a0*/  IMAD R58, R5, R6, R58 ;  /* 0x00000006053a7224 */ /* 0x000fe200078e023a */
[----:B------:R-:W-:Y:S01]  /*33b0*/  IABS R6, R232 ;  /* 0x000000e800067213 */ /* 0x000fe20000000000 */
[--C-:B------:R-:W-:Y:S01]  /*33c0*/  @!P2 IMAD.IADD R48, R48, 0x1, -R5.reuse ;  /* 0x000000013030a824 */ /* 0x100fe200078e0a05 */
[----:B------:R-:W-:Y:S01]  /*33d0*/  ISETP.GE.AND P2, PT, R234, RZ, PT ;  /* 0x000000ffea00720c */ /* 0x000fe20003f46270 */
[----:B------:R-:W-:Y:S01]  /*33e0*/  @!P1 IMAD.IADD R54, R54, 0x1, -R5 ;  /* 0x0000000136369824 */ /* 0x000fe200078e0a05 */
[----:B------:R-:W-:Y:S01]  /*33f0*/  ISETP.GE.AND P1, PT, R236, RZ, PT ;  /* 0x000000ffec00720c */ /* 0x000fe20003f26270 */
[----:B------:R-:W-:-:S04]  /*3400*/  IMAD.HI.U32 R40, R2, R60, RZ ;  /* 0x0000003c02287227 */ /* 0x000fc800078e00ff */
[----:B------:R-:W-:Y:S01]  /*3410*/  @!P4 IMAD.MOV R46, RZ, RZ, -R46 ;  /* 0x000000ffff2ec224 */ /* 0x000fe200078e0a2e */
[----:B------:R-:W-:Y:S01]  /*3420*/  ISETP.GT.U32.AND P4, PT, R5, R54, PT ;  /* 0x000000360500720c */ /* 0x000fe20003f84070 */
[----:B------:R-:W-:Y:S02]  /*3430*/  IMAD.MOV R43, RZ, RZ, -R40 ;  /* 0x000000ffff2b7224 */ /* 0x000fe400078e0a28 */
[----:B------:R-:W-:-:S04]  /*3440*/  IMAD.HI.U32 R40, R2, R6, RZ ;  /* 0x0000000602287227 */ /* 0x000fc800078e00ff */
[--C-:B------:R-:W-:Y:S01]  /*3450*/  @!P6 IMAD.IADD R50, R50, 0x1, -R5.reuse ;  /* 0x000000013232e824 */ /* 0x100fe200078e0a05 */
[----:B------:R-:W-:Y:S01]  /*3460*/  ISETP.GT.U32.AND P6, PT, R5, R58, PT ;  /* 0x0000003a0500720c */ /* 0x000fe20003fc4070 */
[----:B------:R-:W-:Y:S01]  /*3470*/  @!P5 IMAD.IADD R56, R56, 0x1, -R5 ;  /* 0x000000013838d824 */ /* 0x000fe200078e0a05 */
[----:B------:R-:W-:Y:S01]  /*3480*/  ISETP.GE.AND P5, PT, R237, RZ, PT ;  /* 0x000000ffed00720c */ /* 0x000fe20003fa6270 */
[C---:B------:R-:W-:Y:S01]  /*3490*/  IMAD R60, R5.reuse, R43, R60 ;  /* 0x0000002b053c7224 */ /* 0x040fe200078e023c */
[----:B------:R-:W-:Y:S01]  /*34a0*/  IABS R43, R233 ;  /* 0x000000e9002b7213 */ /* 0x000fe20000000000 */
[----:B------:R-:W-:Y:S01]  /*34b0*/  IMAD.MOV R40, RZ, RZ, -R40 ;  /* 0x000000ffff287224 */ /* 0x000fe200078e0a28 */
[----:B------:R-:W-:Y:S01]  /*34c0*/  IABS R237, R151 ;  /* 0x0000009700ed7213 */ /* 0x000fe20000000000 */
[----:B------:R-:W-:Y:S01]  /*34d0*/  @!P0 IMAD.MOV R48, RZ, RZ, -R48 ;  /* 0x000000ffff308224 */ /* 0x000fe200078e0a30 */
[C---:B------:R-:W-:Y:S01]  /*34e0*/  ISETP.GT.U32.AND P0, PT, R5.reuse, R56, PT ;  /* 0x000000380500720c */ /* 0x040fe20003f04070 */
[----:B------:R-:W-:Y:S01]  /*34f0*/  @!P2 IMAD.MOV R50, RZ, RZ, -R50 ;  /* 0x000000ffff32a224 */ /* 0x000fe200078e0a32 */
[C---:B------:R-:W-:Y:S01]  /*3500*/  ISETP.GT.U32.AND P2, PT, R5.reuse, R60, PT ;  /* 0x0000003c0500720c */ /* 0x040fe20003f44070 */
[----:B------:R-:W-:-:S02]  /*3510*/  IMAD R6, R5, R40, R6 ;  /* 0x0000002805067224 */ /* 0x000fc400078e0206 */
[----:B------:R-:W-:Y:S02]  /*3520*/  @!P4 IMAD.IADD R54, R54, 0x1, -R5 ;  /* 0x000000013636c824 */ /* 0x000fe400078e0a05 */
[----:B------:R-:W-:Y:S01]  /*3530*/  IMAD.HI.U32 R40, R2, R43, RZ ;  /* 0x0000002b02287227 */ /* 0x000fe200078e00ff */
[----:B------:R-:W-:-:S03]  /*3540*/  ISETP.GT.U32.AND P4, PT, R5, R6, PT ;  /* 0x000000060500720c */ /* 0x000fc60003f84070 */
[----:B------:R-:W-:Y:S02]  /*3550*/  IMAD.MOV R40, RZ, RZ, -R40 ;  /* 0x000000ffff287224 */ /* 0x000fe400078e0a28 */
[--C-:B------:R-:W-:Y:S02]  /*3560*/  @!P6 IMAD.IADD R58, R58, 0x1, -R5.reuse ;  /* 0x000000013a3ae824 */ /* 0x100fe400078e0a05 */
[--C-:B------:R-:W-:Y:S01]  /*3570*/  @!P0 IMAD.IADD R56, R56, 0x1, -R5.reuse ;  /* 0x0000000138388824 */ /* 0x100fe200078e0a05 */
[----:B------:R-:W-:Y:S01]  /*3580*/  ISETP.GE.AND P0, PT, R231, RZ, PT ;  /* 0x000000ffe700720c */ /* 0x000fe20003f06270 */
[----:B------:R-:W-:Y:S01]  /*3590*/  @!P2 IMAD.IADD R60, R60, 0x1, -R5 ;  /* 0x000000013c3ca824 */ /* 0x000fe200078e0a05 */
[C---:B------:R-:W-:Y:S01]  /*35a0*/  ISETP.GT.U32.AND P6, PT, R5.reuse, R58, PT ;  /* 0x0000003a0500720c */ /* 0x040fe20003fc4070 */
[----:B------:R-:W-:Y:S01]  /*35b0*/  IMAD R64, R5, R40, R43 ;  /* 0x0000002805407224 */ /* 0x000fe200078e022b */
[----:B------:R-:W-:Y:S01]  /*35c0*/  ISETP.GE.AND P2, PT, R233, RZ, PT ;  /* 0x000000ffe900720c */ /* 0x000fe20003f46270 */
[----:B------:R-:W-:Y:S01]  /*35d0*/  @!P4 IMAD.IADD R6, R6, 0x1, -R5 ;  /* 0x000000010606c824 */ /* 0x000fe200078e0a05 */
[C---:B------:R-:W-:Y:S01]  /*35e0*/  ISETP.GT.U32.AND P4, PT, R5.reuse, R60, PT ;  /* 0x0000003c0500720c */ /* 0x040fe20003f84070 */
[----:B------:R-:W-:Y:S01]  /*35f0*/  @!P5 IMAD.MOV R56, RZ, RZ, -R56 ;  /* 0x000000ffff38d224 */ /* 0x000fe200078e0a38 */
[C---:B------:R-:W-:Y:S01]  /*3600*/  ISETP.GT.U32.AND P5, PT, R5.reuse, R64, PT ;  /* 0x000000400500720c */ /* 0x040fe20003fa4070 */
[----:B------:R-:W-:Y:S01]  /*3610*/  @!P1 IMAD.MOV R54, RZ, RZ, -R54 ;  /* 0x000000ffff369224 */ /* 0x000fe200078e0a36 */
[C---:B------:R-:W-:Y:S01]  /*3620*/  ISETP.GT.U32.AND P1, PT, R5.reuse, R6, PT ;  /* 0x000000060500720c */ /* 0x040fe20003f24070 */
[----:B------:R-:W-:Y:S01]  /*3630*/  @!P3 IMAD.MOV R42, RZ, RZ, -R42 ;  /* 0x000000ffff2ab224 */ /* 0x000fe200078e0a2a */
[----:B------:R-:W-:Y:S01]  /*3640*/  ISETP.GT.U32.AND P3, PT, R5, R52, PT ;  /* 0x000000340500720c */ /* 0x000fe20003f64070 */
[----:B------:R-:W-:Y:S01]  /*3650*/  IMAD.HI.U32 R40, R2, R66, RZ ;  /* 0x0000004202287227 */ /* 0x000fe200078e00ff */
[----:B------:R-:W-:-:S02]  /*3660*/  IABS R231, R0 ;  /* 0x0000000000e77213 */ /* 0x000fc40000000000 */
[----:B------:R-:W-:Y:S01]  /*3670*/  IABS R233, R143 ;  /* 0x0000008f00e97213 */ /* 0x000fe20000000000 */
[--C-:B------:R-:W-:Y:S01]  /*3680*/  @!P6 IMAD.IADD R58, R58, 0x1, -R5.reuse ;  /* 0x000000013a3ae824 */ /* 0x100fe200078e0a05 */
[----:B------:R-:W-:Y:S01]  /*3690*/  ISETP.GE.AND P6, PT, R232, RZ, PT ;  /* 0x000000ffe800720c */ /* 0x000fe20003fc6270 */
[--C-:B------:R-:W-:Y:S01]  /*36a0*/  @!P4 IMAD.IADD R60, R60, 0x1, -R5.reuse ;  /* 0x000000013c3cc824 */ /* 0x100fe200078e0a05 */
[----:B------:R-:W-:Y:S01]  /*36b0*/  ISETP.GE.AND P4, PT, R229, RZ, PT ;  /* 0x000000ffe500720c */ /* 0x000fe20003f86270 */
[----:B------:R-:W-:Y:S01]  /*36c0*/  @!P5 IMAD.IADD R64, R64, 0x1, -R5 ;  /* 0x000000014040d824 */ /* 0x000fe200078e0a05 */
[----:B------:R-:W-:Y:S01]  /*36d0*/  ISETP.GE.AND P5, PT, R227, RZ, PT ;  /* 0x000000ffe300720c */ /* 0x000fe20003fa6270 */
[----:B------:R-:W-:Y:S01]  /*36e0*/  @!P0 IMAD.MOV R60, RZ, RZ, -R60 ;  /* 0x000000ffff3c8224 */ /* 0x000fe200078e0a3c */
[----:B------:R-:W-:Y:S01]  /*36f0*/  IABS R227, R9 ;  /* 0x0000000900e37213 */ /* 0x000fe20000000000 */
[----:B------:R-:W-:Y:S01]  /*3700*/  IMAD.HI.U32 R43, R2, R68, RZ ;  /* 0x00000044022b7227 */ /* 0x000fe200078e00ff */
[----:B------:R-:W-:-:S02]  /*3710*/  ISETP.GT.U32.AND P0, PT, R5, R64, PT ;  /* 0x000000400500720c */ /* 0x000fc40003f04070 */
[----:B------:R-:W-:Y:S01]  /*3720*/  IABS R229, R3 ;  /* 0x0000000300e57213 */ /* 0x000fe20000000000 */
[----:B------:R-:W-:Y:S02]  /*3730*/  IMAD.MOV R40, RZ, RZ, -R40 ;  /* 0x000000ffff287224 */ /* 0x000fe400078e0a28 */
[--C-:B------:R-:W-:Y:S01]  /*3740*/  @!P1 IMAD.IADD R6, R6, 0x1, -R5.reuse ;  /* 0x0000000106069824 */ /* 0x100fe200078e0a05 */
[----:B------:R-:W-:Y:S01]  /*3750*/  ISETP.GE.AND P1, PT, R226, RZ, PT ;  /* 0x000000ffe200720c */ /* 0x000fe20003f26270 */
[----:B------:R-:W-:Y:S01]  /*3760*/  @!P3 IMAD.IADD R52, R52, 0x1, -R5 ;  /* 0x000000013434b824 */ /* 0x000fe200078e0a05 */
[----:B------:R-:W-:Y:S01]  /*3770*/  ISETP.GE.AND P3, PT, R235, RZ, PT ;  /* 0x000000ffeb00720c */ /* 0x000fe20003f66270 */
[----:B------:R-:W-:Y:S01]  /*3780*/  IMAD.MOV R43, RZ, RZ, -R43 ;  /* 0x000000ffff2b7224 */ /* 0x000fe200078e0a2b */
[----:B------:R-:W-:Y:S01]  /*3790*/  IABS R235, R149 ;  /* 0x0000009500eb7213 */ /* 0x000fe20000000000 */
[----:B------:R-:W-:Y:S02]  /*37a0*/  IMAD R66, R5, R40, R66 ;  /* 0x0000002805427224 */ /* 0x000fe400078e0242 */
[----:B------:R-:W-:-:S02]  /*37b0*/  IMAD.MOV.U32 R62, RZ, RZ, R6 ;  /* 0x000000ffff3e7224 */ /* 0x000fc400078e0006 */
[C---:B------:R-:W-:Y:S02]  /*37c0*/  IMAD R68, R5.reuse, R43, R68 ;  /* 0x0000002b05447224 */ /* 0x040fe400078e0244 */
[----:B------:R-:W-:Y:S01]  /*37d0*/  @!P6 IMAD.MOV R62, RZ, RZ, -R62 ;  /* 0x000000ffff3ee224 */ /* 0x000fe200078e0a3e */
[C---:B------:R-:W-:Y:S01]  /*37e0*/  ISETP.GT.U32.AND P6, PT, R5.reuse, R66, PT ;  /* 0x000000420500720c */ /* 0x040fe20003fc4070 */
[----:B------:R-:W-:Y:S01]  /*37f0*/  @!P0 IMAD.IADD R64, R64, 0x1, -R5 ;  /* 0x0000000140408824 */ /* 0x000fe200078e0a05 */
[----:B------:R-:W-:Y:S01]  /*3800*/  ISETP.GT.U32.AND P0, PT, R5, R68, PT ;  /* 0x000000440500720c */ /* 0x000fe20003f04070 */
[----:B------:R-:W-:-:S04]  /*3810*/  IMAD.HI.U32 R40, R2, R70, RZ ;  /* 0x0000004602287227 */ /* 0x000fc800078e00ff */
[----:B------:R-:W-:Y:S01]  /*3820*/  @!P3 IMAD.MOV R52, RZ, RZ, -R52 ;  /* 0x000000ffff34b224 */ /* 0x000fe200078e0a34 */
[----:B------:R-:W-:Y:S01]  /*3830*/  ISETP.GE.AND P3, PT, R230, RZ, PT ;  /* 0x000000ffe600720c */ /* 0x000fe20003f66270 */
[----:B------:R-:W-:Y:S02]  /*3840*/  IMAD.MOV R40, RZ, RZ, -R40 ;  /* 0x000000ffff287224 */ /* 0x000fe400078e0a28 */
[----:B------:R-:W-:-:S04]  /*3850*/  IMAD.HI.U32 R6, R2, R72, RZ ;  /* 0x0000004802067227 */ /* 0x000fc800078e00ff */
[C---:B------:R-:W-:Y:S02]  /*3860*/  IMAD R70, R5.reuse, R40, R70 ;  /* 0x0000002805467224 */ /* 0x040fe400078e0246 */
[--C-:B------:R-:W-:Y:S02]  /*3870*/  @!P6 IMAD.IADD R66, R66, 0x1, -R5.reuse ;  /* 0x000000014242e824 */ /* 0x100fe400078e0a05 */
[----:B------:R-:W-:Y:S01]  /*3880*/  @!P0 IMAD.IADD R68, R68, 0x1, -R5 ;  /* 0x0000000144448824 */ /* 0x000fe200078e0a05 */
[C---:B------:R-:W-:Y:S01]  /*3890*/  ISETP.GT.U32.AND P6, PT, R5.reuse, R70, PT ;  /* 0x000000460500720c */ /* 0x040fe20003fc4070 */
[----:B------:R-:W-:Y:S01]  /*38a0*/  @!P3 IMAD.MOV R58, RZ, RZ, -R58 ;  /* 0x000000ffff3ab224 */ /* 0x000fe200078e0a3a */
[----:B------:R-:W-:Y:S01]  /*38b0*/  ISETP.GT.U32.AND P0, PT, R5, R66, PT ;  /* 0x000000420500720c */ /* 0x000fe20003f04070 */
[----:B------:R-:W-:Y:S01]  /*38c0*/  IMAD.MOV R6, RZ, RZ, -R6 ;  /* 0x000000ffff067224 */ /* 0x000fe200078e0a06 */
[----:B------:R-:W-:Y:S01]  /*38d0*/  ISETP.GE.AND P3, PT, R228, RZ, PT ;  /* 0x000000ffe400720c */ /* 0x000fe20003f66270 */
[----:B------:R-:W-:-:S04]  /*38e0*/  IMAD.HI.U32 R43, R2, R74, RZ ;  /* 0x0000004a022b7227 */ /* 0x000fc800078e00ff */
[----:B------:R-:W-:Y:S01]  /*38f0*/  @!P2 IMAD.MOV R64, RZ, RZ, -R64 ;  /* 0x000000ffff40a224 */ /* 0x000fe200078e0a40 */
[C---:B------:R-:W-:Y:S01]  /*3900*/  ISETP.GT.U32.AND P2, PT, R5.reuse, R68, PT ;  /* 0x000000440500720c */ /* 0x040fe20003f44070 */
[----:B------:R-:W-:Y:S02]  /*3910*/  IMAD R72, R5, R6, R72 ;  /* 0x0000000605487224 */ /* 0x000fe400078e0248 */
[----:B------:R-:W-:-:S04]  /*3920*/  IMAD.HI.U32 R40, R2, R76, RZ ;  /* 0x0000004c02287227 */ /* 0x000fc800078e00ff */
[----:B------:R-:W-:Y:S02]  /*3930*/  IMAD.MOV R43, RZ, RZ, -R43 ;  /* 0x000000ffff2b7224 */ /* 0x000fe400078e0a2b */
[----:B------:R-:W-:Y:S02]  /*3940*/  IMAD.MOV R40, RZ, RZ, -R40 ;  /* 0x000000ffff287224 */ /* 0x000fe400078e0a28 */
[C---:B------:R-:W-:Y:S02]  /*3950*/  IMAD R74, R5.reuse, R43, R74 ;  /* 0x0000002b054a7224 */ /* 0x040fe400078e024a */
[--C-:B------:R-:W-:Y:S02]  /*3960*/  @!P6 IMAD.IADD R70, R70, 0x1, -R5.reuse ;  /* 0x000000014646e824 */ /* 0x100fe400078e0a05 */
[----:B------:R-:W-:Y:S01]  /*3970*/  @!P0 IMAD.IADD R66, R66, 0x1, -R5 ;  /* 0x0000000142428824 */ /* 0x000fe200078e0a05 */
[C---:B------:R-:W-:Y:S01]  /*3980*/  ISETP.GT.U32.AND P0, PT, R5.reuse, R72, PT ;  /* 0x000000480500720c */ /* 0x040fe20003f04070 */
[C---:B------:R-:W-:Y:S01]  /*3990*/  IMAD R76, R5.reuse, R40, R76 ;  /* 0x00000028054c7224 */ /* 0x040fe200078e024c */
[C---:B------:R-:W-:Y:S01]  /*39a0*/  ISETP.GT.U32.AND P6, PT, R5.reuse, R70, PT ;  /* 0x000000460500720c */ /* 0x040fe20003fc4070 */
[----:B------:R-:W-:Y:S01]  /*39b0*/  @!P3 IMAD.MOV R66, RZ, RZ, -R66 ;  /* 0x000000ffff42b224 */ /* 0x000fe200078e0a42 */
[----:B------:R-:W-:Y:S01]  /*39c0*/  ISETP.GT.U32.AND P3, PT, R5, R74, PT ;  /* 0x0000004a0500720c */ /* 0x000fe20003f64070 */
[----:B------:R-:W-:-:S04]  /*39d0*/  IMAD.HI.U32 R6, R2, R78, RZ ;  /* 0x0000004e02067227 */ /* 0x000fc800078e00ff */
[----:B------:R-:W-:Y:S01]  /*39e0*/  @!P2 IMAD.IADD R68, R68, 0x1, -R5 ;  /* 0x000000014444a824 */ /* 0x000fe200078e0a05 */
[----:B------:R-:W-:Y:S01]  /*39f0*/  ISETP.GT.U32.AND P2, PT, R5, R76, PT ;  /* 0x0000004c0500720c */ /* 0x000fe20003f44070 */
[----:B------:R-:W-:Y:S02]  /*3a00*/  IMAD.MOV R6, RZ, RZ, -R6 ;  /* 0x000000ffff067224 */ /* 0x000fe400078e0a06 */
[----:B------:R-:W-:-:S04]  /*3a10*/  IMAD.HI.U32 R43, R2, R80, RZ ;  /* 0x00000050022b7227 */ /* 0x000fc800078e00ff */
[----:B------:R-:W-:Y:S02]  /*3a20*/  IMAD R78, R5, R6, R78 ;  /* 0x00000006054e7224 */ /* 0x000fe400078e024e */
[----:B------:R-:W-:Y:S02]  /*3a30*/  IMAD.MOV R43, RZ, RZ, -R43 ;  /* 0x000000ffff2b7224 */ /* 0x000fe400078e0a2b */
[--C-:B------:R-:W-:Y:S01]  /*3a40*/  @!P0 IMAD.IADD R72, R72, 0x1, -R5.reuse ;  /* 0x0000000148488824 */ /* 0x100fe200078e0a05 */
[----:B------:R-:W-:Y:S01]  /*3a50*/  ISETP.GE.AND P0, PT, R225, RZ, PT ;  /* 0x000000ffe100720c */ /* 0x000fe20003f06270 */
[--C-:B------:R-:W-:Y:S01]  /*3a60*/  @!P6 IMAD.IADD R70, R70, 0x1, -R5.reuse ;  /* 0x000000014646e824 */ /* 0x100fe200078e0a05 */
[C---:B------:R-:W-:Y:S01]  /*3a70*/  ISETP.GT.U32.AND P6, PT, R5.reuse, R78, PT ;  /* 0x0000004e0500720c */ /* 0x040fe20003fc4070 */
[C---:B------:R-:W-:Y:S01]  /*3a80*/  IMAD R80, R5.reuse, R43, R80 ;  /* 0x0000002b05507224 */ /* 0x040fe200078e0250 */
[----:B------:R-:W-:Y:S01]  /*3a90*/  IABS R225, R10 ;  /* 0x0000000a00e17213 */ /* 0x000fe20000000000 */
        /* <DEDUP_REMOVED lines=21> */
[----:B------:R-:W-:Y:S01]  /*3bf0*/  IMAD.HI.U32 R40, R2, R86, RZ ;  /* 0x0000005602287227 */ /* 0x000fe200078e00ff */
[----:B------:R-:W-:-:S02]  /*3c00*/  IABS R221, R12 ;  /* 0x0000000c00dd7213 */ /* 0x000fc40000000000 */
[----:B------:R-:W-:Y:S01]  /*3c10*/  IABS R223, R11 ;  /* 0x0000000b00df7213 */ /* 0x000fe20000000000 */
[----:B------:R-:W-:Y:S01]  /*3c20*/  @!P5 IMAD.MOV R72, RZ, RZ, -R72 ;  /* 0x000000ffff48d224 */ /* 0x000fe200078e0a48 */
[----:B------:R-:W-:Y:S01]  /*3c30*/  ISETP.GT.U32.AND P5, PT, R5, R80, PT ;  /* 0x000000500500720c */ /* 0x000fe20003fa4070 */
[----:B------:R-:W-:Y:S02]  /*3c40*/  IMAD.MOV R43, RZ, RZ, -R40 ;  /* 0x000000ffff2b7224 */ /* 0x000fe400078e0a28 */
[----:B------:R-:W-:-:S04]  /*3c50*/  IMAD.HI.U32 R40, R2, R6, RZ ;  /* 0x0000000602287227 */ /* 0x000fc800078e00ff */
[--C-:B------:R-:W-:Y:S01]  /*3c60*/  @!P6 IMAD.IADD R76, R76, 0x1, -R5.reuse ;  /* 0x000000014c4ce824 */ /* 0x100fe200078e0a05 */
[C---:B------:R-:W-:Y:S01]  /*3c70*/  ISETP.GT.U32.AND P6, PT, R5.reuse, R84, PT ;  /* 0x000000540500720c */ /* 0x040fe20003fc4070 */
[----:B------:R-:W-:Y:S01]  /*3c80*/  @!P3 IMAD.IADD R82, R82, 0x1, -R5 ;  /* 0x000000015252b824 */ /* 0x000fe200078e0a05 */
[----:B------:R-:W-:Y:S01]  /*3c90*/  ISETP.GE.AND P3, PT, R224, RZ, PT ;  /* 0x000000ffe000720c */ /* 0x000fe20003f66270 */
[C---:B------:R-:W-:Y:S01]  /*3ca0*/  IMAD R86, R5.reuse, R43, R86 ;  /* 0x0000002b05567224 */ /* 0x040fe200078e0256 */
[----:B------:R-:W-:Y:S01]  /*3cb0*/  IABS R43, R220 ;  /* 0x000000dc002b7213 */ /* 0x000fe20000000000 */
[----:B------:R-:W-:Y:S02]  /*3cc0*/  IMAD.MOV R40, RZ, RZ, -R40 ;  /* 0x000000ffff287224 */ /* 0x000fe400078e0a28 */
        /* <DEDUP_REMOVED lines=14> */
[C---:B------:R-:W-:Y:S01]  /*3db0*/  IMAD R90, R5.reuse, R40, R43 ;  /* 0x00000028055a7224 */ /* 0x040fe200078e022b */
        /* <DEDUP_REMOVED lines=9> */
[----:B------:R-:W-:-:S04]  /*3e50*/  IMAD.HI.U32 R40, R2, R92, RZ ;  /* 0x0000005c02287227 */ /* 0x000fc800078e00ff */
        /* <DEDUP_REMOVED lines=9> */
[----:B------:R-:W-:-:S03]  /*3ef0*/  ISETP.GT.U32.AND P0, PT, R5, R90, PT ;  /* 0x0000005a0500720c */ /* 0x000fc60003f04070 */
        /* <DEDUP_REMOVED lines=47> */
[C---:B------:R-:W-:Y:S02]  /*41f0*/  IMAD R104, R5.reuse, R6, R104 ;  /* 0x0000000605687224 */ /* 0x040fe400078e0268 */
[----:B------:R-:W-:Y:S02]  /*4200*/  IMAD.MOV R43, RZ, RZ, -R43 ;  /* 0x000000ffff2b7224 */ /* 0x000fe400078e0a2b */
[--C-:B------:R-:W-:Y:S01]  /*4210*/  @!P0 IMAD.IADD R98, R98, 0x1, -R5.reuse ;  /* 0x0000000162628824 */ /* 0x100fe200078e0a05 */
[----:B------:R-:W-:Y:S01]  /*4220*/  ISETP.GE.AND P0, PT, R212, RZ, PT ;  /* 0x000000ffd400720c */ /* 0x000fe20003f06270 */
[----:B------:R-:W-:Y:S01]  /*4230*/  @!P6 IMAD.IADD R96, R96, 0x1, -R5 ;  /* 0x000000016060e824 */ /* 0x000fe200078e0a05 */
        /* <DEDUP_REMOVED lines=15> */
[----:B------:R-:W-:Y:S01]  /*4330*/  @!P4 IMAD.IADD R98, R98, 0x1, -R5 ;  /* 0x000000016262c824 */ /* 0x000fe200078e0a05 */
        /* <DEDUP_REMOVED lines=69> */
[----:B------:R-:W-:Y:S01]  /*4790*/  ISETP.GT.U32.AND P6, PT, R5, R117, PT ;  /* 0x000000750500720c */ /* 0x000fe20003fc4070 */
[----:B------:R-:W-:Y:S01]  /*47a0*/  @!P0 IMAD.IADD R115, R115, 0x1, -R5 ;  /* 0x0000000173738824 */ /* 0x000fe200078e0a05 */
[----:B------:R-:W-:Y:S01]  /*47b0*/  ISETP.GT.U32.AND P0, PT, R5, R119, PT ;  /* 0x000000770500720c */ /* 0x000fe20003f04070 */
[----:B------:R-:W-:-:S04]  /*47c0*/  IMAD.HI.U32 R40, R2, R121, RZ ;  /* 0x0000007902287227 */ /* 0x000fc800078e00ff */
[----:B------:R-:W-:Y:S01]  /*47d0*/  @!P5 IMAD.MOV R104, RZ, RZ, -R104 ;  /* 0x000000ffff68d224 */ /* 0x000fe200078e0a68 */
[----:B------:R-:W-:Y:S01]  /*47e0*/  ISETP.GE.AND P5, PT, R204, RZ, PT ;  /* 0x000000ffcc00720c */ /* 0x000fe20003fa6270 */
[----:B------:R-:W-:Y:S02]  /*47f0*/  IMAD.MOV R40, RZ, RZ, -R40 ;  /* 0x000000ffff287224 */ /* 0x000fe400078e0a28 */
[----:B------:R-:W-:-:S04]  /*4800*/  IMAD.HI.U32 R6, R2, R123, RZ ;  /* 0x0000007b02067227 */ /* 0x000fc800078e00ff */
[----:B------:R-:W-:Y:S02]  /*4810*/  IMAD R121, R5, R40, R121 ;  /* 0x0000002805797224 */ /* 0x000fe400078e0279 */
        /* <DEDUP_REMOVED lines=14> */
[----:B------:R-:W-:Y:S02]  /*4900*/  IMAD R125, R5, R43, R125 ;  /* 0x0000002b057d7224 */ /* 0x000fe400078e027d */
        /* <DEDUP_REMOVED lines=16> */
[----:B------:R-:W-:Y:S01]  /*4a10*/  @!P6 IMAD.IADD R121, R121, 0x1, -R5 ;  /* 0x000000017979e824 */ /* 0x000fe200078e0a05 */
[C---:B------:R-:W-:Y:S01]  /*4a20*/  ISETP.GT.U32.AND P6, PT, R5.reuse, R129, PT ;  /* 0x000000810500720c */ /* 0x040fe20003fc4070 */
[----:B------:R-:W-:Y:S01]  /*4a30*/  IMAD R131, R5, R43, R131 ;  /* 0x0000002b05837224 */ /* 0x000fe200078e0283 */
        /* <DEDUP_REMOVED lines=10> */
[----:B------:R-:W-:Y:S02]  /*4ae0*/  IMAD R133, R5, R40, R133 ;  /* 0x0000002805857224 */ /* 0x000fe400078e0285 */
[----:B------:R-:W-:Y:S02]  /*4af0*/  IMAD.MOV R6, RZ, RZ, -R6 ;  /* 0x000000ffff067224 */ /* 0x000fe400078e0a06 */
[--C-:B------:R-:W-:Y:S01]  /*4b00*/  @!P6 IMAD.IADD R129, R129, 0x1, -R5.reuse ;  /* 0x000000018181e824 */ /* 0x100fe200078e0a05 */
[----:B------:R-:W-:Y:S01]  /*4b10*/  ISETP.GT.U32.AND P6, PT, R5, R127, PT ;  /* 0x0000007f0500720c */ /* 0x000fe20003fc4070 */
        /* <DEDUP_REMOVED lines=47> */
[----:B------:R-:W-:-:S03]  /*4e10*/  IABS R192, R128 ;  /* 0x0000008000c07213 */ /* 0x000fc60000000000 */
        /* <DEDUP_REMOVED lines=17> */
[C---:B------:R-:W-:Y:S01]  /*4f30*/  IMAD R142, R5.reuse, R40, R142 ;  /* 0x00000028058e7224 */ /* 0x040fe200078e028e */
[----:B------:R-:W-:Y:S01]  /*4f40*/  IABS R40, R152 ;  /* 0x0000009800287213 */ /* 0x000fe20000000000 */
[----:B------:R-:W-:Y:S01]  /*4f50*/  IMAD.MOV.U32 R138, RZ, RZ, R6 ;  /* 0x000000ffff8a7224 */ /* 0x000fe200078e0006 */
[----:B------:R-:W-:Y:S01]  /*4f60*/  IABS R6, R154 ;  /* 0x0000009a00067213 */ /* 0x000fe20000000000 */
[----:B------:R-:W-:-:S02]  /*4f70*/  IMAD R144, R5, R43, R144 ;  /* 0x0000002b05907224 */ /* 0x000fc400078e0290 */
[----:B------:R-:W-:Y:S01]  /*4f80*/  @!P6 IMAD.MOV R138, RZ, RZ, -R138 ;  /* 0x000000ffff8ae224 */ /* 0x000fe200078e0a8a */
[----:B------:R-:W-:Y:S01]  /*4f90*/  ISETP.GT.U32.AND P6, PT, R5, R142, PT ;  /* 0x0000008e0500720c */ /* 0x000fe20003fc4070 */
[----:B------:R-:W-:-:S04]  /*4fa0*/  IMAD.HI.U32 R45, R2, R146, RZ ;  /* 0x00000092022d7227 */ /* 0x000fc800078e00ff */
[----:B------:R-:W-:Y:S01]  /*4fb0*/  @!P0 IMAD.IADD R140, R140, 0x1, -R5 ;  /* 0x000000018c8c8824 */ /* 0x000fe200078e0a05 */
[----:B------:R-:W-:Y:S01]  /*4fc0*/  ISETP.GT.U32.AND P0, PT, R5, R144, PT ;  /* 0x000000900500720c */ /* 0x000fe20003f04070 */
[----:B------:R-:W-:Y:S02]  /*4fd0*/  IMAD.MOV R45, RZ, RZ, -R45 ;  /* 0x000000ffff2d7224 */ /* 0x000fe400078e0a2d */
[----:B------:R-:W-:Y:S01]  /*4fe0*/  @!P3 IMAD.MOV R129, RZ, RZ, -R129 ;  /* 0x000000ffff81b224 */ /* 0x000fe200078e0a81 */
[----:B------:R-:W-:Y:S01]  /*4ff0*/  ISETP.GE.AND P3, PT, R191, RZ, PT ;  /* 0x000000ffbf00720c */ /* 0x000fe20003f66270 */
[C---:B------:R-:W-:Y:S02]  /*5000*/  IMAD R146, R5.reuse, R45, R146 ;  /* 0x0000002d05927224 */ /* 0x040fe400078e0292 */
[----:B------:R-:W-:Y:S02]  /*5010*/  @!P6 IMAD.IADD R142, R142, 0x1, -R5 ;  /* 0x000000018e8ee824 */ /* 0x000fe400078e0a05 */
[----:B------:R-:W-:Y:S01]  /*5020*/  IMAD.HI.U32 R43, R2, R148, RZ ;  /* 0x00000094022b7227 */ /* 0x000fe200078e00ff */
[----:B------:R-:W-:-:S03]  /*5030*/  ISETP.GT.U32.AND P6, PT, R5, R146, PT ;  /* 0x000000920500720c */ /* 0x000fc60003fc4070 */
[----:B------:R-:W-:Y:S01]  /*5040*/  @!P0 IMAD.IADD R144, R144, 0x1, -R5 ;  /* 0x0000000190908824 */ /* 0x000fe200078e0a05 */
[----:B------:R-:W-:Y:S01]  /*5050*/  ISETP.GT.U32.AND P0, PT, R5, R142, PT ;  /* 0x0000008e0500720c */ /* 0x000fe20003f04070 */
[----:B------:R-:W-:Y:S02]  /*5060*/  IMAD.MOV R43, RZ, RZ, -R43 ;  /* 0x000000ffff2b7224 */ /* 0x000fe400078e0a2b */
[----:B------:R-:W-:Y:S01]  /*5070*/  @!P3 IMAD.MOV R135, RZ, RZ, -R135 ;  /* 0x000000ffff87b224 */ /* 0x000fe200078e0a87 */
[----:B------:R-:W-:Y:S01]  /*5080*/  ISETP.GE.AND P3, PT, R189, RZ, PT ;  /* 0x000000ffbd00720c */ /* 0x000fe20003f66270 */
[----:B------:R-:W-:-:S04]  /*5090*/  IMAD.HI.U32 R47, R2, R150, RZ ;  /* 0x00000096022f7227 */ /* 0x000fc800078e00ff */
[----:B------:R-:W-:Y:S01]  /*50a0*/  @!P2 IMAD.MOV R140, RZ, RZ, -R140 ;  /* 0x000000ffff8ca224 */ /* 0x000fe200078e0a8c */
[C---:B------:R-:W-:Y:S01]  /*50b0*/  ISETP.GT.U32.AND P2, PT, R5.reuse, R144, PT ;  /* 0x000000900500720c */ /* 0x040fe20003f44070 */
[----:B------:R-:W-:Y:S02]  /*50c0*/  IMAD R148, R5, R43, R148 ;  /* 0x0000002b05947224 */ /* 0x000fe400078e0294 */
[----:B------:R-:W-:-:S04]  /*50d0*/  IMAD.HI.U32 R45, R2, R40, RZ ;  /* 0x00000028022d7227 */ /* 0x000fc800078e00ff */
[----:B------:R-:W-:Y:S02]  /*50e0*/  IMAD.MOV R47, RZ, RZ, -R47 ;  /* 0x000000ffff2f7224 */ /* 0x000fe400078e0a2f */
[----:B------:R-:W-:Y:S02]  /*50f0*/  @!P6 IMAD.IADD R146, R146, 0x1, -R5 ;  /* 0x000000019292e824 */ /* 0x000fe400078e0a05 */
[----:B------:R-:W-:Y:S02]  /*5100*/  IMAD.MOV R45, RZ, RZ, -R45 ;  /* 0x000000ffff2d7224 */ /* 0x000fe400078e0a2d */
[C---:B------:R-:W-:Y:S01]  /*5110*/  IMAD R150, R5.reuse, R47, R150 ;  /* 0x0000002f05967224 */ /* 0x040fe200078e0296 */
[C---:B------:R-:W-:Y:S01]  /*5120*/  ISETP.GT.U32.AND P6, PT, R5.reuse, R146, PT ;  /* 0x000000920500720c */ /* 0x040fe20003fc4070 */
[----:B------:R-:W-:Y:S01]  /*5130*/  @!P0 IMAD.IADD R142, R142, 0x1, -R5 ;  /* 0x000000018e8e8824 */ /* 0x000fe200078e0a05 */
[----:B------:R-:W-:Y:S01]  /*5140*/  ISETP.GT.U32.AND P0, PT, R5, R148, PT ;  /* 0x000000940500720c */ /* 0x000fe20003f04070 */
[----:B------:R-:W-:-:S04]  /*5150*/  IMAD.HI.U32 R43, R2, R6, RZ ;  /* 0x00000006022b7227 */ /* 0x000fc800078e00ff */
[C---:B------:R-:W-:Y:S02]  /*5160*/  IMAD R40, R5.reuse, R45, R40 ;  /* 0x0000002d05287224 */ /* 0x040fe400078e0228 */
[----:B------:R-:W-:Y:S01]  /*5170*/  @!P3 IMAD.MOV R142, RZ, RZ, -R142 ;  /* 0x000000ffff8eb224 */ /* 0x000fe200078e0a8e */
[----:B------:R-:W-:Y:S01]  /*5180*/  ISETP.GT.U32.AND P3, PT, R5, R150, PT ;  /* 0x000000960500720c */ /* 0x000fe20003f64070 */
[----:B------:R-:W-:Y:S02]  /*5190*/  IMAD.MOV R43, RZ, RZ, -R43 ;  /* 0x000000ffff2b7224 */ /* 0x000fe400078e0a2b */
[----:B------:R-:W-:-:S04]  /*51a0*/  IMAD.HI.U32 R47, R2, R156, RZ ;  /* 0x0000009c022f7227 */ /* 0x000fc800078e00ff */
[----:B------:R-:W-:Y:S01]  /*51b0*/  @!P2 IMAD.IADD R144, R144, 0x1, -R5 ;  /* 0x000000019090a824 */ /* 0x000fe200078e0a05 */
[C---:B------:R-:W-:Y:S01]  /*51c0*/  ISETP.GT.U32.AND P2, PT, R5.reuse, R40, PT ;  /* 0x000000280500720c */ /* 0x040fe20003f44070 */
[C---:B------:R-:W-:Y:S02]  /*51d0*/  IMAD R6, R5.reuse, R43, R6 ;  /* 0x0000002b05067224 */ /* 0x040fe400078e0206 */
[----:B------:R-:W-:Y:S02]  /*51e0*/  IMAD.MOV R47, RZ, RZ, -R47 ;  /* 0x000000ffff2f7224 */ /* 0x000fe400078e0a2f */
[--C-:B------:R-:W-:Y:S01]  /*51f0*/  @!P6 IMAD.IADD R146, R146, 0x1, -R5.reuse ;  /* 0x000000019292e824 */ /* 0x100fe200078e0a05 */
[C---:B------:R-:W-:Y:S01]  /*5200*/  ISETP.GT.U32.AND P6, PT, R5.reuse, R6, PT ;  /* 0x000000060500720c */ /* 0x040fe20003fc4070 */
[----:B------:R-:W-:Y:S01]  /*5210*/  @!P0 IMAD.IADD R148, R148, 0x1, -R5 ;  /* 0x0000000194948824 */ /* 0x000fe200078e0a05 */
[----:B------:R-:W-:Y:S01]  /*5220*/  ISETP.GE.AND P0, PT, R186, RZ, PT ;  /* 0x000000ffba00720c */ /* 0x000fe20003f06270 */
[----:B------:R-:W-:-:S02]  /*5230*/  IMAD R156, R5, R47, R156 ;  /* 0x0000002f059c7224 */ /* 0x000fc400078e029c */
[----:B------:R-:W-:Y:S01]  /*5240*/  @!P3 IMAD.IADD R150, R150, 0x1, -R5 ;  /* 0x000000019696b824 */ /* 0x000fe200078e0a05 */
[----:B------:R-:W-:Y:S01]  /*5250*/  ISETP.GT.U32.AND P3, PT, R5, R148, PT ;  /* 0x000000940500720c */ /* 0x000fe20003f64070 */
[----:B------:R-:W-:-:S04]  /*5260*/  IMAD.HI.U32 R45, R2, R158, RZ ;  /* 0x0000009e022d7227 */ /* 0x000fc800078e00ff */
[----:B------:R-:W-:Y:S01]  /*5270*/  @!P1 IMAD.MOV R146, RZ, RZ, -R146 ;  /* 0x000000ffff929224 */ /* 0x000fe200078e0a92 */
[C---:B------:R-:W-:Y:S01]  /*5280*/  ISETP.GT.U32.AND P1, PT, R5.reuse, R156, PT ;  /* 0x0000009c0500720c */ /* 0x040fe20003f24070 */
[----:B------:R-:W-:Y:S01]  /*5290*/  @!P2 IMAD.IADD R40, R40, 0x1, -R5 ;  /* 0x000000012828a824 */ /* 0x000fe200078e0a05 */
[----:B------:R-:W-:Y:S01]  /*52a0*/  ISETP.GT.U32.AND P2, PT, R5, R150, PT ;  /* 0x000000960500720c */ /* 0x000fe20003f44070 */
[----:B------:R-:W-:Y:S02]  /*52b0*/  IMAD.MOV R45, RZ, RZ, -R45 ;  /* 0x000000ffff2d7224 */ /* 0x000fe400078e0a2d */
[----:B------:R-:W-:-:S04]  /*52c0*/  IMAD.HI.U32 R43, R2, R160, RZ ;  /* 0x000000a0022b7227 */ /* 0x000fc800078e00ff */
[C---:B------:R-:W-:Y:S02]  /*52d0*/  IMAD R158, R5.reuse, R45, R158 ;  /* 0x0000002d059e7224 */ /* 0x040fe400078e029e */
[----:B------:R-:W-:Y:S01]  /*52e0*/  @!P6 IMAD.IADD R6, R6, 0x1, -R5 ;  /* 0x000000010606e824 */ /* 0x000fe200078e0a05 */
[C---:B------:R-:W-:Y:S01]  /*52f0*/  ISETP.GT.U32.AND P6, PT, R5.reuse, R40, PT ;  /* 0x000000280500720c */ /* 0x040fe20003fc4070 */
[----:B------:R-:W-:Y:S02]  /*5300*/  IMAD.MOV R43, RZ, RZ, -R43 ;  /* 0x000000ffff2b7224 */ /* 0x000fe400078e0a2b */
[--C-:B------:R-:W-:Y:S01]  /*5310*/  @!P3 IMAD.IADD R148, R148, 0x1, -R5.reuse ;  /* 0x000000019494b824 */ /* 0x100fe200078e0a05 */
[C---:B------:R-:W-:Y:S01]  /*5320*/  ISETP.GT.U32.AND P3, PT, R5.reuse, R158, PT ;  /* 0x0000009e0500720c */ /* 0x040fe20003f64070 */
[----:B------:R-:W-:Y:S01]  /*5330*/  IMAD R160, R5, R43, R160 ;  /* 0x0000002b05a07224 */ /* 0x000fe200078e02a0 */
[----:B------:R-:W-:Y:S01]  /*5340*/  IABS R43, R182 ;  /* 0x000000b6002b7213 */ /* 0x000fe20000000000 */
[----:B------:R-:W-:Y:S01]  /*5350*/  @!P1 IMAD.IADD R156, R156, 0x1, -R5 ;  /* 0x000000019c9c9824 */ /* 0x000fe200078e0a05 */
[----:B------:R-:W-:Y:S01]  /*5360*/  ISETP.GE.AND P1, PT, R184, RZ, PT ;  /* 0x000000ffb800720c */ /* 0x000fe20003f26270 */
[----:B------:R-:W-:-:S04]  /*5370*/  IMAD.HI.U32 R45, R2, R162, RZ ;  /* 0x000000a2022d7227 */ /* 0x000fc800078e00ff */
[----:B------:R-:W-:Y:S01]  /*5380*/  @!P2 IMAD.IADD R150, R150, 0x1, -R5 ;  /* 0x000000019696a824 */ /* 0x000fe200078e0a05 */
[----:B------:R-:W-:Y:S01]  /*5390*/  ISETP.GE.AND P2, PT, R152, RZ, PT ;  /* 0x000000ff9800720c */ /* 0x000fe20003f46270 */
[----:B------:R-:W-:Y:S01]  /*53a0*/  @!P4 IMAD.MOV R144, RZ, RZ, -R144 ;  /* 0x000000ffff90c224 */ /* 0x000fe200078e0a90 */
[C---:B------:R-:W-:Y:S01]  /*53b0*/  ISETP.GT.U32.AND P4, PT, R5.reuse, R6, PT ;  /* 0x000000060500720c */ /* 0x040fe20003f84070 */
[----:B------:R-:W-:Y:S01]  /*53c0*/  @!P5 IMAD.MOV R148, RZ, RZ, -R148 ;  /* 0x000000ffff94d224 */ /* 0x000fe200078e0a94 */
[----:B------:R-:W-:Y:S01]  /*53d0*/  ISETP.GT.U32.AND P5, PT, R5, R156, PT ;  /* 0x0000009c0500720c */ /* 0x000fe20003fa4070 */
[----:B------:R-:W-:Y:S02]  /*53e0*/  IMAD.MOV R47, RZ, RZ, -R45 ;  /* 0x000000ffff2f7224 */ /* 0x000fe400078e0a2d */
[----:B------:R-:W-:-:S04]  /*53f0*/  IMAD.HI.U32 R45, R2, R43, RZ ;  /* 0x0000002b022d7227 */ /* 0x000fc800078e00ff */
[----:B------:R-:W-:Y:S01]  /*5400*/  @!P6 IMAD.IADD R40, R40, 0x1, -R5 ;  /* 0x000000012828e824 */ /* 0x000fe200078e0a05 */
[----:B------:R-:W-:Y:S01]  /*5410*/  ISETP.GT.U32.AND P6, PT, R5, R160, PT ;  /* 0x000000a00500720c */ /* 0x000fe20003fc4070 */
[----:B------:R-:W-:Y:S02]  /*5420*/  IMAD.MOV R45, RZ, RZ, -R45 ;  /* 0x000000ffff2d7224 */ /* 0x000fe400078e0a2d */
[----:B------:R-:W-:Y:S01]  /*5430*/  @!P3 IMAD.IADD R158, R158, 0x1, -R5 ;  /* 0x000000019e9eb824 */ /* 0x000fe200078e0a05 */
[----:B------:R-:W-:Y:S01]  /*5440*/  ISETP.GE.AND P3, PT, R185, RZ, PT ;  /* 0x000000ffb900720c */ /* 0x000fe20003f66270 */
[C---:B------:R-:W-:Y:S01]  /*5450*/  IMAD R162, R5.reuse, R47, R162 ;  /* 0x0000002f05a27224 */ /* 0x040fe200078e02a2 */
[----:B------:R-:W-:Y:S01]  /*5460*/  IABS R185, R153 ;  /* 0x0000009900b97213 */ /* 0x000fe20000000000 */
[----:B------:R-:W-:Y:S01]  /*5470*/  IMAD.MOV.U32 R152, RZ, RZ, R40 ;  /* 0x000000ffff987224 */ /* 0x000fe200078e0028 */
[----:B------:R-:W-:Y:S01]  /*5480*/  IABS R40, R183 ;  /* 0x000000b700287213 */ /* 0x000fe20000000000 */
[C---:B------:R-:W-:Y:S01]  /*5490*/  IMAD R43, R5.reuse, R45, R43 ;  /* 0x0000002d052b7224 */ /* 0x040fe200078e022b */
[----:B------:R-:W-:Y:S01]  /*54a0*/  IABS R45, R167 ;  /* 0x000000a7002d7213 */ /* 0x000fe20000000000 */
[----:B------:R-:W-:Y:S01]  /*54b0*/  @!P0 IMAD.MOV R150, RZ, RZ, -R150 ;  /* 0x000000ffff968224 */ /* 0x000fe200078e0a96 */
[C---:B------:R-:W-:Y:S01]  /*54c0*/  ISETP.GT.U32.AND P0, PT, R5.reuse, R158, PT ;  /* 0x0000009e0500720c */ /* 0x040fe20003f04070 */
[----:B------:R-:W-:Y:S01]  /*54d0*/  @!P2 IMAD.MOV R152, RZ, RZ, -R152 ;  /* 0x000000ffff98a224 */ /* 0x000fe200078e0a98 */
[C---:B------:R-:W-:Y:S01]  /*54e0*/  ISETP.GT.U32.AND P2, PT, R5.reuse, R162, PT ;  /* 0x000000a20500720c */ /* 0x040fe20003f44070 */
[--C-:B------:R-:W-:Y:S01]  /*54f0*/  @!P4 IMAD.IADD R6, R6, 0x1, -R5.reuse ;  /* 0x000000010606c824 */ /* 0x100fe200078e0a05 */
[----:B------:R-:W-:Y:S01]  /*5500*/  ISETP.GE.AND P4, PT, R154, RZ, PT ;  /* 0x000000ff9a00720c */ /* 0x000fe20003f86270 */
[----:B------:R-:W-:Y:S01]  /*5510*/  @!P5 IMAD.IADD R156, R156, 0x1, -R5 ;  /* 0x000000019c9cd824 */ /* 0x000fe200078e0a05 */
[----:B------:R-:W-:Y:S01]  /*5520*/  ISETP.GT.U32.AND P5, PT, R5, R43, PT ;  /* 0x0000002b0500720c */ /* 0x000fe20003fa4070 */
[----:B------:R-:W-:-:S02]  /*5530*/  IMAD.MOV.U32 R154, RZ, RZ, R6 ;  /* 0x000000ffff9a7224 */ /* 0x000fc400078e0006 */
[----:B------:R-:W-:-:S04]  /*5540*/  IMAD.HI.U32 R6, R2, R40, RZ ;  /* 0x0000002802067227 */ /* 0x000fc800078e00ff */
[--C-:B------:R-:W-:Y:S02]  /*5550*/  @!P6 IMAD.IADD R160, R160, 0x1, -R5.reuse ;  /* 0x00000001a0a0e824 */ /* 0x100fe400078e0a05 */
[----:B------:R-:W-:Y:S02]  /*5560*/  IMAD.MOV R6, RZ, RZ, -R6 ;  /* 0x000000ffff067224 */ /* 0x000fe400078e0a06 */
[--C-:B------:R-:W-:Y:S01]  /*5570*/  @!P0 IMAD.IADD R158, R158, 0x1, -R5.reuse ;  /* 0x000000019e9e8824 */ /* 0x100fe200078e0a05 */
[----:B------:R-:W-:Y:S01]  /*5580*/  ISETP.GT.U32.AND P6, PT, R5, R160, PT ;  /* 0x000000a00500720c */ /* 0x000fe20003fc4070 */
[--C-:B------:R-:W-:Y:S01]  /*5590*/  @!P2 IMAD.IADD R162, R162, 0x1, -R5.reuse ;  /* 0x00000001a2a2a824 */ /* 0x100fe200078e0a05 */
[----:B------:R-:W-:Y:S01]  /*55a0*/  ISETP.GE.AND P0, PT, R181, RZ, PT ;  /* 0x000000ffb500720c */ /* 0x000fe20003f06270 */
[----:B------:R-:W-:Y:S01]  /*55b0*/  IMAD R6, R5, R6, R40 ;  /* 0x0000000605067224 */ /* 0x000fe200078e0228 */
[----:B------:R-:W-:Y:S01]  /*55c0*/  ISETP.GE.AND P2, PT, R183, RZ, PT ;  /* 0x000000ffb700720c */ /* 0x000fe20003f46270 */
[--C-:B------:R-:W-:Y:S01]  /*55d0*/  @!P5 IMAD.IADD R43, R43, 0x1, -R5.reuse ;  /* 0x000000012b2bd824 */ /* 0x100fe200078e0a05 */
[C---:B------:R-:W-:Y:S01]  /*55e0*/  ISETP.GT.U32.AND P5, PT, R5.reuse, R162, PT ;  /* 0x000000a20500720c */ /* 0x040fe20003fa4070 */
[----:B------:R-:W-:Y:S01]  /*55f0*/  @!P3 IMAD.MOV R158, RZ, RZ, -R158 ;  /* 0x000000ffff9eb224 */ /* 0x000fe200078e0a9e */
[C---:B------:R-:W-:Y:S01]  /*5600*/  ISETP.GT.U32.AND P3, PT, R5.reuse, R6, PT ;  /* 0x000000060500720c */ /* 0x040fe20003f64070 */
[----:B------:R-:W-:Y:S01]  /*5610*/  @!P1 IMAD.MOV R156, RZ, RZ, -R156 ;  /* 0x000000ffff9c9224 */ /* 0x000fe200078e0a9c */
[----:B------:R-:W-:Y:S01]  /*5620*/  ISETP.GT.U32.AND P1, PT, R5, R43, PT ;  /* 0x0000002b0500720c */ /* 0x000fe20003f24070 */
[----:B------:R-:W-:Y:S01]  /*5630*/  @!P4 IMAD.MOV R154, RZ, RZ, -R154 ;  /* 0x000000ffff9ac224 */ /* 0x000fe200078e0a9a */
[----:B------:R-:W-:Y:S01]  /*5640*/  ISETP.GE.AND P4, PT, R180, RZ, PT ;  /* 0x000000ffb400720c */ /* 0x000fe20003f86270 */
[----:B------:R-:W-:Y:S01]  /*5650*/  @!P6 IMAD.IADD R160, R160, 0x1, -R5 ;  /* 0x00000001a0a0e824 */ /* 0x000fe200078e0a05 */
[----:B------:R-:W-:Y:S01]  /*5660*/  ISETP.GE.AND P6, PT, R182, RZ, PT ;  /* 0x000000ffb600720c */ /* 0x000fe20003fc6270 */
[----:B------:R-:W-:Y:S01]  /*5670*/  IMAD.HI.U32 R40, R2, R45, RZ ;  /* 0x0000002d02287227 */ /* 0x000fe200078e00ff */
[----:B------:R-:W-:-:S02]  /*5680*/  IABS R183, R173 ;  /* 0x000000ad00b77213 */ /* 0x000fc40000000000 */
[----:B------:R-:W-:Y:S01]  /*5690*/  IABS R181, R172 ;  /* 0x000000ac00b57213 */ /* 0x000fe20000000000 */
[--C-:B------:R-:W-:Y:S01]  /*56a0*/  @!P5 IMAD.IADD R162, R162, 0x1, -R5.reuse ;  /* 0x00000001a2a2d824 */ /* 0x100fe200078e0a05 */
[----:B------:R-:W-:Y:S01]  /*56b0*/  ISETP.GE.AND P5, PT, R175, RZ, PT ;  /* 0x000000ffaf00720c */ /* 0x000fe20003fa6270 */
[--C-:B------:R-:W-:Y:S01]  /*56c0*/  @!P3 IMAD.IADD R6, R6, 0x1, -R5.reuse ;  /* 0x000000010606b824 */ /* 0x100fe200078e0a05 */
[----:B------:R-:W-:Y:S01]  /*56d0*/  ISETP.GE.AND P3, PT, R166, RZ, PT ;  /* 0x000000ffa600720c */ /* 0x000fe20003f66270 */
[----:B------:R-:W-:Y:S01]  /*56e0*/  IMAD.MOV R40, RZ, RZ, -R40 ;  /* 0x000000ffff287224 */ /* 0x000fe200078e0a28 */
[----:B------:R-:W-:Y:S01]  /*56f0*/  IABS R175, R174 ;  /* 0x000000ae00af7213 */ /* 0x000fe20000000000 */
[----:B------:R-:W-:Y:S01]  /*5700*/  @!P1 IMAD.IADD R43, R43, 0x1, -R5 ;  /* 0x000000012b2b9824 */ /* 0x000fe200078e0a05 */
[----:B------:R-:W-:Y:S01]  /*5710*/  ISETP.GE.AND P1, PT, R164, RZ, PT ;  /* 0x000000ffa400720c */ /* 0x000fe20003f26270 */
[----:B------:R-:W-:Y:S01]  /*5720*/  @!P4 IMAD.MOV R160, RZ, RZ, -R160 ;  /* 0x000000ffffa0c224 */ /* 0x000fe200078e0aa0 */
[----:B------:R-:W-:Y:S01]  /*5730*/  ISETP.GE.AND P4, PT, R167, RZ, PT ;  /* 0x000000ffa700720c */ /* 0x000fe20003f86270 */
[----:B------:R-:W-:Y:S01]  /*5740*/  @!P0 IMAD.MOV R162, RZ, RZ, -R162 ;  /* 0x000000ffffa28224 */ /* 0x000fe200078e0aa2 */
[----:B------:R-:W-:Y:S01]  /*5750*/  ISETP.GT.U32.AND P0, PT, R5, R6, PT ;  /* 0x000000060500720c */ /* 0x000fe20003f04070 */
[----:B------:R-:W-:-:S04]  /*5760*/  IMAD.HI.U32 R47, R2, R169, RZ ;  /* 0x000000a9022f7227 */ /* 0x000fc800078e00ff */
[C---:B------:R-:W-:Y:S01]  /*5770*/  IMAD R167, R5.reuse, R40, R45 ;  /* 0x0000002805a77224 */ /* 0x040fe200078e022d */
[----:B------:R-:W-:Y:S01]  /*5780*/  IABS R40, R166 ;  /* 0x000000a600287213 */ /* 0x000fe20000000000 */
[----:B------:R-:W-:Y:S02]  /*5790*/  IMAD.MOV.U32 R164, RZ, RZ, R43 ;  /* 0x000000ffffa47224 */ /* 0x000fe400078e002b */
[----:B------:R-:W-:Y:S02]  /*57a0*/  IMAD.MOV R47, RZ, RZ, -R47 ;  /* 0x000000ffff2f7224 */ /* 0x000fe400078e0a2f */
[----:B------:R-:W-:Y:S01]  /*57b0*/  @!P6 IMAD.MOV R164, RZ, RZ, -R164 ;  /* 0x000000ffffa4e224 */ /* 0x000fe200078e0aa4 */
[----:B------:R-:W-:Y:S01]  /*57c0*/  ISETP.GT.U32.AND P6, PT, R5, R167, PT ;  /* 0x000000a70500720c */ /* 0x000fe20003fc4070 */
[----:B------:R-:W-:-:S04]  /*57d0*/  IMAD.HI.U32 R45, R2, R171, RZ ;  /* 0x000000ab022d7227 */ /* 0x000fc800078e00ff */
[C---:B------:R-:W-:Y:S02]  /*57e0*/  IMAD R169, R5.reuse, R47, R169 ;  /* 0x0000002f05a97224 */ /* 0x040fe400078e02a9 */
[----:B------:R-:W-:Y:S02]  /*57f0*/  IMAD.MOV R45, RZ, RZ, -R45 ;  /* 0x000000ffff2d7224 */ /* 0x000fe400078e0a2d */
[----:B------:R-:W-:Y:S01]  /*5800*/  @!P0 IMAD.IADD R6, R6, 0x1, -R5 ;  /* 0x0000000106068824 */ /* 0x000fe200078e0a05 */
[C---:B------:R-:W-:Y:S01]  /*5810*/  ISETP.GT.U32.AND P0, PT, R5.reuse, R169, PT ;  /* 0x000000a90500720c */ /* 0x040fe20003f04070 */
[----:B------:R-:W-:Y:S02]  /*5820*/  IMAD R171, R5, R45, R171 ;  /* 0x0000002d05ab7224 */ /* 0x000fe400078e02ab */
[----:B------:R-:W-:Y:S02]  /*5830*/  @!P6 IMAD.IADD R167, R167, 0x1, -R5 ;  /* 0x00000001a7a7e824 */ /* 0x000fe400078e0a05 */
[----:B------:R-:W-:Y:S01]  /*5840*/  IMAD.HI.U32 R43, R2, R40, RZ ;  /* 0x00000028022b7227 */ /* 0x000fe200078e00ff */
[----:B------:R-:W-:-:S03]  /*5850*/  ISETP.GT.U32.AND P6, PT, R5, R171, PT ;  /* 0x000000ab0500720c */ /* 0x000fc60003fc4070 */
[----:B------:R-:W-:Y:S02]  /*5860*/  IMAD.MOV.U32 R166, RZ, RZ, R6 ;  /* 0x000000ffffa67224 */ /* 0x000fe400078e0006 */
[----:B------:R-:W-:Y:S02]  /*5870*/  IMAD.MOV R43, RZ, RZ, -R43 ;  /* 0x000000ffff2b7224 */ /* 0x000fe400078e0a2b */
[----:B------:R-:W-:Y:S01]  /*5880*/  @!P0 IMAD.IADD R169, R169, 0x1, -R5 ;  /* 0x00000001a9a98824 */ /* 0x000fe200078e0a05 */
[----:B------:R-:W-:Y:S01]  /*5890*/  ISETP.GT.U32.AND P0, PT, R5, R167, PT ;  /* 0x000000a70500720c */ /* 0x000fe20003f04070 */
[----:B------:R-:W-:-:S04]  /*58a0*/  IMAD.HI.U32 R47, R2, R175, RZ ;  /* 0x000000af022f7227 */ /* 0x000fc800078e00ff */
[----:B------:R-:W-:Y:S02]  /*58b0*/  @!P6 IMAD.IADD R171, R171, 0x1, -R5 ;  /* 0x00000001ababe824 */ /* 0x000fe400078e0a05 */
[----:B------:R-:W-:Y:S01]  /*58c0*/  @!P2 IMAD.MOV R166, RZ, RZ, -R166 ;  /* 0x000000ffffa6a224 */ /* 0x000fe200078e0aa6 */
[C---:B------:R-:W-:Y:S01]  /*58d0*/  ISETP.GT.U32.AND P2, PT, R5.reuse, R169, PT ;  /* 0x000000a90500720c */ /* 0x040fe20003f44070 */
[----:B------:R-:W-:Y:S01]  /*58e0*/  IMAD.HI.U32 R45, R2, R177, RZ ;  /* 0x000000b1022d7227 */ /* 0x000fe200078e00ff */
[----:B------:R-:W-:-:S03]  /*58f0*/  ISETP.GT.U32.AND P6, PT, R5, R171, PT ;  /* 0x000000ab0500720c */ /* 0x000fc60003fc4070 */
[----:B------:R-:W-:Y:S02]  /*5900*/  IMAD R40, R5, R43, R40 ;  /* 0x0000002b05287224 */ /* 0x000fe400078e0228 */
[----:B------:R-:W-:Y:S02]  /*5910*/  IMAD.MOV R47, RZ, RZ, -R47 ;  /* 0x000000ffff2f7224 */ /* 0x000fe400078e0a2f */
[----:B------:R-:W-:-:S04]  /*5920*/  IMAD.HI.U32 R43, R2, R179, RZ ;  /* 0x000000b3022b7227 */ /* 0x000fc800078e00ff */
[----:B------:R-:W-:Y:S02]  /*5930*/  IMAD.MOV R45, RZ, RZ, -R45 ;  /* 0x000000ffff2d7224 */ /* 0x000fe400078e0a2d */
[----:B------:R-:W-:Y:S02]  /*5940*/  IMAD R175, R5, R47, R175 ;  /* 0x0000002f05af7224 */ /* 0x000fe400078e02af */
[----:B------:R-:W-:Y:S01]  /*5950*/  @!P0 IMAD.IADD R167, R167, 0x1, -R5 ;  /* 0x00000001a7a78824 */ /* 0x000fe200078e0a05 */
[C---:B------:R-:W-:Y:S01]  /*5960*/  ISETP.GT.U32.AND P0, PT, R5.reuse, R40, PT ;  /* 0x000000280500720c */ /* 0x040fe20003f04070 */
[----:B------:R-:W-:Y:S02]  /*5970*/  IMAD.MOV R43, RZ, RZ, -R43 ;  /* 0x000000ffff2b7224 */ /* 0x000fe400078e0a2b */
[C---:B------:R-:W-:Y:S02]  /*5980*/  IMAD R177, R5.reuse, R45, R177 ;  /* 0x0000002d05b17224 */ /* 0x040fe400078e02b1 */
[----:B------:R-:W-:Y:S01]  /*5990*/  @!P4 IMAD.MOV R167, RZ, RZ, -R167 ;  /* 0x000000ffffa7c224 */ /* 0x000fe200078e0aa7 */
[C---:B------:R-:W-:Y:S01]  /*59a0*/  ISETP.GT.U32.AND P4, PT, R5.reuse, R175, PT ;  /* 0x000000af0500720c */ /* 0x040fe20003f84070 */
[----:B------:R-:W-:-:S02]  /*59b0*/  IMAD R179, R5, R43, R179 ;  /* 0x0000002b05b37224 */ /* 0x000fc400078e02b3 */
[--C-:B------:R-:W-:Y:S01]  /*59c0*/  @!P2 IMAD.IADD R169, R169, 0x1, -R5.reuse ;  /* 0x00000001a9a9a824 */ /* 0x100fe200078e0a05 */
[----:B------:R-:W-:Y:S01]  /*59d0*/  ISETP.GT.U32.AND P2, PT, R5, R177, PT ;  /* 0x000000b10500720c */ /* 0x000fe20003f44070 */
[--C-:B------:R-:W-:Y:S01]  /*59e0*/  @!P6 IMAD.IADD R171, R171, 0x1, -R5.reuse ;  /* 0x00000001ababe824 */ /* 0x100fe200078e0a05 */
[----:B------:R-:W-:Y:S01]  /*59f0*/  ISETP.GT.U32.AND P6, PT, R5, R179, PT ;  /* 0x000000b30500720c */ /* 0x000fe20003fc4070 */
[----:B------:R-:W-:Y:S01]  /*5a00*/  @!P0 IMAD.IADD R40, R40, 0x1, -R5 ;  /* 0x0000000128288824 */ /* 0x000fe200078e0a05 */
[----:B------:R-:W-:Y:S01]  /*5a10*/  ISETP.GE.AND P0, PT, R174, RZ, PT ;  /* 0x000000ffae00720c */ /* 0x000fe20003f06270 */
[----:B------:R-:W-:-:S04]  /*5a20*/  IMAD.HI.U32 R43, R2, R183, RZ ;  /* 0x000000b7022b7227 */ /* 0x000fc800078e00ff */
[----:B------:R-:W-:Y:S01]  /*5a30*/  @!P4 IMAD.IADD R175, R175, 0x1, -R5 ;  /* 0x00000001afafc824 */ /* 0x000fe200078e0a05 */
[----:B------:R-:W-:Y:S01]  /*5a40*/  ISETP.GT.U32.AND P4, PT, R5, R40, PT ;  /* 0x000000280500720c */ /* 0x000fe20003f84070 */
[----:B------:R-:W-:-:S04]  /*5a50*/  IMAD.HI.U32 R45, R2, R181, RZ ;  /* 0x000000b5022d7227 */ /* 0x000fc800078e00ff */
[----:B------:R-:W-:Y:S01]  /*5a60*/  @!P2 IMAD.IADD R177, R177, 0x1, -R5 ;  /* 0x00000001b1b1a824 */ /* 0x000fe200078e0a05 */
[----:B------:R-:W-:Y:S01]  /*5a70*/  ISETP.GT.U32.AND P2, PT, R5, R175, PT ;  /* 0x000000af0500720c */ /* 0x000fe20003f44070 */
[----:B------:R-:W-:Y:S02]  /*5a80*/  IMAD.MOV R43, RZ, RZ, -R43 ;  /* 0x000000ffff2b7224 */ /* 0x000fe400078e0a2b */
[----:B------:R-:W-:Y:S01]  /*5a90*/  @!P6 IMAD.IADD R179, R179, 0x1, -R5 ;  /* 0x00000001b3b3e824 */ /* 0x000fe200078e0a05 */
[----:B------:R-:W-:Y:S01]  /*5aa0*/  ISETP.GT.U32.AND P6, PT, R5, R177, PT ;  /* 0x000000b10500720c */ /* 0x000fe20003fc4070 */
[----:B------:R-:W-:-:S04]  /*5ab0*/  IMAD.HI.U32 R6, R2, R185, RZ ;  /* 0x000000b902067227 */ /* 0x000fc800078e00ff */
[----:B------:R-:W-:Y:S02]  /*5ac0*/  IMAD.MOV R45, RZ, RZ, -R45 ;  /* 0x000000ffff2d7224 */ /* 0x000fe400078e0a2d */
[C---:B------:R-:W-:Y:S02]  /*5ad0*/  IMAD R183, R5.reuse, R43, R183 ;  /* 0x0000002b05b77224 */ /* 0x040fe400078e02b7 */
[----:B------:R-:W-:Y:S02]  /*5ae0*/  IMAD.MOV R6, RZ, RZ, -R6 ;  /* 0x000000ffff067224 */ /* 0x000fe400078e0a06 */
[C---:B------:R-:W-:Y:S02]  /*5af0*/  IMAD R181, R5.reuse, R45, R181 ;  /* 0x0000002d05b57224 */ /* 0x040fe400078e02b5 */
[----:B------:R-:W-:Y:S01]  /*5b00*/  @!P4 IMAD.IADD R40, R40, 0x1, -R5 ;  /* 0x000000012828c824 */ /* 0x000fe200078e0a05 */
[C---:B------:R-:W-:Y:S01]  /*5b10*/  ISETP.GT.U32.AND P4, PT, R5.reuse, R183, PT ;  /* 0x000000b70500720c */ /* 0x040fe20003f84070 */
[C---:B------:R-:W-:Y:S01]  /*5b20*/  IMAD R185, R5.reuse, R6, R185 ;  /* 0x0000000605b97224 */ /* 0x040fe200078e02b9 */
[----:B------:R-:W-:Y:S01]  /*5b30*/  IABS R6, R36 ;  /* 0x0000002400067213 */ /* 0x000fe20000000000 */
[----:B------:R-:W-:Y:S01]  /*5b40*/  @!P1 IMAD.MOV R171, RZ, RZ, -R171 ;  /* 0x000000ffffab9224 */ /* 0x000fe200078e0aab */
[----:B------:R-:W-:Y:S01]  /*5b50*/  ISETP.GT.U32.AND P1, PT, R5, R181, PT ;  /* 0x000000b50500720c */ /* 0x000fe20003f24070 */
[----:B------:R-:W-:Y:S01]  /*5b60*/  @!P6 IMAD.IADD R177, R177, 0x1, -R5 ;  /* 0x00000001b1b1e824 */ /* 0x000fe200078e0a05 */
[----:B------:R-:W-:Y:S01]  /*5b70*/  ISETP.GT.U32.AND P6, PT, R5, R185, PT ;  /* 0x000000b90500720c */ /* 0x000fe20003fc4070 */
[----:B------:R-:W-:-:S04]  /*5b80*/  IMAD.HI.U32 R43, R2, R187, RZ ;  /* 0x000000bb022b7227 */ /* 0x000fc800078e00ff */
[--C-:B------:R-:W-:Y:S01]  /*5b90*/  @!P2 IMAD.IADD R175, R175, 0x1, -R5.reuse ;  /* 0x00000001afafa824 */ /* 0x100fe200078e0a05 */
[----:B------:R-:W-:Y:S01]  /*5ba0*/  ISETP.GE.AND P2, PT, R155, RZ, PT ;  /* 0x000000ff9b00720c */ /* 0x000fe20003f46270 */
[--C-:B------:R-:W-:Y:S01]  /*5bb0*/  @!P4 IMAD.IADD R183, R183, 0x1, -R5.reuse ;  /* 0x00000001b7b7c824 */ /* 0x100fe200078e0a05 */
[----:B------:R-:W-:Y:S01]  /*5bc0*/  ISETP.GE.AND P4, PT, R173, RZ, PT ;  /* 0x000000ffad00720c */ /* 0x000fe20003f86270 */
[----:B------:R-:W-:Y:S01]  /*5bd0*/  IMAD.MOV.U32 R173, RZ, RZ, R40 ;  /* 0x000000ffffad7224 */ /* 0x000fe200078e0028 */
[----:B------:R-:W-:Y:S01]  /*5be0*/  IABS R40, R34 ;  /* 0x0000002200287213 */ /* 0x000fe20000000000 */
[--C-:B------:R-:W-:Y:S01]  /*5bf0*/  @!P1 IMAD.IADD R181, R181, 0x1, -R5.reuse ;  /* 0x00000001b5b59824 */ /* 0x100fe200078e0a05 */
[----:B------:R-:W-:Y:S01]  /*5c00*/  ISETP.GE.AND P1, PT, R172, RZ, PT ;  /* 0x000000ffac00720c */ /* 0x000fe20003f26270 */
[----:B------:R-:W-:Y:S01]  /*5c10*/  @!P6 IMAD.IADD R185, R185, 0x1, -R5 ;  /* 0x00000001b9b9e824 */ /* 0x000fe200078e0a05 */
[----:B------:R-:W-:Y:S01]  /*5c20*/  IABS R155, R97 ;  /* 0x00000061009b7213 */ /* 0x000fe20000000000 */
[----:B------:R-:W-:Y:S01]  /*5c30*/  @!P3 IMAD.MOV R173, RZ, RZ, -R173 ;  /* 0x000000ffffadb224 */ /* 0x000fe200078e0aad */
[C---:B------:R-:W-:Y:S01]  /*5c40*/  ISETP.GT.U32.AND P3, PT, R5.reuse, R181, PT ;  /* 0x000000b50500720c */ /* 0x040fe20003f64070 */
[----:B------:R-:W-:Y:S01]  /*5c50*/  IMAD.MOV R45, RZ, RZ, -R43 ;  /* 0x000000ffff2d7224 */ /* 0x000fe200078e0a2b */
[----:B------:R-:W-:Y:S01]  /*5c60*/  ISETP.GT.U32.AND P6, PT, R5, R185, PT ;  /* 0x000000b90500720c */ /* 0x000fe20003fc4070 */
[----:B------:R-:W-:-:S04]  /*5c70*/  IMAD.HI.U32 R43, R2, R6, RZ ;  /* 0x00000006022b7227 */ /* 0x000fc800078e00ff */
[----:B------:R-:W-:Y:S02]  /*5c80*/  IMAD.MOV R43, RZ, RZ, -R43 ;  /* 0x000000ffff2b7224 */ /* 0x000fe400078e0a2b */
[C---:B------:R-:W-:Y:S02]  /*5c90*/  IMAD R187, R5.reuse, R45, R187 ;  /* 0x0000002d05bb7224 */ /* 0x040fe400078e02bb */
[C---:B------:R-:W-:Y:S02]  /*5ca0*/  IMAD R6, R5.reuse, R43, R6 ;  /* 0x0000002b05067224 */ /* 0x040fe400078e0206 */
[----:B------:R-:W-:Y:S01]  /*5cb0*/  @!P0 IMAD.MOV R175, RZ, RZ, -R175 ;  /* 0x000000ffffaf8224 */ /* 0x000fe200078e0aaf */
[C---:B------:R-:W-:Y:S01]  /*5cc0*/  ISETP.GT.U32.AND P0, PT, R5.reuse, R183, PT ;  /* 0x000000b70500720c */ /* 0x040fe20003f04070 */
[----:B------:R-:W-:Y:S01]  /*5cd0*/  @!P2 IMAD.MOV R177, RZ, RZ, -R177 ;  /* 0x000000ffffb1a224 */ /* 0x000fe200078e0ab1 */
[----:B------:R-:W-:Y:S01]  /*5ce0*/  ISETP.GT.U32.AND P2, PT, R5, R187, PT ;  /* 0x000000bb0500720c */ /* 0x000fe20003f44070 */
[--C-:B------:R-:W-:Y:S01]  /*5cf0*/  @!P3 IMAD.IADD R181, R181, 0x1, -R5.reuse ;  /* 0x00000001b5b5b824 */ /* 0x100fe200078e0a05 */
[----:B------:R-:W-:Y:S01]  /*5d00*/  ISETP.GT.U32.AND P3, PT, R5, R6, PT ;  /* 0x000000060500720c */ /* 0x000fe20003f64070 */
[----:B------:R-:W-:Y:S01]  /*5d10*/  @!P6 IMAD.IADD R185, R185, 0x1, -R5 ;  /* 0x00000001b9b9e824 */ /* 0x000fe200078e0a05 */
[----:B------:R-:W-:Y:S01]  /*5d20*/  ISETP.GE.AND P6, PT, R36, RZ, PT ;  /* 0x000000ff2400720c */ /* 0x000fe20003fc6270 */
[----:B------:R-:W-:-:S04]  /*5d30*/  IMAD.HI.U32 R36, R2, R40, RZ ;  /* 0x0000002802247227 */ /* 0x000fc800078e00ff */
[----:B------:R-:W-:Y:S02]  /*5d40*/  IMAD.MOV R36, RZ, RZ, -R36 ;  /* 0x000000ffff247224 */ /* 0x000fe400078e0a24 */
[--C-:B------:R-:W-:Y:S01]  /*5d50*/  @!P0 IMAD.IADD R183, R183, 0x1, -R5.reuse ;  /* 0x00000001b7b78824 */ /* 0x100fe200078e0a05 */
[----:B------:R-:W-:Y:S01]  /*5d60*/  ISETP.GE.AND P0, PT, R38, RZ, PT ;  /* 0x000000ff2600720c */ /* 0x000fe20003f06270 */
[--C-:B------:R-:W-:Y:S01]  /*5d70*/  @!P2 IMAD.IADD R187, R187, 0x1, -R5.reuse ;  /* 0x00000001bbbba824 */ /* 0x100fe200078e0a05 */
[----:B------:R-:W-:Y:S01]  /*5d80*/  ISETP.GE.AND P2, PT, R34, RZ, PT ;  /* 0x000000ff2200720c */ /* 0x000fe20003f46270 */
[----:B------:R-:W-:Y:S02]  /*5d90*/  @!P3 IMAD.IADD R6, R6, 0x1, -R5 ;  /* 0x000000010606b824 */ /* 0x000fe400078e0a05 */
[C---:B------:R-:W-:Y:S01]  /*5da0*/  IMAD R191, R5.reuse, R36, R40 ;  /* 0x0000002405bf7224 */ /* 0x040fe200078e0228 */
[C---:B------:R-:W-:Y:S01]  /*5db0*/  ISETP.GT.U32.AND P3, PT, R5.reuse, R187, PT ;  /* 0x000000bb0500720c */ /* 0x040fe20003f64070 */
[----:B------:R-:W-:Y:S01]  /*5dc0*/  @!P1 IMAD.MOV R181, RZ, RZ, -R181 ;  /* 0x000000ffffb59224 */ /* 0x000fe200078e0ab5 */
[C---:B------:R-:W-:Y:S01]  /*5dd0*/  ISETP.GT.U32.AND P1, PT, R5.reuse, R6, PT ;  /* 0x000000060500720c */ /* 0x040fe20003f24070 */
[----:B------:R-:W-:Y:S01]  /*5de0*/  @!P4 IMAD.MOV R183, RZ, RZ, -R183 ;  /* 0x000000ffffb7c224 */ /* 0x000fe200078e0ab7 */
[----:B------:R-:W-:Y:S01]  /*5df0*/  ISETP.GT.U32.AND P4, PT, R5, R191, PT ;  /* 0x000000bf0500720c */ /* 0x000fe20003f84070 */
[----:B------:R-:W-:-:S04]  /*5e00*/  IMAD.HI.U32 R34, R2, R193, RZ ;  /* 0x000000c102227227 */ /* 0x000fc800078e00ff */
[----:B------:R-:W-:Y:S02]  /*5e10*/  IMAD.MOV R34, RZ, RZ, -R34 ;  /* 0x000000ffff227224 */ /* 0x000fe400078e0a22 */
[----:B------:R-:W-:Y:S01]  /*5e20*/  @!P5 IMAD.MOV R169, RZ, RZ, -R169 ;  /* 0x000000ffffa9d224 */ /* 0x000fe200078e0aa9 */
[----:B------:R-:W-:Y:S01]  /*5e30*/  ISETP.GT.U32.AND P5, PT, R5, R179, PT ;  /* 0x000000b30500720c */ /* 0x000fe20003fa4070 */
[--C-:B------:R-:W-:Y:S01]  /*5e40*/  @!P3 IMAD.IADD R187, R187, 0x1, -R5.reuse ;  /* 0x00000001bbbbb824 */ /* 0x100fe200078e0a05 */
[----:B------:R-:W-:Y:S01]  /*5e50*/  ISETP.GE.AND P3, PT, R30, RZ, PT ;  /* 0x000000ff1e00720c */ /* 0x000fe20003f66270 */
[--C-:B------:R-:W-:Y:S01]  /*5e60*/  @!P1 IMAD.IADD R6, R6, 0x1, -R5.reuse ;  /* 0x0000000106069824 */ /* 0x100fe200078e0a05 */
[----:B------:R-:W-:Y:S01]  /*5e70*/  ISETP.GE.AND P1, PT, R26, RZ, PT ;  /* 0x000000ff1a00720c */ /* 0x000fe20003f26270 */
[----:B------:R-:W-:Y:S01]  /*5e80*/  @!P4 IMAD.IADD R191, R191, 0x1, -R5 ;  /* 0x00000001bfbfc824 */ /* 0x000fe200078e0a05 */
[----:B------:R-:W-:Y:S01]  /*5e90*/  ISETP.GE.AND P4, PT, R28, RZ, PT ;  /* 0x000000ff1c00720c */ /* 0x000fe20003f86270 */
[----:B------:R-:W-:-:S02]  /*5ea0*/  IMAD R193, R5, R34, R193 ;  /* 0x0000002205c17224 */ /* 0x000fc400078e02c1 */
[----:B------:R-:W-:Y:S01]  /*5eb0*/  @!P0 IMAD.MOV R187, RZ, RZ, -R187 ;  /* 0x000000ffffbb8224 */ /* 0x000fe200078e0abb */
[----:B------:R-:W-:Y:S01]  /*5ec0*/  ISETP.GT.U32.AND P0, PT, R5, R191, PT ;  /* 0x000000bf0500720c */ /* 0x000fe20003f04070 */
[----:B------:R-:W-:Y:S02]  /*5ed0*/  IMAD.MOV.U32 R189, RZ, RZ, R6 ;  /* 0x000000ffffbd7224 */ /* 0x000fe400078e0006 */
[----:B------:R-:W-:-:S04]  /*5ee0*/  IMAD.HI.U32 R36, R2, R195, RZ ;  /* 0x000000c302247227 */ /* 0x000fc800078e00ff */
[----:B------:R-:W-:Y:S01]  /*5ef0*/  @!P6 IMAD.MOV R189, RZ, RZ, -R189 ;  /* 0x000000ffffbde224 */ /* 0x000fe200078e0abd */
        /* <DEDUP_REMOVED lines=9> */
[----:B------:R-:W-:Y:S02]  /*5f90*/  IMAD R197, R5, R26, R197 ;  /* 0x0000001a05c57224 */ /* 0x000fe400078e02c5 */
[----:B------:R-:W-:-:S02]  /*5fa0*/  @!P6 IMAD.IADD R193, R193, 0x1, -R5 ;  /* 0x00000001c1c1e824 */ /* 0x000fc400078e0a05 */
[----:B------:R-:W-:Y:S01]  /*5fb0*/  IMAD.HI.U32 R6, R2, R199, RZ ;  /* 0x000000c702067227 */ /* 0x000fe200078e00ff */
[----:B------:R-:W-:-:S03]  /*5fc0*/  ISETP.GT.U32.AND P6, PT, R5, R197, PT ;  /* 0x000000c50500720c */ /* 0x000fc60003fc4070 */
[----:B------:R-:W-:Y:S02]  /*5fd0*/  @!P2 IMAD.MOV R191, RZ, RZ, -R191 ;  /* 0x000000ffffbfa224 */ /* 0x000fe400078e0abf */
[----:B------:R-:W-:Y:S01]  /*5fe0*/  @!P5 IMAD.MOV R179, RZ, RZ, -R179 ;  /* 0x000000ffffb3d224 */ /* 0x000fe200078e0ab3 */
[----:B------:R-:W-:Y:S01]  /*5ff0*/  ISETP.GE.AND P5, PT, R153, RZ, PT ;  /* 0x000000ff9900720c */ /* 0x000fe20003fa6270 */
[----:B------:R-:W-:Y:S01]  /*6000*/  @!P0 IMAD.IADD R195, R195, 0x1, -R5 ;  /* 0x00000001c3c38824 */ /* 0x000fe200078e0a05 */
[C---:B------:R-:W-:Y:S01]  /*6010*/  ISETP.GT.U32.AND P0, PT, R5.reuse, R193, PT ;  /* 0x000000c10500720c */ /* 0x040fe20003f04070 */
[----:B------:R-:W-:Y:S01]  /*6020*/  IMAD.MOV R6, RZ, RZ, -R6 ;  /* 0x000000ffff067224 */ /* 0x000fe200078e0a06 */
[----:B------:R-:W-:Y:S01]  /*6030*/  IABS R153, R132 ;  /* 0x0000008400997213 */ /* 0x000fe20000000000 */
[----:B------:R-:W-:Y:S01]  /*6040*/  IMAD.HI.U32 R26, R2, R203, RZ ;  /* 0x000000cb021a7227 */ /* 0x000fe200078e00ff */
[----:B------:R-:W-:-:S03]  /*6050*/  ISETP.GT.U32.AND P2, PT, R5, R195, PT ;  /* 0x000000c30500720c */ /* 0x000fc60003f44070 */
[----:B------:R-:W-:Y:S02]  /*6060*/  @!P6 IMAD.IADD R197, R197, 0x1, -R5 ;  /* 0x00000001c5c5e824 */ /* 0x000fe400078e0a05 */
[C---:B------:R-:W-:Y:S02]  /*6070*/  IMAD R199, R5.reuse, R6, R199 ;  /* 0x0000000605c77224 */ /* 0x040fe400078e02c7 */
[----:B------:R-:W-:Y:S01]  /*6080*/  IMAD.HI.U32 R6, R2, R205, RZ ;  /* 0x000000cd02067227 */ /* 0x000fe200078e00ff */
[----:B------:R-:W-:-:S03]  /*6090*/  ISETP.GT.U32.AND P6, PT, R5, R197, PT ;  /* 0x000000c50500720c */ /* 0x000fc60003fc4070 */
[----:B------:R-:W-:Y:S02]  /*60a0*/  IMAD.MOV R26, RZ, RZ, -R26 ;  /* 0x000000ffff1a7224 */ /* 0x000fe400078e0a1a */
[----:B------:R-:W-:Y:S01]  /*60b0*/  @!P5 IMAD.MOV R185, RZ, RZ, -R185 ;  /* 0x000000ffffb9d224 */ /* 0x000fe200078e0ab9 */
[----:B------:R-:W-:Y:S01]  /*60c0*/  ISETP.GE.AND P5, PT, R32, RZ, PT ;  /* 0x000000ff2000720c */ /* 0x000fe20003fa6270 */
[----:B------:R-:W-:-:S04]  /*60d0*/  IMAD.HI.U32 R28, R2, R201, RZ ;  /* 0x000000c9021c7227 */ /* 0x000fc800078e00ff */
[----:B------:R-:W-:Y:S02]  /*60e0*/  IMAD.MOV R6, RZ, RZ, -R6 ;  /* 0x000000ffff067224 */ /* 0x000fe400078e0a06 */
[C---:B------:R-:W-:Y:S02]  /*60f0*/  IMAD R203, R5.reuse, R26, R203 ;  /* 0x0000001a05cb7224 */ /* 0x040fe400078e02cb */
[----:B------:R-:W-:Y:S02]  /*6100*/  IMAD.MOV R28, RZ, RZ, -R28 ;  /* 0x000000ffff1c7224 */ /* 0x000fe400078e0a1c */
[----:B------:R-:W-:Y:S02]  /*6110*/  IMAD R205, R5, R6, R205 ;  /* 0x0000000605cd7224 */ /* 0x000fe400078e02cd */
[----:B------:R-:W-:Y:S01]  /*6120*/  @!P2 IMAD.IADD R195, R195, 0x1, -R5 ;  /* 0x00000001c3c3a824 */ /* 0x000fe200078e0a05 */
[C---:B------:R-:W-:Y:S01]  /*6130*/  ISETP.GT.U32.AND P2, PT, R5.reuse, R203, PT ;  /* 0x000000cb0500720c */ /* 0x040fe20003f44070 */
[----:B------:R-:W-:-:S02]  /*6140*/  IMAD R201, R5, R28, R201 ;  /* 0x0000001c05c97224 */ /* 0x000fc400078e02c9 */
[--C-:B------:R-:W-:Y:S01]  /*6150*/  @!P0 IMAD.IADD R193, R193, 0x1, -R5.reuse ;  /* 0x00000001c1c18824 */ /* 0x100fe200078e0a05 */
[----:B------:R-:W-:Y:S01]  /*6160*/  ISETP.GT.U32.AND P0, PT, R5, R199, PT ;  /* 0x000000c70500720c */ /* 0x000fe20003f04070 */
[----:B------:R-:W-:Y:S01]  /*6170*/  @!P6 IMAD.IADD R197, R197, 0x1, -R5 ;  /* 0x00000001c5c5e824 */ /* 0x000fe200078e0a05 */
[C---:B------:R-:W-:Y:S01]  /*6180*/  ISETP.GT.U32.AND P6, PT, R5.reuse, R205, PT ;  /* 0x000000cd0500720c */ /* 0x040fe20003fc4070 */
[----:B------:R-:W-:Y:S01]  /*6190*/  @!P5 IMAD.MOV R193, RZ, RZ, -R193 ;  /* 0x000000ffffc1d224 */ /* 0x000fe200078e0ac1 */
[----:B------:R-:W-:Y:S01]  /*61a0*/  ISETP.GT.U32.AND P5, PT, R5, R201, PT ;  /* 0x000000c90500720c */ /* 0x000fe20003fa4070 */
[----:B------:R-:W-:-:S04]  /*61b0*/  IMAD.HI.U32 R28, R2, R207, RZ ;  /* 0x000000cf021c7227 */ /* 0x000fc800078e00ff */
[----:B------:R-:W-:Y:S02]  /*61c0*/  @!P2 IMAD.IADD R203, R203, 0x1, -R5 ;  /* 0x00000001cbcba824 */ /* 0x000fe400078e0a05 */
[----:B------:R-:W-:Y:S02]  /*61d0*/  IMAD.MOV R28, RZ, RZ, -R28 ;  /* 0x000000ffff1c7224 */ /* 0x000fe400078e0a1c */
[----:B------:R-:W-:-:S04]  /*61e0*/  IMAD.HI.U32 R6, R2, R211, RZ ;  /* 0x000000d302067227 */ /* 0x000fc800078e00ff */
[--C-:B------:R-:W-:Y:S01]  /*61f0*/  @!P6 IMAD.IADD R205, R205, 0x1, -R5.reuse ;  /* 0x00000001cdcde824 */ /* 0x100fe200078e0a05 */
[----:B------:R-:W-:Y:S01]  /*6200*/  ISETP.GT.U32.AND P6, PT, R5, R203, PT ;  /* 0x000000cb0500720c */ /* 0x000fe20003fc4070 */
[--C-:B------:R-:W-:Y:S02]  /*6210*/  @!P5 IMAD.IADD R201, R201, 0x1, -R5.reuse ;  /* 0x00000001c9c9d824 */ /* 0x100fe400078e0a05 */
[----:B------:R-:W-:Y:S01]  /*6220*/  @!P0 IMAD.IADD R199, R199, 0x1, -R5 ;  /* 0x00000001c7c78824 */ /* 0x000fe200078e0a05 */
[----:B------:R-:W-:Y:S01]  /*6230*/  ISETP.GE.AND P0, PT, R24, RZ, PT ;  /* 0x000000ff1800720c */ /* 0x000fe20003f06270 */
[C---:B------:R-:W-:Y:S01]  /*6240*/  IMAD R207, R5.reuse, R28, R207 ;  /* 0x0000001c05cf7224 */ /* 0x040fe200078e02cf */
[C---:B------:R-:W-:Y:S01]  /*6250*/  ISETP.GT.U32.AND P2, PT, R5.reuse, R201, PT ;  /* 0x000000c90500720c */ /* 0x040fe20003f44070 */
[----:B------:R-:W-:Y:S01]  /*6260*/  IMAD.MOV R6, RZ, RZ, -R6 ;  /* 0x000000ffff067224 */ /* 0x000fe200078e0a06 */
[C---:B------:R-:W-:Y:S01]  /*6270*/  ISETP.GT.U32.AND P5, PT, R5.reuse, R199, PT ;  /* 0x000000c70500720c */ /* 0x040fe20003fa4070 */
[----:B------:R-:W-:Y:S01]  /*6280*/  @!P1 IMAD.MOV R197, RZ, RZ, -R197 ;  /* 0x000000ffffc59224 */ /* 0x000fe200078e0ac5 */
[C---:B------:R-:W-:Y:S01]  /*6290*/  ISETP.GT.U32.AND P1, PT, R5.reuse, R207, PT ;  /* 0x000000cf0500720c */ /* 0x040fe20003f24070 */
[C---:B------:R-:W-:Y:S01]  /*62a0*/  IMAD R211, R5.reuse, R6, R211 ;  /* 0x0000000605d37224 */ /* 0x040fe200078e02d3 */
[----:B------:R-:W-:Y:S01]  /*62b0*/  IABS R6, R15 ;  /* 0x0000000f00067213 */ /* 0x000fe20000000000 */
[----:B------:R-:W-:Y:S01]  /*62c0*/  @!P3 IMAD.MOV R195, RZ, RZ, -R195 ;  /* 0x000000ffffc3b224 */ /* 0x000fe200078e0ac3 */
[----:B------:R-:W-:Y:S01]  /*62d0*/  ISETP.GT.U32.AND P3, PT, R5, R205, PT ;  /* 0x000000cd0500720c */ /* 0x000fe20003f64070 */
[----:B------:R-:W-:-:S04]  /*62e0*/  IMAD.HI.U32 R26, R2, R209, RZ ;  /* 0x000000d1021a7227 */ /* 0x000fc800078e00ff */
[--C-:B------:R-:W-:Y:S01]  /*62f0*/  @!P6 IMAD.IADD R203, R203, 0x1, -R5.reuse ;  /* 0x00000001cbcbe824 */ /* 0x100fe200078e0a05 */
[----:B------:R-:W-:Y:S01]  /*6300*/  ISETP.GT.U32.AND P6, PT, R5, R211, PT ;  /* 0x000000d30500720c */ /* 0x000fe20003fc4070 */
[----:B------:R-:W-:Y:S02]  /*6310*/  IMAD.MOV R26, RZ, RZ, -R26 ;  /* 0x000000ffff1a7224 */ /* 0x000fe400078e0a1a */
[----:B------:R-:W-:Y:S01]  /*6320*/  @!P2 IMAD.IADD R201, R201, 0x1, -R5 ;  /* 0x00000001c9c9a824 */ /* 0x000fe200078e0a05 */
[----:B------:R-:W-:Y:S01]  /*6330*/  ISETP.GE.AND P2, PT, R18, RZ, PT ;  /* 0x000000ff1200720c */ /* 0x000fe20003f46270 */
[----:B------:R-:W-:Y:S02]  /*6340*/  IMAD R209, R5, R26, R209 ;  /* 0x0000001a05d17224 */ /* 0x000fe400078e02d1 */
[--C-:B------:R-:W-:Y:S02]  /*6350*/  @!P5 IMAD.IADD R199, R199, 0x1, -R5.reuse ;  /* 0x00000001c7c7d824 */ /* 0x100fe400078e0a05 */
[----:B------:R-:W-:Y:S01]  /*6360*/  @!P1 IMAD.IADD R207, R207, 0x1, -R5 ;  /* 0x00000001cfcf9824 */ /* 0x000fe200078e0a05 */
[----:B------:R-:W-:Y:S01]  /*6370*/  ISETP.GT.U32.AND P5, PT, R5, R209, PT ;  /* 0x000000d10500720c */ /* 0x000fe20003fa4070 */
[----:B------:R-:W-:Y:S01]  /*6380*/  IMAD.HI.U32 R18, R2, R213, RZ ;  /* 0x000000d502127227 */ /* 0x000fe200078e00ff */
[----:B------:R-:W-:-:S03]  /*6390*/  ISETP.GE.AND P1, PT, R20, RZ, PT ;  /* 0x000000ff1400720c */ /* 0x000fc60003f26270 */
[----:B------:R-:W-:Y:S01]  /*63a0*/  @!P3 IMAD.IADD R205, R205, 0x1, -R5 ;  /* 0x00000001cdcdb824 */ /* 0x000fe200078e0a05 */
[----:B------:R-:W-:Y:S01]  /*63b0*/  ISETP.GE.AND P3, PT, R19, RZ, PT ;  /* 0x000000ff1300720c */ /* 0x000fe20003f66270 */
[----:B------:R-:W-:Y:S01]  /*63c0*/  @!P4 IMAD.MOV R199, RZ, RZ, -R199 ;  /* 0x000000ffffc7c224 */ /* 0x000fe200078e0ac7 */
[----:B------:R-:W-:Y:S01]  /*63d0*/  ISETP.GT.U32.AND P4, PT, R5, R207, PT ;  /* 0x000000cf0500720c */ /* 0x000fe20003f84070 */
[----:B------:R-:W-:Y:S02]  /*63e0*/  IMAD.MOV R19, RZ, RZ, -R18 ;  /* 0x000000ffff137224 */ /* 0x000fe400078e0a12 */
[----:B------:R-:W-:-:S04]  /*63f0*/  IMAD.HI.U32 R18, R2, R6, RZ ;  /* 0x0000000602127227 */ /* 0x000fc800078e00ff */
[--C-:B------:R-:W-:Y:S02]  /*6400*/  @!P6 IMAD.IADD R211, R211, 0x1, -R5.reuse ;  /* 0x00000001d3d3e824 */ /* 0x100fe400078e0a05 */
[----:B------:R-:W-:Y:S02]  /*6410*/  IMAD.MOV R18, RZ, RZ, -R18 ;  /* 0x000000ffff127224 */ /* 0x000fe400078e0a12 */
[----:B------:R-:W-:Y:S01]  /*6420*/  @!P5 IMAD.IADD R209, R209, 0x1, -R5 ;  /* 0x00000001d1d1d824 */ /* 0x000fe200078e0a05 */
[C---:B------:R-:W-:Y:S01]  /*6430*/  ISETP.GT.U32.AND P6, PT, R5.reuse, R211, PT ;  /* 0x000000d30500720c */ /* 0x040fe20003fc4070 */
[C---:B------:R-:W-:Y:S01]  /*6440*/  IMAD R6, R5.reuse, R18, R6 ;  /* 0x0000001205067224 */ /* 0x040fe200078e0206 */
[----:B------:R-:W-:Y:S01]  /*6450*/  ISETP.GE.AND P5, PT, R22, RZ, PT ;  /* 0x000000ff1600720c */ /* 0x000fe20003fa6270 */
[----:B------:R-:W-:Y:S01]  /*6460*/  IMAD R213, R5, R19, R213 ;  /* 0x0000001305d57224 */ /* 0x000fe200078e02d5 */
[----:B------:R-:W-:Y:S01]  /*6470*/  IABS R19, R14 ;  /* 0x0000000e00137213 */ /* 0x000fe20000000000 */
[----:B------:R-:W-:Y:S01]  /*6480*/  @!P4 IMAD.IADD R207, R207, 0x1, -R5 ;  /* 0x00000001cfcfc824 */ /* 0x000fe200078e0a05 */
[C---:B------:R-:W-:Y:S01]  /*6490*/  ISETP.GT.U32.AND P4, PT, R5.reuse, R6, PT ;  /* 0x000000060500720c */ /* 0x040fe20003f84070 */
[----:B------:R-:W-:Y:S01]  /*64a0*/  @!P0 IMAD.MOV R201, RZ, RZ, -R201 ;  /* 0x000000ffffc98224 */ /* 0x000fe200078e0ac9 */
[C---:B------:R-:W-:Y:S01]  /*64b0*/  ISETP.GT.U32.AND P0, PT, R5.reuse, R209, PT ;  /* 0x000000d10500720c */ /* 0x040fe20003f04070 */
[----:B------:R-:W-:Y:S01]  /*64c0*/  @!P2 IMAD.MOV R203, RZ, RZ, -R203 ;  /* 0x000000ffffcba224 */ /* 0x000fe200078e0acb */
[----:B------:R-:W-:Y:S01]  /*64d0*/  ISETP.GT.U32.AND P2, PT, R5, R213, PT ;  /* 0x000000d50500720c */ /* 0x000fe20003f44070 */
[----:B------:R-:W-:Y:S01]  /*64e0*/  @!P1 IMAD.MOV R207, RZ, RZ, -R207 ;  /* 0x000000ffffcf9224 */ /* 0x000fe200078e0acf */
[----:B------:R-:W-:Y:S01]  /*64f0*/  IABS R18, R141 ;  /* 0x0000008d00127213 */ /* 0x000fe20000000000 */
[----:B------:R-:W-:Y:S01]  /*6500*/  @!P6 IMAD.IADD R211, R211, 0x1, -R5 ;  /* 0x00000001d3d3e824 */ /* 0x000fe200078e0a05 */
[----:B------:R-:W-:Y:S01]  /*6510*/  ISETP.GE.AND P6, PT, R15, RZ, PT ;  /* 0x000000ff0f00720c */ /* 0x000fe20003fc6270 */
[----:B------:R-:W-:Y:S01]  /*6520*/  IMAD.HI.U32 R15, R2, R19, RZ ;  /* 0x00000013020f7227 */ /* 0x000fe200078e00ff */
[----:B------:R-:W-:-:S03]  /*6530*/  IABS R22, R124 ;  /* 0x0000007c00167213 */ /* 0x000fc60000000000 */
        /* <DEDUP_REMOVED lines=8> */
[----:B------:R-:W-:Y:S01]  /*65c0*/  @!P5 IMAD.MOV R209, RZ, RZ, -R209 ;  /* 0x000000ffffd1d224 */ /* 0x000fe200078e0ad1 */
[C---:B------:R-:W-:Y:S01]  /*65d0*/  ISETP.GT.U32.AND P1, PT, R5.reuse, R213, PT ;  /* 0x000000d50500720c */ /* 0x040fe20003f24070 */
[----:B------:R-:W-:Y:S01]  /*65e0*/  IMAD.HI.U32 R14, R2, R219, RZ ;  /* 0x000000db020e7227 */ /* 0x000fe200078e00ff */
[----:B------:R-:W-:-:S03]  /*65f0*/  ISETP.GT.U32.AND P5, PT, R5, R217, PT ;  /* 0x000000d90500720c */ /* 0x000fc60003fa4070 */
[----:B------:R-:W-:Y:S02]  /*6600*/  IMAD.MOV R14, RZ, RZ, -R14 ;  /* 0x000000ffff0e7224 */ /* 0x000fe400078e0a0e */
[----:B------:R-:W-:-:S04]  /*6610*/  IMAD.HI.U32 R15, R2, R221, RZ ;  /* 0x000000dd020f7227 */ /* 0x000fc800078e00ff */
[--C-:B------:R-:W-:Y:S01]  /*6620*/  @!P4 IMAD.IADD R6, R6, 0x1, -R5.reuse ;  /* 0x000000010606c824 */ /* 0x100fe200078e0a05 */
[----:B------:R-:W-:Y:S01]  /*6630*/  ISETP.GE.AND P4, PT, R11, RZ, PT ;  /* 0x000000ff0b00720c */ /* 0x000fe20003f86270 */
[--C-:B------:R-:W-:Y:S01]  /*6640*/  @!P1 IMAD.IADD R213, R213, 0x1, -R5.reuse ;  /* 0x00000001d5d59824 */ /* 0x100fe200078e0a05 */
[----:B------:R-:W-:Y:S01]  /*6650*/  ISETP.GE.AND P1, PT, R12, RZ, PT ;  /* 0x000000ff0c00720c */ /* 0x000fe20003f26270 */
[----:B------:R-:W-:Y:S01]  /*6660*/  @!P5 IMAD.IADD R217, R217, 0x1, -R5 ;  /* 0x00000001d9d9d824 */ /* 0x000fe200078e0a05 */
[----:B------:R-:W-:Y:S01]  /*6670*/  ISETP.GE.AND P5, PT, R10, RZ, PT ;  /* 0x000000ff0a00720c */ /* 0x000fe20003fa6270 */
[C---:B------:R-:W-:Y:S02]  /*6680*/  IMAD R219, R5.reuse, R14, R219 ;  /* 0x0000000e05db7224 */ /* 0x040fe400078e02db */
[----:B------:R-:W-:Y:S02]  /*6690*/  IMAD.MOV.U32 R215, RZ, RZ, R6 ;  /* 0x000000ffffd77224 */ /* 0x000fe400078e0006 */
[----:B------:R-:W-:Y:S01]  /*66a0*/  @!P0 IMAD.MOV R213, RZ, RZ, -R213 ;  /* 0x000000ffffd58224 */ /* 0x000fe200078e0ad5 */
[C---:B------:R-:W-:Y:S01]  /*66b0*/  ISETP.GT.U32.AND P0, PT, R5.reuse, R217, PT ;  /* 0x000000d90500720c */ /* 0x040fe20003f04070 */
[----:B------:R-:W-:Y:S01]  /*66c0*/  @!P6 IMAD.MOV R215, RZ, RZ, -R215 ;  /* 0x000000ffffd7e224 */ /* 0x000fe200078e0ad7 */
[----:B------:R-:W-:Y:S01]  /*66d0*/  ISETP.GT.U32.AND P6, PT, R5, R219, PT ;  /* 0x000000db0500720c */ /* 0x000fe20003fc4070 */
[----:B------:R-:W-:-:S04]  /*66e0*/  IMAD.HI.U32 R10, R2, R223, RZ ;  /* 0x000000df020a7227 */ /* 0x000fc800078e00ff */
[----:B------:R-:W-:Y:S02]  /*66f0*/  IMAD.MOV R15, RZ, RZ, -R15 ;  /* 0x000000ffff0f7224 */ /* 0x000fe400078e0a0f */
[----:B------:R-:W-:Y:S02]  /*6700*/  IMAD.MOV R10, RZ, RZ, -R10 ;  /* 0x000000ffff0a7224 */ /* 0x000fe400078e0a0a */
[C---:B------:R-:W-:Y:S02]  /*6710*/  IMAD R221, R5.reuse, R15, R221 ;  /* 0x0000000f05dd7224 */ /* 0x040fe400078e02dd */
[----:B------:R-:W-:Y:S02]  /*6720*/  IMAD R223, R5, R10, R223 ;  /* 0x0000000a05df7224 */ /* 0x000fe400078e02df */
[--C-:B------:R-:W-:Y:S01]  /*6730*/  @!P0 IMAD.IADD R217, R217, 0x1, -R5.reuse ;  /* 0x00000001d9d98824 */ /* 0x100fe200078e0a05 */
[----:B------:R-:W-:Y:S01]  /*6740*/  ISETP.GT.U32.AND P0, PT, R5, R221, PT ;  /* 0x000000dd0500720c */ /* 0x000fe20003f04070 */
[----:B------:R-:W-:Y:S01]  /*6750*/  @!P6 IMAD.IADD R219, R219, 0x1, -R5 ;  /* 0x00000001dbdbe824 */ /* 0x000fe200078e0a05 */
[----:B------:R-:W-:Y:S01]  /*6760*/  ISETP.GT.U32.AND P6, PT, R5, R223, PT ;  /* 0x000000df0500720c */ /* 0x000fe20003fc4070 */
[----:B------:R-:W-:Y:S01]  /*6770*/  @!P3 IMAD.MOV R205, RZ, RZ, -R205 ;  /* 0x000000ffffcdb224 */ /* 0x000fe200078e0acd */
[----:B------:R-:W-:Y:S01]  /*6780*/  ISETP.GE.AND P3, PT, R17, RZ, PT ;  /* 0x000000ff1100720c */ /* 0x000fe20003f66270 */
[----:B------:R-:W-:-:S04]  /*6790*/  IMAD.HI.U32 R6, R2, R225, RZ ;  /* 0x000000e102067227 */ /* 0x000fc800078e00ff */
[----:B------:R-:W-:Y:S02]  /*67a0*/  IMAD.MOV R6, RZ, RZ, -R6 ;  /* 0x000000ffff067224 */ /* 0x000fe400078e0a06 */
[----:B------:R-:W-:-:S04]  /*67b0*/  IMAD.HI.U32 R11, R2, R227, RZ ;  /* 0x000000e3020b7227 */ /* 0x000fc800078e00ff */
[--C-:B------:R-:W-:Y:S01]  /*67c0*/  @!P0 IMAD.IADD R221, R221, 0x1, -R5.reuse ;  /* 0x00000001dddd8824 */ /* 0x100fe200078e0a05 */
[----:B------:R-:W-:Y:S01]  /*67d0*/  ISETP.GT.U32.AND P0, PT, R5, R219, PT ;  /* 0x000000db0500720c */ /* 0x000fe20003f04070 */
[----:B------:R-:W-:Y:S02]  /*67e0*/  @!P6 IMAD.IADD R223, R223, 0x1, -R5 ;  /* 0x00000001dfdfe824 */ /* 0x000fe400078e0a05 */
[----:B------:R-:W-:Y:S01]  /*67f0*/  @!P3 IMAD.MOV R211, RZ, RZ, -R211 ;  /* 0x000000ffffd3b224 */ /* 0x000fe200078e0ad3 */
[----:B------:R-:W-:Y:S01]  /*6800*/  ISETP.GE.AND P3, PT, R13, RZ, PT ;  /* 0x000000ff0d00720c */ /* 0x000fe20003f66270 */
[C---:B------:R-:W-:Y:S01]  /*6810*/  IMAD R225, R5.reuse, R6, R225 ;  /* 0x0000000605e17224 */ /* 0x040fe200078e02e1 */
[----:B------:R-:W-:Y:S01]  /*6820*/  ISETP.GT.U32.AND P6, PT, R5, R223, PT ;  /* 0x000000df0500720c */ /* 0x000fe20003fc4070 */
[----:B------:R-:W-:-:S04]  /*6830*/  IMAD.HI.U32 R6, R2, R231, RZ ;  /* 0x000000e702067227 */ /* 0x000fc800078e00ff */
[----:B------:R-:W-:Y:S01]  /*6840*/  @!P2 IMAD.MOV R217, RZ, RZ, -R217 ;  /* 0x000000ffffd9a224 */ /* 0x000fe200078e0ad9 */
[----:B------:R-:W-:Y:S01]  /*6850*/  ISETP.GT.U32.AND P2, PT, R5, R221, PT ;  /* 0x000000dd0500720c */ /* 0x000fe20003f44070 */
[----:B------:R-:W-:-:S04]  /*6860*/  IMAD.HI.U32 R10, R2, R229, RZ ;  /* 0x000000e5020a7227 */ /* 0x000fc800078e00ff */
[----:B------:R-:W-:Y:S02]  /*6870*/  IMAD.MOV R11, RZ, RZ, -R11 ;  /* 0x000000ffff0b7224 */ /* 0x000fe400078e0a0b */
[----:B------:R-:W-:Y:S02]  /*6880*/  IMAD.MOV R6, RZ, RZ, -R6 ;  /* 0x000000ffff067224 */ /* 0x000fe400078e0a06 */
[----:B------:R-:W-:Y:S02]  /*6890*/  IMAD.MOV R10, RZ, RZ, -R10 ;  /* 0x000000ffff0a7224 */ /* 0x000fe400078e0a0a */
[----:B------:R-:W-:Y:S02]  /*68a0*/  IMAD R227, R5, R11, R227 ;  /* 0x0000000b05e37224 */ /* 0x000fe400078e02e3 */
[----:B------:R-:W-:Y:S01]  /*68b0*/  @!P0 IMAD.IADD R219, R219, 0x1, -R5 ;  /* 0x00000001dbdb8824 */ /* 0x000fe200078e0a05 */
[C---:B------:R-:W-:Y:S01]  /*68c0*/  ISETP.GT.U32.AND P0, PT, R5.reuse, R225, PT ;  /* 0x000000e10500720c */ /* 0x040fe20003f04070 */
[----:B------:R-:W-:-:S02]  /*68d0*/  IMAD R231, R5, R6, R231 ;  /* 0x0000000605e77224 */ /* 0x000fc400078e02e7 */
[C---:B------:R-:W-:Y:S02]  /*68e0*/  IMAD R229, R5.reuse, R10, R229 ;  /* 0x0000000a05e57224 */ /* 0x040fe400078e02e5 */
[----:B------:R-:W-:Y:S01]  /*68f0*/  @!P3 IMAD.MOV R219, RZ, RZ, -R219 ;  /* 0x000000ffffdbb224 */ /* 0x000fe200078e0adb */
[----:B------:R-:W-:Y:S01]  /*6900*/  ISETP.GT.U32.AND P3, PT, R5, R227, PT ;  /* 0x000000e30500720c */ /* 0x000fe20003f64070 */
[----:B------:R-:W-:Y:S01]  /*6910*/  @!P6 IMAD.IADD R223, R223, 0x1, -R5 ;  /* 0x00000001dfdfe824 */ /* 0x000fe200078e0a05 */
[----:B------:R-:W-:Y:S01]  /*6920*/  ISETP.GT.U32.AND P6, PT, R5, R231, PT ;  /* 0x000000e70500720c */ /* 0x000fe20003fc4070 */
[----:B------:R-:W-:-:S04]  /*6930*/  IMAD.HI.U32 R11, R2, R233, RZ ;  /* 0x000000e9020b7227 */ /* 0x000fc800078e00ff */
[----:B------:R-:W-:Y:S01]  /*6940*/  @!P2 IMAD.IADD R221, R221, 0x1, -R5 ;  /* 0x00000001dddda824 */ /* 0x000fe200078e0a05 */
[----:B------:R-:W-:Y:S01]  /*6950*/  ISETP.GT.U32.AND P2, PT, R5, R229, PT ;  /* 0x000000e50500720c */ /* 0x000fe20003f44070 */
[----:B------:R-:W-:Y:S02]  /*6960*/  IMAD.MOV R11, RZ, RZ, -R11 ;  /* 0x000000ffff0b7224 */ /* 0x000fe400078e0a0b */
[----:B------:R-:W-:Y:S01]  /*6970*/  @!P0 IMAD.IADD R225, R225, 0x1, -R5 ;  /* 0x00000001e1e18824 */ /* 0x000fe200078e0a05 */
[----:B------:R-:W-:Y:S01]  /*6980*/  ISETP.GE.AND P0, PT, R9, RZ, PT ;  /* 0x000000ff0900720c */ /* 0x000fe20003f06270 */
[----:B------:R-:W-:Y:S02]  /*6990*/  IMAD R233, R5, R11, R233 ;  /* 0x0000000b05e97224 */ /* 0x000fe400078e02e9 */
[--C-:B------:R-:W-:Y:S01]  /*69a0*/  @!P3 IMAD.IADD R227, R227, 0x1, -R5.reuse ;  /* 0x00000001e3e3b824 */ /* 0x100fe200078e0a05 */
[----:B------:R-:W-:Y:S01]  /*69b0*/  ISETP.GT.U32.AND P3, PT, R5, R225, PT ;  /* 0x000000e10500720c */ /* 0x000fe20003f64070 */
[----:B------:R-:W-:-:S02]  /*69c0*/  @!P6 IMAD.IADD R231, R231, 0x1, -R5 ;  /* 0x00000001e7e7e824 */ /* 0x000fc400078e0a05 */
[----:B------:R-:W-:Y:S01]  /*69d0*/  @!P4 IMAD.MOV R223, RZ, RZ, -R223 ;  /* 0x000000ffffdfc224 */ /* 0x000fe200078e0adf */
[----:B------:R-:W-:Y:S01]  /*69e0*/  ISETP.GT.U32.AND P4, PT, R5, R233, PT ;  /* 0x000000e90500720c */ /* 0x000fe20003f84070 */
[----:B------:R-:W-:Y:S01]  /*69f0*/  @!P2 IMAD.IADD R229, R229, 0x1, -R5 ;  /* 0x00000001e5e5a824 */ /* 0x000fe200078e0a05 */
[----:B------:R-:W-:Y:S01]  /*6a00*/  ISETP.GT.U32.AND P2, PT, R5, R227, PT ;  /* 0x000000e30500720c */ /* 0x000fe20003f44070 */
[----:B------:R-:W-:-:S03]  /*6a10*/  IMAD.HI.U32 R10, R2, R235, RZ ;  /* 0x000000eb020a7227 */ /* 0x000fc600078e00ff */
        /* <DEDUP_REMOVED lines=9> */
[--C-:B------:R-:W-:Y:S01]  /*6ab0*/  @!P4 IMAD.IADD R233, R233, 0x1, -R5.reuse ;  /* 0x00000001e9e9c824 */ /* 0x100fe200078e0a05 */
[----:B------:R-:W-:Y:S01]  /*6ac0*/  ISETP.GE.AND P4, PT, R143, RZ, PT ;  /* 0x000000ff8f00720c */ /* 0x000fe20003f86270 */
[----:B------:R-:W-:Y:S01]  /*6ad0*/  @!P2 IMAD.IADD R227, R227, 0x1, -R5 ;  /* 0x00000001e3e3a824 */ /* 0x000fe200078e0a05 */
[----:B------:R-:W-:Y:S01]  /*6ae0*/  ISETP.GE.AND P2, PT, R3, RZ, PT ;  /* 0x000000ff0300720c */ /* 0x000fe20003f46270 */
[----:B------:R-:W-:-:S02]  /*6af0*/  IMAD R237, R5, R6, R237 ;  /* 0x0000000605ed7224 */ /* 0x000fc400078e02ed */
[----:B------:R-:W-:-:S04]  /*6b00*/  IMAD.HI.U32 R3, R2, R239, RZ ;  /* 0x000000ef02037227 */ /* 0x000fc800078e00ff */
[----:B------:R-:W-:Y:S01]  /*6b10*/  @!P1 IMAD.IADD R231, R231, 0x1, -R5 ;  /* 0x00000001e7e79824 */ /* 0x000fe200078e0a05 */
[----:B------:R-:W-:Y:S01]  /*6b20*/  ISETP.GE.AND P1, PT, R0, RZ, PT ;  /* 0x000000ff0000720c */ /* 0x000fe20003f26270 */
[----:B------:R-:W-:Y:S01]  /*6b30*/  @!P5 IMAD.MOV R225, RZ, RZ, -R225 ;  /* 0x000000ffffe1d224 */ /* 0x000fe200078e0ae1 */
[----:B------:R-:W-:Y:S01]  /*6b40*/  ISETP.GT.U32.AND P5, PT, R5, R233, PT ;  /* 0x000000e90500720c */ /* 0x000fe20003fa4070 */
[----:B------:R-:W-:-:S04]  /*6b50*/  IMAD.HI.U32 R0, R2, R241, RZ ;  /* 0x000000f102007227 */ /* 0x000fc800078e00ff */
[----:B------:R-:W-:Y:S01]  /*6b60*/  @!P6 IMAD.IADD R229, R229, 0x1, -R5 ;  /* 0x00000001e5e5e824 */ /* 0x000fe200078e0a05 */
[C---:B------:R-:W-:Y:S01]  /*6b70*/  ISETP.GT.U32.AND P6, PT, R5.reuse, R237, PT ;  /* 0x000000ed0500720c */ /* 0x040fe20003fc4070 */
[----:B------:R-:W-:Y:S02]  /*6b80*/  IMAD.MOV R3, RZ, RZ, -R3 ;  /* 0x000000ffff037224 */ /* 0x000fe400078e0a03 */
[----:B------:R-:W-:Y:S02]  /*6b90*/  IMAD.MOV R0, RZ, RZ, -R0 ;  /* 0x000000ffff007224 */ /* 0x000fe400078e0a00 */
[C---:B------:R-:W-:Y:S02]  /*6ba0*/  IMAD R239, R5.reuse, R3, R239 ;  /* 0x0000000305ef7224 */ /* 0x040fe400078e02ef */
[----:B------:R-:W-:Y:S02]  /*6bb0*/  IMAD R241, R5, R0, R241 ;  /* 0x0000000005f17224 */ /* 0x000fe400078e02f1 */
[----:B------:R-:W-:Y:S01]  /*6bc0*/  @!P3 IMAD.IADD R235, R235, 0x1, -R5 ;  /* 0x00000001ebebb824 */ /* 0x000fe200078e0a05 */
[----:B------:R-:W-:Y:S01]  /*6bd0*/  ISETP.GE.AND P3, PT, R149, RZ, PT ;  /* 0x000000ff9500720c */ /* 0x000fe20003f66270 */
[----:B------:R-:W-:Y:S01]  /*6be0*/  @!P2 IMAD.MOV R229, RZ, RZ, -R229 ;  /* 0x000000ffffe5a224 */ /* 0x000fe200078e0ae5 */
[----:B------:R-:W-:Y:S01]  /*6bf0*/  ISETP.GT.U32.AND P2, PT, R5, R239, PT ;  /* 0x000000ef0500720c */ /* 0x000fe20003f44070 */
[----:B------:R-:W-:-:S02]  /*6c00*/  VIADD R149, R4, 0x84 ;  /* 0x0000008404957836 */ /* 0x000fc40000000000 */
[----:B------:R-:W-:Y:S01]  /*6c10*/  @!P5 IMAD.IADD R233, R233, 0x1, -R5 ;  /* 0x00000001e9e9d824 */ /* 0x000fe200078e0a05 */
[----:B------:R-:W-:Y:S01]  /*6c20*/  ISETP.GT.U32.AND P5, PT, R5, R241, PT ;  /* 0x000000f10500720c */ /* 0x000fe20003fa4070 */
[----:B------:R-:W-:Y:S01]  /*6c30*/  @!P1 IMAD.MOV R231, RZ, RZ, -R231 ;  /* 0x000000ffffe79224 */ /* 0x000fe200078e0ae7 */
[----:B------:R-:W-:Y:S01]  /*6c40*/  ISETP.GE.AND P1, PT, R151, RZ, PT ;  /* 0x000000ff9700720c */ /* 0x000fe20003f26270 */
[----:B------:R-:W-:Y:S01]  /*6c50*/  @!P6 IMAD.IADD R237, R237, 0x1, -R5 ;  /* 0x00000001edede824 */ /* 0x000fe200078e0a05 */
[----:B------:R-:W-:Y:S01]  /*6c60*/  IABS R243, R149 ;  /* 0x0000009500f37213 */ /* 0x000fe20000000000 */
[----:B------:R-:W-:Y:S02]  /*6c70*/  VIADD R151, R4, 0x83 ;  /* 0x0000008304977836 */ /* 0x000fe40000000000 */
[----:B------:R-:W-:Y:S01]  /*6c80*/  @!P0 IMAD.MOV R227, RZ, RZ, -R227 ;  /* 0x000000ffffe38224 */ /* 0x000fe200078e0ae3 */
[C---:B------:R-:W-:Y:S01]  /*6c90*/  ISETP.GT.U32.AND P0, PT, R5.reuse, R235, PT ;  /* 0x000000eb0500720c */ /* 0x040fe20003f04070 */
[----:B------:R-:W-:Y:S01]  /*6ca0*/  IMAD.HI.U32 R0, R2, R243, RZ ;  /* 0x000000f302007227 */ /* 0x000fe200078e00ff */
[----:B------:R-:W-:-:S02]  /*6cb0*/  ISETP.GT.U32.AND P6, PT, R5, R237, PT ;  /* 0x000000ed0500720c */ /* 0x000fc40003fc4070 */
[----:B------:R-:W-:Y:S01]  /*6cc0*/  IABS R245, R151 ;  /* 0x0000009700f57213 */ /* 0x000fe20000000000 */
[----:B------:R-:W-:Y:S01]  /*6cd0*/  @!P2 IMAD.IADD R239, R239, 0x1, -R5 ;  /* 0x00000001efefa824 */ /* 0x000fe200078e0a05 */
[----:B------:R-:W-:Y:S01]  /*6ce0*/  ISETP.GE.AND P2, PT, R149, RZ, PT ;  /* 0x000000ff9500720c */ /* 0x000fe20003f46270 */
[----:B------:R-:W-:Y:S02]  /*6cf0*/  IMAD.MOV R3, RZ, RZ, -R0 ;  /* 0x000000ffff037224 */ /* 0x000fe400078e0a00 */
[----:B------:R-:W-:-:S04]  /*6d00*/  IMAD.HI.U32 R0, R2, R245, RZ ;  /* 0x000000f502007227 */ /* 0x000fc800078e00ff */
[----:B------:R-:W-:Y:S01]  /*6d10*/  @!P5 IMAD.IADD R241, R241, 0x1, -R5 ;  /* 0x00000001f1f1d824 */ /* 0x000fe200078e0a05 */
[C---:B------:R-:W-:Y:S01]  /*6d20*/  ISETP.GT.U32.AND P5, PT, R5.reuse, R239, PT ;  /* 0x000000ef0500720c */ /* 0x040fe20003fa4070 */
[----:B------:R-:W-:Y:S02]  /*6d30*/  VIADD R149, R4, 0x82 ;  /* 0x0000008204957836 */ /* 0x000fe40000000000 */
[C---:B------:R-:W-:Y:S02]  /*6d40*/  IMAD R243, R5.reuse, R3, R243 ;  /* 0x0000000305f37224 */ /* 0x040fe400078e02f3 */
[----:B------:R-:W-:Y:S01]  /*6d50*/  @!P4 IMAD.MOV R233, RZ, RZ, -R233 ;  /* 0x000000ffffe9c224 */ /* 0x000fe200078e0ae9 */
[----:B------:R-:W-:Y:S01]  /*6d60*/  ISETP.GT.U32.AND P4, PT, R5, R241, PT ;  /* 0x000000f10500720c */ /* 0x000fe20003f84070 */
[----:B------:R-:W-:Y:S01]  /*6d70*/  IMAD.MOV R3, RZ, RZ, -R0 ;  /* 0x000000ffff037224 */ /* 0x000fe200078e0a00 */
[----:B------:R-:W-:Y:S01]  /*6d80*/  IABS R0, R149 ;  /* 0x0000009500007213 */ /* 0x000fe20000000000 */
[--C-:B------:R-:W-:Y:S01]  /*6d90*/  @!P0 IMAD.IADD R235, R235, 0x1, -R5.reuse ;  /* 0x00000001ebeb8824 */ /* 0x100fe200078e0a05 */
[----:B------:R-:W-:Y:S01]  /*6da0*/  ISETP.GE.AND P0, PT, R145, RZ, PT ;  /* 0x000000ff9100720c */ /* 0x000fe20003f06270 */
[----:B------:R-:W-:Y:S01]  /*6db0*/  @!P6 IMAD.IADD R237, R237, 0x1, -R5 ;  /* 0x00000001edede824 */ /* 0x000fe200078e0a05 */
[----:B------:R-:W-:Y:S01]  /*6dc0*/  ISETP.GE.AND P6, PT, R147, RZ, PT ;  /* 0x000000ff9300720c */ /* 0x000fe20003fc6270 */
[----:B------:R-:W-:-:S02]  /*6dd0*/  IMAD R245, R5, R3, R245 ;  /* 0x0000000305f57224 */ /* 0x000fc400078e02f5 */
[----:B------:R-:W-:-:S04]  /*6de0*/  IMAD.HI.U32 R3, R2, R0, RZ ;  /* 0x0000000002037227 */ /* 0x000fc800078e00ff */
[----:B------:R-:W-:Y:S01]  /*6df0*/  @!P3 IMAD.MOV R235, RZ, RZ, -R235 ;  /* 0x000000ffffebb224 */ /* 0x000fe200078e0aeb */
[----:B------:R-:W-:Y:S01]  /*6e00*/  ISETP.GT.U32.AND P3, PT, R5, R243, PT ;  /* 0x000000f30500720c */ /* 0x000fe20003f64070 */
[----:B------:R-:W-:Y:S02]  /*6e10*/  IMAD.MOV R3, RZ, RZ, -R3 ;  /* 0x000000ffff037224 */ /* 0x000fe400078e0a03 */
[--C-:B------:R-:W-:Y:S01]  /*6e20*/  @!P4 IMAD.IADD R241, R241, 0x1, -R5.reuse ;  /* 0x00000001f1f1c824 */ /* 0x100fe200078e0a05 */
[----:B------:R-:W-:Y:S01]  /*6e30*/  ISETP.GE.AND P4, PT, R149, RZ, PT ;  /* 0x000000ff9500720c */ /* 0x000fe20003f86270 */
[----:B------:R-:W-:Y:S02]  /*6e40*/  IMAD R247, R5, R3, R0 ;  /* 0x0000000305f77224 */ /* 0x000fe400078e0200 */
[----:B------:R-:W-:Y:S01]  /*6e50*/  @!P5 IMAD.IADD R239, R239, 0x1, -R5 ;  /* 0x00000001efefd824 */ /* 0x000fe200078e0a05 */
[C---:B------:R-:W-:Y:S01]  /*6e60*/  ISETP.GT.U32.AND P5, PT, R5.reuse, R245, PT ;  /* 0x000000f50500720c */ /* 0x040fe20003fa4070 */
[----:B------:R-:W-:Y:S01]  /*6e70*/  @!P6 IMAD.MOV R241, RZ, RZ, -R241 ;  /* 0x000000fffff1e224 */ /* 0x000fe200078e0af1 */
[----:B------:R-:W-:Y:S01]  /*6e80*/  ISETP.GT.U32.AND P6, PT, R5, R247, PT ;  /* 0x000000f70500720c */ /* 0x000fe20003fc4070 */
[----:B------:R-:W-:Y:S01]  /*6e90*/  @!P1 IMAD.MOV R237, RZ, RZ, -R237 ;  /* 0x000000ffffed9224 */ /* 0x000fe200078e0aed */
[----:B------:R-:W-:Y:S01]  /*6ea0*/  ISETP.GE.AND P1, PT, R151, RZ, PT ;  /* 0x000000ff9700720c */ /* 0x000fe20003f26270 */
[----:B------:R-:W-:-:S02]  /*6eb0*/  @!P3 IMAD.IADD R243, R243, 0x1, -R5 ;  /* 0x00000001f3f3b824 */ /* 0x000fc400078e0a05 */
[C---:B------:R-:W-:Y:S02]  /*6ec0*/  VIADD R151, R4.reuse, 0x81 ;  /* 0x0000008104977836 */ /* 0x040fe40000000000 */
[----:B------:R-:W-:Y:S01]  /*6ed0*/  @!P0 IMAD.MOV R239, RZ, RZ, -R239 ;  /* 0x000000ffffef8224 */ /* 0x000fe200078e0aef */
[----:B------:R-:W-:Y:S01]  /*6ee0*/  ISETP.GT.U32.AND P0, PT, R5, R243, PT ;  /* 0x000000f30500720c */ /* 0x000fe20003f04070 */
[C---:B------:R-:W-:Y:S01]  /*6ef0*/  VIADD R149, R4.reuse, 0x80 ;  /* 0x0000008004957836 */ /* 0x040fe20000000000 */
[----:B------:R-:W-:Y:S01]  /*6f00*/  IABS R249, R151 ;  /* 0x0000009700f97213 */ /* 0x000fe20000000000 */
[--C-:B------:R-:W-:Y:S01]  /*6f10*/  @!P5 IMAD.IADD R245, R245, 0x1, -R5.reuse ;  /* 0x00000001f5f5d824 */ /* 0x100fe200078e0a05 */
[----:B------:R-:W-:Y:S01]  /*6f20*/  ISETP.GE.AND P3, PT, R151, RZ, PT ;  /* 0x000000ff9700720c */ /* 0x000fe20003f66270 */
[----:B------:R-:W-:Y:S01]  /*6f30*/  @!P6 IMAD.IADD R247, R247, 0x1, -R5 ;  /* 0x00000001f7f7e824 */ /* 0x000fe200078e0a05 */
[----:B------:R-:W-:Y:S01]  /*6f40*/  IABS R251, R149 ;  /* 0x0000009500fb7213 */ /* 0x000fe20000000000 */
[----:B------:R-:W-:Y:S01]  /*6f50*/  VIADD R151, R4, 0x7f ;  /* 0x0000007f04977836 */ /* 0x000fe20000000000 */
[C---:B------:R-:W-:Y:S01]  /*6f60*/  ISETP.GT.U32.AND P5, PT, R5.reuse, R245, PT ;  /* 0x000000f50500720c */ /* 0x040fe20003fa4070 */
[----:B------:R-:W-:Y:S01]  /*6f70*/  IMAD.HI.U32 R3, R2, R249, RZ ;  /* 0x000000f902037227 */ /* 0x000fe200078e00ff */
[----:B------:R-:W-:-:S02]  /*6f80*/  ISETP.GT.U32.AND P6, PT, R5, R247, PT ;  /* 0x000000f70500720c */ /* 0x000fc40003fc4070 */
[----:B------:R-:W-:Y:S01]  /*6f90*/  IABS R230, R151 ;  /* 0x0000009700e67213 */ /* 0x000fe20000000000 */
[----:B------:R-:W-:-:S04]  /*6fa0*/  IMAD.HI.U32 R0, R2, R251, RZ ;  /* 0x000000fb02007227 */ /* 0x000fc800078e00ff */
[----:B------:R-:W-:Y:S02]  /*6fb0*/  IMAD.MOV R3, RZ, RZ, -R3 ;  /* 0x000000ffff037224 */ /* 0x000fe400078e0a03 */
[----:B------:R-:W-:Y:S01]  /*6fc0*/  @!P0 IMAD.IADD R243, R243, 0x1, -R5 ;  /* 0x00000001f3f38824 */ /* 0x000fe200078e0a05 */
[----:B------:R-:W-:Y:S01]  /*6fd0*/  ISETP.GE.AND P0, PT, R149, RZ, PT ;  /* 0x000000ff9500720c */ /* 0x000fe20003f06270 */
[----:B------:R-:W-:Y:S02]  /*6fe0*/  IMAD.MOV R0, RZ, RZ, -R0 ;  /* 0x000000ffff007224 */ /* 0x000fe400078e0a00 */
[----:B------:R-:W-:Y:S02]  /*6ff0*/  VIADD R149, R4, 0x7e ;  /* 0x0000007e04957836 */ /* 0x000fe40000000000 */
[----:B------:R-:W-:Y:S02]  /*7000*/  IMAD R249, R5, R3, R249 ;  /* 0x0000000305f97224 */ /* 0x000fe400078e02f9 */
[----:B------:R-:W-:Y:S01]  /*7010*/  IMAD.HI.U32 R3, R2, R230, RZ ;  /* 0x000000e602037227 */ /* 0x000fe200078e00ff */
[----:B------:R-:W-:-:S03]  /*7020*/  IABS R6, R149 ;  /* 0x0000009500067213 */ /* 0x000fc60000000000 */
[----:B------:R-:W-:Y:S02]  /*7030*/  IMAD R251, R5, R0, R251 ;  /* 0x0000000005fb7224 */ /* 0x000fe400078e02fb */
[----:B------:R-:W-:Y:S02]  /*7040*/  IMAD.MOV R3, RZ, RZ, -R3 ;  /* 0x000000ffff037224 */ /* 0x000fe400078e0a03 */
[--C-:B------:R-:W-:Y:S01]  /*7050*/  @!P5 IMAD.IADD R245, R245, 0x1, -R5.reuse ;  /* 0x00000001f5f5d824 */ /* 0x100fe200078e0a05 */
[----:B------:R-:W-:Y:S01]  /*7060*/  ISETP.GT.U32.AND P5, PT, R5, R249, PT ;  /* 0x000000f90500720c */ /* 0x000fe20003fa4070 */
[----:B------:R-:W-:Y:S01]  /*7070*/  @!P6 IMAD.IADD R247, R247, 0x1, -R5 ;  /* 0x00000001f7f7e824 */ /* 0x000fe200078e0a05 */
[C---:B------:R-:W-:Y:S01]  /*7080*/  ISETP.GT.U32.AND P6, PT, R5.reuse, R251, PT ;  /* 0x000000fb0500720c */ /* 0x040fe20003fc4070 */
[----:B------:R-:W-:Y:S02]  /*7090*/  IMAD R230, R5, R3, R230 ;  /* 0x0000000305e67224 */ /* 0x000fe400078e02e6 */
[----:B------:R-:W-:-:S04]  /*70a0*/  IMAD.HI.U32 R0, R2, R6, RZ ;  /* 0x0000000602007227 */ /* 0x000fc800078e00ff */
[----:B------:R-:W-:Y:S01]  /*70b0*/  @!P2 IMAD.MOV R243, RZ, RZ, -R243 ;  /* 0x000000fffff3a224 */ /* 0x000fe200078e0af3 */
[----:B------:R-:W-:Y:S01]  /*70c0*/  ISETP.GE.AND P2, PT, R151, RZ, PT ;  /* 0x000000ff9700720c */ /* 0x000fe20003f46270 */
[----:B------:R-:W-:Y:S02]  /*70d0*/  IMAD.MOV R0, RZ, RZ, -R0 ;  /* 0x000000ffff007224 */ /* 0x000fe400078e0a00 */
[----:B------:R-:W-:Y:S01]  /*70e0*/  @!P4 IMAD.MOV R247, RZ, RZ, -R247 ;  /* 0x000000fffff7c224 */ /* 0x000fe200078e0af7 */
[C---:B------:R-:W-:Y:S01]  /*70f0*/  ISETP.GT.U32.AND P4, PT, R5.reuse, R230, PT ;  /* 0x000000e60500720c */ /* 0x040fe20003f84070 */
[C---:B------:R-:W-:Y:S02]  /*7100*/  VIADD R151, R4.reuse, 0x7d ;  /* 0x0000007d04977836 */ /* 0x040fe40000000000 */
[----:B------:R-:W-:Y:S02]  /*7110*/  IMAD R6, R5, R0, R6 ;  /* 0x0000000005067224 */ /* 0x000fe400078e0206 */
[--C-:B------:R-:W-:Y:S01]  /*7120*/  @!P5 IMAD.IADD R249, R249, 0x1, -R5.reuse ;  /* 0x00000001f9f9d824 */ /* 0x100fe200078e0a05 */
[----:B------:R-:W-:Y:S01]  /*7130*/  IABS R10, R151 ;  /* 0x00000097000a7213 */ /* 0x000fe20000000000 */
[----:B------:R-:W-:Y:S01]  /*7140*/  @!P6 IMAD.IADD R251, R251, 0x1, -R5 ;  /* 0x00000001fbfbe824 */ /* 0x000fe200078e0a05 */
[C---:B------:R-:W-:Y:S01]  /*7150*/  ISETP.GT.U32.AND P6, PT, R5.reuse, R6, PT ;  /* 0x000000060500720c */ /* 0x040fe20003fc4070 */
[----:B------:R-:W-:Y:S01]  /*7160*/  VIADD R145, R4, 0x7c ;  /* 0x0000007c04917836 */ /* 0x000fe20000000000 */
[----:B------:R-:W-:Y:S01]  /*7170*/  ISETP.GT.U32.AND P5, PT, R5, R249, PT ;  /* 0x000000f90500720c */ /* 0x000fe20003fa4070 */
[----:B------:R-:W-:-:S03]  /*7180*/  IMAD.HI.U32 R3, R2, R10, RZ ;  /* 0x0000000a02037227 */ /* 0x000fc600078e00ff */
[----:B------:R-:W-:Y:S01]  /*7190*/  IABS R12, R145 ;  /* 0x00000091000c7213 */ /* 0x000fe20000000000 */
[----:B------:R-:W-:Y:S01]  /*71a0*/  @!P1 IMAD.MOV R245, RZ, RZ, -R245 ;  /* 0x000000fffff59224 */ /* 0x000fe200078e0af5 */
[----:B------:R-:W-:Y:S01]  /*71b0*/  ISETP.GE.AND P1, PT, R149, RZ, PT ;  /* 0x000000ff9500720c */ /* 0x000fe20003f26270 */
[----:B------:R-:W-:Y:S02]  /*71c0*/  VIADD R149, R4, 0x7b ;  /* 0x0000007b04957836 */ /* 0x000fe40000000000 */
[----:B------:R-:W-:Y:S01]  /*71d0*/  @!P4 IMAD.IADD R230, R230, 0x1, -R5 ;  /* 0x00000001e6e6c824 */ /* 0x000fe200078e0a05 */
[C---:B------:R-:W-:Y:S01]  /*71e0*/  ISETP.GT.U32.AND P4, PT, R5.reuse, R251, PT ;  /* 0x000000fb0500720c */ /* 0x040fe20003f84070 */
[----:B------:R-:W-:Y:S01]  /*71f0*/  IMAD.MOV R3, RZ, RZ, -R3 ;  /* 0x000000ffff037224 */ /* 0x000fe200078e0a03 */
[----:B------:R-:W-:Y:S01]  /*7200*/  IABS R14, R149 ;  /* 0x00000095000e7213 */ /* 0x000fe20000000000 */
[----:B------:R-:W-:Y:S01]  /*7210*/  @!P6 IMAD.IADD R6, R6, 0x1, -R5 ;  /* 0x000000010606e824 */ /* 0x000fe200078e0a05 */
[C---:B------:R-:W-:Y:S01]  /*7220*/  ISETP.GT.U32.AND P6, PT, R5.reuse, R230, PT ;  /* 0x000000e60500720c */ /* 0x040fe20003fc4070 */
[----:B------:R-:W-:-:S02]  /*7230*/  IMAD R10, R5, R3, R10 ;  /* 0x00000003050a7224 */ /* 0x000fc400078e020a */
[----:B------:R-:W-:-:S04]  /*7240*/  IMAD.HI.U32 R3, R2, R12, RZ ;  /* 0x0000000c02037227 */ /* 0x000fc800078e00ff */
[----:B------:R-:W-:-:S04]  /*7250*/  IMAD.HI.U32 R0, R2, R14, RZ ;  /* 0x0000000e02007227 */ /* 0x000fc800078e00ff */
[----:B------:R-:W-:Y:S02]  /*7260*/  IMAD.MOV R3, RZ, RZ, -R3 ;  /* 0x000000ffff037224 */ /* 0x000fe400078e0a03 */
[--C-:B------:R-:W-:Y:S01]  /*7270*/  @!P5 IMAD.IADD R249, R249, 0x1, -R5.reuse ;  /* 0x00000001f9f9d824 */ /* 0x100fe200078e0a05 */
[----:B------:R-:W-:Y:S01]  /*7280*/  ISETP.GE.AND P5, PT, R151, RZ, PT ;  /* 0x000000ff9700720c */ /* 0x000fe20003fa6270 */
[----:B------:R-:W-:Y:S02]  /*7290*/  VIADD R151, R4, 0x7a ;  /* 0x0000007a04977836 */ /* 0x000fe40000000000 */
[----:B------:R-:W-:Y:S02]  /*72a0*/  IMAD.MOV R0, RZ, RZ, -R0 ;  /* 0x000000ffff007224 */ /* 0x000fe400078e0a00 */
[----:B------:R-:W-:Y:S01]  /*72b0*/  IMAD R12, R5, R3, R12 ;  /* 0x00000003050c7224 */ /* 0x000fe200078e020c */
[----:B------:R-:W-:Y:S01]  /*72c0*/  IABS R16, R151 ;  /* 0x0000009700107213 */ /* 0x000fe20000000000 */
[----:B------:R-:W-:Y:S01]  /*72d0*/  @!P4 IMAD.IADD R251, R251, 0x1, -R5 ;  /* 0x00000001fbfbc824 */ /* 0x000fe200078e0a05 */
[C---:B------:R-:W-:Y:S01]  /*72e0*/  ISETP.GT.U32.AND P4, PT, R5.reuse, R10, PT ;  /* 0x0000000a0500720c */ /* 0x040fe20003f84070 */
[----:B------:R-:W-:-:S02]  /*72f0*/  IMAD R14, R5, R0, R14 ;  /* 0x00000000050e7224 */ /* 0x000fc400078e020e */
[----:B------:R-:W-:Y:S01]  /*7300*/  @!P0 IMAD.MOV R251, RZ, RZ, -R251 ;  /* 0x000000fffffb8224 */ /* 0x000fe200078e0afb */
[C---:B------:R-:W-:Y:S01]  /*7310*/  ISETP.GT.U32.AND P0, PT, R5.reuse, R12, PT ;  /* 0x0000000c0500720c */ /* 0x040fe20003f04070 */
[----:B------:R-:W-:Y:S01]  /*7320*/  @!P3 IMAD.MOV R249, RZ, RZ, -R249 ;  /* 0x000000fffff9b224 */ /* 0x000fe200078e0af9 */
[C---:B------:R-:W-:Y:S01]  /*7330*/  ISETP.GT.U32.AND P3, PT, R5.reuse, R6, PT ;  /* 0x000000060500720c */ /* 0x040fe20003f64070 */
[----:B------:R-:W-:Y:S01]  /*7340*/  @!P6 IMAD.IADD R230, R230, 0x1, -R5 ;  /* 0x00000001e6e6e824 */ /* 0x000fe200078e0a05 */
[----:B------:R-:W-:Y:S01]  /*7350*/  ISETP.GT.U32.AND P6, PT, R5, R14, PT ;  /* 0x0000000e0500720c */ /* 0x000fe20003fc4070 */
[----:B------:R-:W-:-:S04]  /*7360*/  IMAD.HI.U32 R0, R2, R16, RZ ;  /* 0x0000001002007227 */ /* 0x000fc800078e00ff */
[----:B------:R-:W-:Y:S02]  /*7370*/  VIADD R143, R4, 0x78 ;  /* 0x00000078048f7836 */ /* 0x000fe40000000000 */
[----:B------:R-:W-:Y:S02]  /*7380*/  IMAD.MOV R0, RZ, RZ, -R0 ;  /* 0x000000ffff007224 */ /* 0x000fe400078e0a00 */
[--C-:B------:R-:W-:Y:S01]  /*7390*/  @!P0 IMAD.IADD R12, R12, 0x1, -R5.reuse ;  /* 0x000000010c0c8824 */ /* 0x100fe200078e0a05 */
[----:B------:R-:W-:Y:S01]  /*73a0*/  IABS R20, R143 ;  /* 0x0000008f00147213 */ /* 0x000fe20000000000 */
[C---:B------:R-:W-:Y:S02]  /*73b0*/  IMAD R16, R5.reuse, R0, R16 ;  /* 0x0000000005107224 */ /* 0x040fe400078e0210 */
[--C-:B------:R-:W-:Y:S02]  /*73c0*/  @!P3 IMAD.IADD R6, R6, 0x1, -R5.reuse ;  /* 0x000000010606b824 */ /* 0x100fe400078e0a05 */
[----:B------:R-:W-:Y:S01]  /*73d0*/  @!P6 IMAD.IADD R14, R14, 0x1, -R5 ;  /* 0x000000010e0ee824 */ /* 0x000fe200078e0a05 */
[C---:B------:R-:W-:Y:S01]  /*73e0*/  ISETP.GT.U32.AND P3, PT, R5.reuse, R16, PT ;  /* 0x000000100500720c */ /* 0x040fe20003f64070 */
[----:B------:R-:W-:Y:S01]  /*73f0*/  IMAD.HI.U32 R0, R2, R20, RZ ;  /* 0x0000001402007227 */ /* 0x000fe200078e00ff */
[----:B------:R-:W-:-:S03]  /*7400*/  ISETP.GT.U32.AND P6, PT, R5, R12, PT ;  /* 0x0000000c0500720c */ /* 0x000fc60003fc4070 */
[--C-:B------:R-:W-:Y:S01]  /*7410*/  @!P4 IMAD.IADD R10, R10, 0x1, -R5.reuse ;  /* 0x000000010a0ac824 */ /* 0x100fe200078e0a05 */
[----:B------:R-:W-:Y:S01]  /*7420*/  ISETP.GE.AND P4, PT, R145, RZ, PT ;  /* 0x000000ff9100720c */ /* 0x000fe20003f86270 */
[----:B------:R-:W-:Y:S02]  /*7430*/  IMAD.MOV R0, RZ, RZ, -R0 ;  /* 0x000000ffff007224 */ /* 0x000fe400078e0a00 */
[----:B------:R-:W-:Y:S01]  /*7440*/  VIADD R147, R4, 0x77 ;  /* 0x0000007704937836 */ /* 0x000fe20000000000 */
[C---:B------:R-:W-:Y:S01]  /*7450*/  ISETP.GT.U32.AND P0, PT, R5.reuse, R10, PT ;  /* 0x0000000a0500720c */ /* 0x040fe20003f04070 */
[C---:B------:R-:W-:Y:S02]  /*7460*/  IMAD R20, R5.reuse, R0, R20 ;  /* 0x0000000005147224 */ /* 0x040fe400078e0214 */
[--C-:B------:R-:W-:Y:S01]  /*7470*/  @!P3 IMAD.IADD R16, R16, 0x1, -R5.reuse ;  /* 0x000000011010b824 */ /* 0x100fe200078e0a05 */
[----:B------:R-:W-:Y:S01]  /*7480*/  IABS R24, R147 ;  /* 0x0000009300187213 */ /* 0x000fe20000000000 */
[----:B------:R-:W-:Y:S01]  /*7490*/  @!P6 IMAD.IADD R12, R12, 0x1, -R5 ;  /* 0x000000010c0ce824 */ /* 0x000fe200078e0a05 */
[C---:B------:R-:W-:Y:S01]  /*74a0*/  ISETP.GT.U32.AND P6, PT, R5.reuse, R20, PT ;  /* 0x000000140500720c */ /* 0x040fe20003fc4070 */
[----:B------:R-:W-:Y:S01]  /*74b0*/  IMAD.HI.U32 R3, R2, R18, RZ ;  /* 0x0000001202037227 */ /* 0x000fe200078e00ff */
[----:B------:R-:W-:-:S03]  /*74c0*/  ISETP.GT.U32.AND P3, PT, R5, R14, PT ;  /* 0x0000000e0500720c */ /* 0x000fc60003f64070 */
[----:B------:R-:W-:Y:S01]  /*74d0*/  @!P2 IMAD.MOV R230, RZ, RZ, -R230 ;  /* 0x000000ffffe6a224 */ /* 0x000fe200078e0ae6 */
[----:B------:R-:W-:Y:S01]  /*74e0*/  ISETP.GT.U32.AND P2, PT, R5, R16, PT ;  /* 0x000000100500720c */ /* 0x000fe20003f44070 */
[----:B------:R-:W-:Y:S02]  /*74f0*/  IMAD.MOV R3, RZ, RZ, -R3 ;  /* 0x000000ffff037224 */ /* 0x000fe400078e0a03 */
[----:B------:R-:W-:-:S04]  /*7500*/  IMAD.HI.U32 R0, R2, R24, RZ ;  /* 0x0000001802007227 */ /* 0x000fc800078e00ff */
[----:B------:R-:W-:Y:S02]  /*7510*/  VIADD R145, R4, 0x76 ;  /* 0x0000007604917836 */ /* 0x000fe40000000000 */
[--C-:B------:R-:W-:Y:S01]  /*7520*/  @!P0 IMAD.IADD R10, R10, 0x1, -R5.reuse ;  /* 0x000000010a0a8824 */ /* 0x100fe200078e0a05 */
[----:B------:R-:W-:Y:S01]  /*7530*/  ISETP.GE.AND P0, PT, R149, RZ, PT ;  /* 0x000000ff9500720c */ /* 0x000fe20003f06270 */
[C---:B------:R-:W-:Y:S01]  /*7540*/  IMAD R18, R5.reuse, R3, R18 ;  /* 0x0000000305127224 */ /* 0x040fe200078e0212 */
[----:B------:R-:W-:Y:S01]  /*7550*/  IABS R3, R145 ;  /* 0x0000009100037213 */ /* 0x000fe20000000000 */
[----:B------:R-:W-:Y:S02]  /*7560*/  IMAD.MOV R0, RZ, RZ, -R0 ;  /* 0x000000ffff007224 */ /* 0x000fe400078e0a00 */
[----:B------:R-:W-:Y:S02]  /*7570*/  VIADD R149, R4, 0x75 ;  /* 0x0000007504957836 */ /* 0x000fe40000000000 */
[----:B------:R-:W-:Y:S01]  /*7580*/  @!P1 IMAD.MOV R6, RZ, RZ, -R6 ;  /* 0x000000ffff069224 */ /* 0x000fe200078e0a06 */
[C---:B------:R-:W-:Y:S01]  /*7590*/  ISETP.GT.U32.AND P1, PT, R5.reuse, R18, PT ;  /* 0x000000120500720c */ /* 0x040fe20003f24070 */
[----:B------:R-:W-:Y:S01]  /*75a0*/  IMAD R24, R5, R0, R24 ;  /* 0x0000000005187224 */ /* 0x000fe200078e0218 */
[----:B------:R-:W-:Y:S01]  /*75b0*/  IABS R32, R149 ;  /* 0x0000009500207213 */ /* 0x000fe20000000000 */
[----:B------:R-:W-:Y:S01]  /*75c0*/  @!P6 IMAD.IADD R20, R20, 0x1, -R5 ;  /* 0x000000011414e824 */ /* 0x000fe200078e0a05 */
[----:B------:R-:W-:Y:S01]  /*75d0*/  ISETP.GE.AND P6, PT, R143, RZ, PT ;  /* 0x000000ff8f00720c */ /* 0x000fe20003fc6270 */
[----:B------:R-:W-:-:S04]  /*75e0*/  IMAD.HI.U32 R28, R2, R3, RZ ;  /* 0x00000003021c7227 */ /* 0x000fc800078e00ff */
[----:B------:R-:W-:Y:S01]  /*75f0*/  @!P2 IMAD.IADD R16, R16, 0x1, -R5 ;  /* 0x000000011010a824 */ /* 0x000fe200078e0a05 */
[C---:B------:R-:W-:Y:S01]  /*7600*/  ISETP.GT.U32.AND P2, PT, R5.reuse, R24, PT ;  /* 0x000000180500720c */ /* 0x040fe20003f44070 */
[----:B------:R-:W-:Y:S01]  /*7610*/  @!P5 IMAD.MOV R10, RZ, RZ, -R10 ;  /* 0x000000ffff0ad224 */ /* 0x000fe200078e0a0a */
[----:B------:R-:W-:Y:S01]  /*7620*/  ISETP.GT.U32.AND P5, PT, R5, R20, PT ;  /* 0x000000140500720c */ /* 0x000fe20003fa4070 */
[----:B------:R-:W-:Y:S02]  /*7630*/  IMAD.MOV R28, RZ, RZ, -R28 ;  /* 0x000000ffff1c7224 */ /* 0x000fe400078e0a1c */
[----:B------:R-:W-:-:S04]  /*7640*/  IMAD.HI.U32 R0, R2, R32, RZ ;  /* 0x0000002002007227 */ /* 0x000fc800078e00ff */
[----:B------:R-:W-:Y:S01]  /*7650*/  @!P3 IMAD.IADD R14, R14, 0x1, -R5 ;  /* 0x000000010e0eb824 */ /* 0x000fe200078e0a05 */
[----:B------:R-:W-:Y:S01]  /*7660*/  ISETP.GE.AND P3, PT, R151, RZ, PT ;  /* 0x000000ff9700720c */ /* 0x000fe20003f66270 */
[----:B------:R-:W-:Y:S02]  /*7670*/  VIADD R151, R4, 0x74 ;  /* 0x0000007404977836 */ /* 0x000fe40000000000 */
[----:B------:R-:W-:Y:S02]  /*7680*/  IMAD R28, R5, R28, R3 ;  /* 0x0000001c051c7224 */ /* 0x000fe400078e0203 */
[----:B------:R-:W-:Y:S01]  /*7690*/  IMAD.MOV R0, RZ, RZ, -R0 ;  /* 0x000000ffff007224 */ /* 0x000fe200078e0a00 */
[----:B------:R-:W-:Y:S01]  /*76a0*/  IABS R36, R151 ;  /* 0x0000009700247213 */ /* 0x000fe20000000000 */
[----:B------:R-:W-:Y:S01]  /*76b0*/  @!P1 IMAD.IADD R18, R18, 0x1, -R5 ;  /* 0x0000000112129824 */ /* 0x000fe200078e0a05 */
[----:B------:R-:W-:Y:S01]  /*76c0*/  ISETP.GE.AND P1, PT, R141, RZ, PT ;  /* 0x000000ff8d00720c */ /* 0x000fe20003f26270 */
[----:B------:R-:W-:Y:S01]  /*76d0*/  @!P0 IMAD.MOV R14, RZ, RZ, -R14 ;  /* 0x000000ffff0e8224 */ /* 0x000fe200078e0a0e */
[C---:B------:R-:W-:Y:S01]  /*76e0*/  ISETP.GT.U32.AND P0, PT, R5.reuse, R28, PT ;  /* 0x0000001c0500720c */ /* 0x040fe20003f04070 */
[----:B------:R-:W-:-:S02]  /*76f0*/  IMAD R32, R5, R0, R32 ;  /* 0x0000000005207224 */ /* 0x000fc400078e0220 */
[--C-:B------:R-:W-:Y:S01]  /*7700*/  @!P2 IMAD.IADD R24, R24, 0x1, -R5.reuse ;  /* 0x000000011818a824 */ /* 0x100fe200078e0a05 */
[C---:B------:R-:W-:Y:S01]  /*7710*/  ISETP.GT.U32.AND P2, PT, R5.reuse, R18, PT ;  /* 0x000000120500720c */ /* 0x040fe20003f44070 */
[----:B------:R-:W-:Y:S01]  /*7720*/  @!P5 IMAD.IADD R20, R20, 0x1, -R5 ;  /* 0x000000011414d824 */ /* 0x000fe200078e0a05 */
[----:B------:R-:W-:Y:S01]  /*7730*/  ISETP.GT.U32.AND P5, PT, R5, R32, PT ;  /* 0x000000200500720c */ /* 0x000fe20003fa4070 */
[----:B------:R-:W-:-:S04]  /*7740*/  IMAD.HI.U32 R0, R2, R36, RZ ;  /* 0x0000002402007227 */ /* 0x000fc800078e00ff */
[----:B------:R-:W-:Y:S01]  /*7750*/  @!P4 IMAD.MOV R12, RZ, RZ, -R12 ;  /* 0x000000ffff0cc224 */ /* 0x000fe200078e0a0c */
[----:B------:R-:W-:Y:S01]  /*7760*/  ISETP.GT.U32.AND P4, PT, R5, R24, PT ;  /* 0x000000180500720c */ /* 0x000fe20003f84070 */
[----:B------:R-:W-:Y:S02]  /*7770*/  IMAD.MOV R0, RZ, RZ, -R0 ;  /* 0x000000ffff007224 */ /* 0x000fe400078e0a00 */
[----:B------:R-:W-:Y:S01]  /*7780*/  @!P3 IMAD.MOV R16, RZ, RZ, -R16 ;  /* 0x000000ffff10b224 */ /* 0x000fe200078e0a10 */
[----:B------:R-:W-:Y:S01]  /*7790*/  ISETP.GE.AND P3, PT, R147, RZ, PT ;  /* 0x000000ff9300720c */ /* 0x000fe20003f66270 */
[----:B------:R-:W-:Y:S02]  /*77a0*/  VIADD R147, R4, 0x73 ;  /* 0x0000007304937836 */ /* 0x000fe40000000000 */
[--C-:B------:R-:W-:Y:S01]  /*77b0*/  @!P0 IMAD.IADD R28, R28, 0x1, -R5.reuse ;  /* 0x000000011c1c8824 */ /* 0x100fe200078e0a05 */
[----:B------:R-:W-:Y:S01]  /*77c0*/  ISETP.GE.AND P0, PT, R151, RZ, PT ;  /* 0x000000ff9700720c */ /* 0x000fe20003f06270 */
[----:B------:R-:W-:Y:S01]  /*77d0*/  IMAD R36, R5, R0, R36 ;  /* 0x0000000005247224 */ /* 0x000fe200078e0224 */
[----:B------:R-:W-:Y:S01]  /*77e0*/  IABS R40, R147 ;  /* 0x0000009300287213 */ /* 0x000fe20000000000 */
[--C-:B------:R-:W-:Y:S01]  /*77f0*/  @!P2 IMAD.IADD R18, R18, 0x1, -R5.reuse ;  /* 0x000000011212a824 */ /* 0x100fe200078e0a05 */
[----:B------:R-:W-:Y:S01]  /*7800*/  ISETP.GE.AND P2, PT, R145, RZ, PT ;  /* 0x000000ff9100720c */ /* 0x000fe20003f46270 */
[--C-:B------:R-:W-:Y:S01]  /*7810*/  @!P5 IMAD.IADD R32, R32, 0x1, -R5.reuse ;  /* 0x000000012020d824 */ /* 0x100fe200078e0a05 */
[C---:B------:R-:W-:Y:S01]  /*7820*/  ISETP.GT.U32.AND P5, PT, R5.reuse, R28, PT ;  /* 0x0000001c0500720c */ /* 0x040fe20003fa4070 */
[----:B------:R-:W-:Y:S01]  /*7830*/  @!P6 IMAD.MOV R20, RZ, RZ, -R20 ;  /* 0x000000ffff14e224 */ /* 0x000fe200078e0a14 */
[C---:B------:R-:W-:Y:S01]  /*7840*/  ISETP.GT.U32.AND P6, PT, R5.reuse, R36, PT ;  /* 0x000000240500720c */ /* 0x040fe20003fc4070 */
[----:B------:R-:W-:Y:S01]  /*7850*/  @!P1 IMAD.MOV R18, RZ, RZ, -R18 ;  /* 0x000000ffff129224 */ /* 0x000fe200078e0a12 */
[----:B------:R-:W-:Y:S01]  /*7860*/  ISETP.GT.U32.AND P1, PT, R5, R32, PT ;  /* 0x000000200500720c */ /* 0x000fe20003f24070 */
[----:B------:R-:W-:Y:S01]  /*7870*/  @!P4 IMAD.IADD R24, R24, 0x1, -R5 ;  /* 0x000000011818c824 */ /* 0x000fe200078e0a05 */
[----:B------:R-:W-:Y:S01]  /*7880*/  ISETP.GE.AND P4, PT, R149, RZ, PT ;  /* 0x000000ff9500720c */ /* 0x000fe20003f86270 */
[----:B------:R-:W-:-:S04]  /*7890*/  IMAD.HI.U32 R3, R2, R40, RZ ;  /* 0x0000002802037227 */ /* 0x000fc800078e00ff */
[C---:B------:R-:W-:Y:S02]  /*78a0*/  VIADD R149, R4.reuse, 0x72 ;  /* 0x0000007204957836 */ /* 0x040fe40000000000 */
[----:B------:R-:W-:Y:S02]  /*78b0*/  VIADD R151, R4, 0x71 ;  /* 0x0000007104977836 */ /* 0x000fe40000000000 */
[----:B------:R-:W-:Y:S01]  /*78c0*/  IMAD.MOV R3, RZ, RZ, -R3 ;  /* 0x000000ffff037224 */ /* 0x000fe200078e0a03 */
[----:B------:R-:W-:Y:S01]  /*78d0*/  IABS R43, R149 ;  /* 0x00000095002b7213 */ /* 0x000fe20000000000 */
[--C-:B------:R-:W-:Y:S01]  /*78e0*/  @!P5 IMAD.IADD R28, R28, 0x1, -R5.reuse ;  /* 0x000000011c1cd824 */ /* 0x100fe200078e0a05 */
[----:B------:R-:W-:Y:S01]  /*78f0*/  IABS R0, R151 ;  /* 0x0000009700007213 */ /* 0x000fe20000000000 */
[----:B------:R-:W-:Y:S01]  /*7900*/  IMAD R40, R5, R3, R40 ;  /* 0x0000000305287224 */ /* 0x000fe200078e0228 */
[----:B------:R-:W-:Y:S01]  /*7910*/  ISETP.GE.AND P5, PT, R149, RZ, PT ;  /* 0x000000ff9500720c */ /* 0x000fe20003fa6270 */
[----:B------:R-:W-:Y:S01]  /*7920*/  @!P6 IMAD.IADD R36, R36, 0x1, -R5 ;  /* 0x000000012424e824 */ /* 0x000fe200078e0a05 */
[----:B------:R-:W-:Y:S01]  /*7930*/  ISETP.GE.AND P6, PT, R151, RZ, PT ;  /* 0x000000ff9700720c */ /* 0x000fe20003fc6270 */
[----:B------:R-:W-:-:S04]  /*7940*/  IMAD.HI.U32 R3, R2, R43, RZ ;  /* 0x0000002b02037227 */ /* 0x000fc800078e00ff */
[----:B------:R-:W-:Y:S01]  /*7950*/  @!P1 IMAD.IADD R32, R32, 0x1, -R5 ;  /* 0x0000000120209824 */ /* 0x000fe200078e0a05 */
[C---:B------:R-:W-:Y:S01]  /*7960*/  ISETP.GT.U32.AND P1, PT, R5.reuse, R40, PT ;  /* 0x000000280500720c */ /* 0x040fe20003f24070 */
[----:B------:R-:W-:Y:S01]  /*7970*/  @!P2 IMAD.MOV R28, RZ, RZ, -R28 ;  /* 0x000000ffff1ca224 */ /* 0x000fe200078e0a1c */
[----:B------:R-:W-:Y:S01]  /*7980*/  ISETP.GT.U32.AND P2, PT, R5, R36, PT ;  /* 0x000000240500720c */ /* 0x000fe20003f44070 */
[----:B------:R-:W-:-:S04]  /*7990*/  IMAD.HI.U32 R47, R2, R0, RZ ;  /* 0x00000000022f7227 */ /* 0x000fc800078e00ff */
[----:B------:R-:W-:Y:S02]  /*79a0*/  IMAD.MOV R3, RZ, RZ, -R3 ;  /* 0x000000ffff037224 */ /* 0x000fe400078e0a03 */
[----:B------:R-:W-:Y:S02]  /*79b0*/  IMAD.MOV R47, RZ, RZ, -R47 ;  /* 0x000000ffff2f7224 */ /* 0x000fe400078e0a2f */
[C---:B------:R-:W-:Y:S02]  /*79c0*/  IMAD R43, R5.reuse, R3, R43 ;  /* 0x00000003052b7224 */ /* 0x040fe400078e022b */
[C---:B------:R-:W-:Y:S02]  /*79d0*/  IMAD R47, R5.reuse, R47, R0 ;  /* 0x0000002f052f7224 */ /* 0x040fe400078e0200 */
[----:B------:R-:W-:Y:S01]  /*79e0*/  @!P4 IMAD.MOV R32, RZ, RZ, -R32 ;  /* 0x000000ffff20c224 */ /* 0x000fe200078e0a20 */
[----:B------:R-:W-:Y:S01]  /*79f0*/  ISETP.GT.U32.AND P4, PT, R5, R43, PT ;  /* 0x0000002b0500720c */ /* 0x000fe20003f84070 */
[----:B------:R-:W-:-:S02]  /*7a00*/  VIADD R141, R4, 0x6f ;  /* 0x0000006f048d7836 */ /* 0x000fc40000000000 */
[--C-:B------:R-:W-:Y:S02]  /*7a10*/  @!P1 IMAD.IADD R40, R40, 0x1, -R5.reuse ;  /* 0x0000000128289824 */ /* 0x100fe400078e0a05 */
[----:B------:R-:W-:Y:S01]  /*7a20*/  @!P2 IMAD.IADD R36, R36, 0x1, -R5 ;  /* 0x000000012424a824 */ /* 0x000fe200078e0a05 */
[C---:B------:R-:W-:Y:S01]  /*7a30*/  ISETP.GT.U32.AND P2, PT, R5.reuse, R47, PT ;  /* 0x0000002f0500720c */ /* 0x040fe20003f44070 */
[C---:B------:R-:W-:Y:S01]  /*7a40*/  VIADD R149, R4.reuse, 0x70 ;  /* 0x0000007004957836 */ /* 0x040fe20000000000 */
[----:B------:R-:W-:Y:S01]  /*7a50*/  IABS R55, R141 ;  /* 0x0000008d00377213 */ /* 0x000fe20000000000 */
[----:B------:R-:W-:Y:S01]  /*7a60*/  VIADD R151, R4, 0x6e ;  /* 0x0000006e04977836 */ /* 0x000fe20000000000 */
[----:B------:R-:W-:Y:S01]  /*7a70*/  ISETP.GT.U32.AND P1, PT, R5, R40, PT ;  /* 0x000000280500720c */ /* 0x000fe20003f24070 */
[----:B------:R-:W-:Y:S01]  /*7a80*/  @!P3 IMAD.MOV R24, RZ, RZ, -R24 ;  /* 0x000000ffff18b224 */ /* 0x000fe200078e0a18 */
[----:B------:R-:W-:Y:S01]  /*7a90*/  IABS R51, R149 ;  /* 0x0000009500337213 */ /* 0x000fe20000000000 */
[----:B------:R-:W-:Y:S01]  /*7aa0*/  IMAD.HI.U32 R9, R2, R55, RZ ;  /* 0x0000003702097227 */ /* 0x000fe200078e00ff */
[----:B------:R-:W-:-:S02]  /*7ab0*/  ISETP.GE.AND P3, PT, R147, RZ, PT ;  /* 0x000000ff9300720c */ /* 0x000fc40003f66270 */
[----:B------:R-:W-:Y:S01]  /*7ac0*/  IABS R59, R151 ;  /* 0x00000097003b7213 */ /* 0x000fe20000000000 */
[----:B------:R-:W-:Y:S02]  /*7ad0*/  VIADD R147, R4, 0x6d ;  /* 0x0000006d04937836 */ /* 0x000fe40000000000 */
[----:B------:R-:W-:-:S03]  /*7ae0*/  IMAD.HI.U32 R0, R2, R51, RZ ;  /* 0x0000003302007227 */ /* 0x000fc600078e00ff */
[----:B------:R-:W-:Y:S01]  /*7af0*/  IABS R63, R147 ;  /* 0x00000093003f7213 */ /* 0x000fe20000000000 */
[----:B------:R-:W-:Y:S01]  /*7b00*/  @!P4 IMAD.IADD R43, R43, 0x1, -R5 ;  /* 0x000000012b2bc824 */ /* 0x000fe200078e0a05 */
[----:B------:R-:W-:Y:S01]  /*7b10*/  ISETP.GE.AND P4, PT, R149, RZ, PT ;  /* 0x000000ff9500720c */ /* 0x000fe20003f86270 */
[----:B------:R-:W-:Y:S02]  /*7b20*/  IMAD.MOV R9, RZ, RZ, -R9 ;  /* 0x000000ffff097224 */ /* 0x000fe400078e0a09 */
[----:B------:R-:W-:Y:S02]  /*7b30*/  VIADD R149, R4, 0x6c ;  /* 0x0000006c04957836 */ /* 0x000fe40000000000 */
[----:B------:R-:W-:Y:S01]  /*7b40*/  @!P2 IMAD.IADD R47, R47, 0x1, -R5 ;  /* 0x000000012f2fa824 */ /* 0x000fe200078e0a05 */
[----:B------:R-:W-:Y:S01]  /*7b50*/  ISETP.GT.U32.AND P2, PT, R5, R43, PT ;  /* 0x0000002b0500720c */ /* 0x000fe20003f44070 */
[----:B------:R-:W-:Y:S01]  /*7b60*/  IMAD.MOV R0, RZ, RZ, -R0 ;  /* 0x000000ffff007224 */ /* 0x000fe200078e0a00 */
[----:B------:R-:W-:Y:S01]  /*7b70*/  IABS R67, R149 ;  /* 0x0000009500437213 */ /* 0x000fe20000000000 */
[----:B------:R-:W-:-:S04]  /*7b80*/  IMAD.HI.U32 R3, R2, R59, RZ ;  /* 0x0000003b02037227 */ /* 0x000fc800078e00ff */
[----:B------:R-:W-:Y:S02]  /*7b90*/  @!P1 IMAD.IADD R40, R40, 0x1, -R5 ;  /* 0x0000000128289824 */ /* 0x000fe400078e0a05 */
[C---:B------:R-:W-:Y:S02]  /*7ba0*/  IMAD R55, R5.reuse, R9, R55 ;  /* 0x0000000905377224 */ /* 0x040fe400078e0237 */
[----:B------:R-:W-:Y:S01]  /*7bb0*/  @!P0 IMAD.MOV R36, RZ, RZ, -R36 ;  /* 0x000000ffff248224 */ /* 0x000fe200078e0a24 */
[C---:B------:R-:W-:Y:S01]  /*7bc0*/  ISETP.GT.U32.AND P0, PT, R5.reuse, R47, PT ;  /* 0x0000002f0500720c */ /* 0x040fe20003f04070 */
[C---:B------:R-:W-:Y:S02]  /*7bd0*/  IMAD R51, R5.reuse, R0, R51 ;  /* 0x0000000005337224 */ /* 0x040fe400078e0233 */
[----:B------:R-:W-:Y:S02]  /*7be0*/  IMAD.MOV R3, RZ, RZ, -R3 ;  /* 0x000000ffff037224 */ /* 0x000fe400078e0a03 */
[----:B------:R-:W-:Y:S01]  /*7bf0*/  IMAD.HI.U32 R0, R2, R63, RZ ;  /* 0x0000003f02007227 */ /* 0x000fe200078e00ff */
[----:B------:R-:W-:-:S03]  /*7c00*/  ISETP.GT.U32.AND P1, PT, R5, R51, PT ;  /* 0x000000330500720c */ /* 0x000fc60003f24070 */
[----:B------:R-:W-:Y:S01]  /*7c10*/  @!P3 IMAD.MOV R40, RZ, RZ, -R40 ;  /* 0x000000ffff28b224 */ /* 0x000fe200078e0a28 */
[C---:B------:R-:W-:Y:S01]  /*7c20*/  ISETP.GT.U32.AND P3, PT, R5.reuse, R55, PT ;  /* 0x000000370500720c */ /* 0x040fe20003f64070 */
[----:B------:R-:W-:Y:S02]  /*7c30*/  IMAD R59, R5, R3, R59 ;  /* 0x00000003053b7224 */ /* 0x000fe400078e023b */
[----:B------:R-:W-:Y:S02]  /*7c40*/  IMAD.MOV R0, RZ, RZ, -R0 ;  /* 0x000000ffff007224 */ /* 0x000fe400078e0a00 */
[----:B------:R-:W-:-:S04]  /*7c50*/  IMAD.HI.U32 R3, R2, R67, RZ ;  /* 0x0000004302037227 */ /* 0x000fc800078e00ff */
[----:B------:R-:W-:Y:S02]  /*7c60*/  IMAD R63, R5, R0, R63 ;  /* 0x00000000053f7224 */ /* 0x000fe400078e023f */
[----:B------:R-:W-:Y:S02]  /*7c70*/  IMAD.MOV R3, RZ, RZ, -R3 ;  /* 0x000000ffff037224 */ /* 0x000fe400078e0a03 */
[----:B------:R-:W-:Y:S01]  /*7c80*/  @!P0 IMAD.IADD R47, R47, 0x1, -R5 ;  /* 0x000000012f2f8824 */ /* 0x000fe200078e0a05 */
[C---:B------:R-:W-:Y:S01]  /*7c90*/  ISETP.GT.U32.AND P0, PT, R5.reuse, R63, PT ;  /* 0x0000003f0500720c */ /* 0x040fe20003f04070 */
[----:B------:R-:W-:Y:S02]  /*7ca0*/  IMAD R67, R5, R3, R67 ;  /* 0x0000000305437224 */ /* 0x000fe400078e0243 */
[--C-:B------:R-:W-:Y:S02]  /*7cb0*/  @!P3 IMAD.IADD R55, R55, 0x1, -R5.reuse ;  /* 0x000000013737b824 */ /* 0x100fe400078e0a05 */
[--C-:B------:R-:W-:Y:S01]  /*7cc0*/  @!P2 IMAD.IADD R43, R43, 0x1, -R5.reuse ;  /* 0x000000012b2ba824 */ /* 0x100fe200078e0a05 */
[----:B------:R-:W-:Y:S01]  /*7cd0*/  ISETP.GT.U32.AND P3, PT, R5, R67, PT ;  /* 0x000000430500720c */ /* 0x000fe20003f64070 */
[----:B------:R-:W-:Y:S01]  /*7ce0*/  @!P1 IMAD.IADD R51, R51, 0x1, -R5 ;  /* 0x0000000133339824 */ /* 0x000fe200078e0a05 */
[----:B------:R-:W-:Y:S01]  /*7cf0*/  ISETP.GT.U32.AND P2, PT, R5, R59, PT ;  /* 0x0000003b0500720c */ /* 0x000fe20003f44070 */
[----:B------:R-:W-:-:S02]  /*7d00*/  VIADD R145, R4, 0x6a ;  /* 0x0000006a04917836 */ /* 0x000fc40000000000 */
[----:B------:R-:W-:Y:S01]  /*7d10*/  VIADD R143, R4, 0x6b ;  /* 0x0000006b048f7836 */ /* 0x000fe20000000000 */
[----:B------:R-:W-:Y:S01]  /*7d20*/  ISETP.GT.U32.AND P1, PT, R5, R51, PT ;  /* 0x000000330500720c */ /* 0x000fe20003f24070 */
[----:B------:R-:W-:Y:S01]  /*7d30*/  @!P0 IMAD.IADD R63, R63, 0x1, -R5 ;  /* 0x000000013f3f8824 */ /* 0x000fe200078e0a05 */
[----:B------:R-:W-:Y:S01]  /*7d40*/  IABS R0, R145 ;  /* 0x0000009100007213 */ /* 0x000fe20000000000 */
[----:B------:R-:W-:Y:S01]  /*7d50*/  @!P5 IMAD.MOV R43, RZ, RZ, -R43 ;  /* 0x000000ffff2bd224 */ /* 0x000fe200078e0a2b */
[----:B------:R-:W-:Y:S01]  /*7d60*/  IABS R71, R143 ;  /* 0x0000008f00477213 */ /* 0x000fe20000000000 */
[----:B------:R-:W-:Y:S01]  /*7d70*/  @!P6 IMAD.MOV R47, RZ, RZ, -R47 ;  /* 0x000000ffff2fe224 */ /* 0x000fe200078e0a2f */
[----:B------:R-:W-:Y:S01]  /*7d80*/  ISETP.GT.U32.AND P5, PT, R5, R55, PT ;  /* 0x000000370500720c */ /* 0x000fe20003fa4070 */
[----:B------:R-:W-:Y:S01]  /*7d90*/  @!P3 IMAD.IADD R67, R67, 0x1, -R5 ;  /* 0x000000014343b824 */ /* 0x000fe200078e0a05 */
[----:B------:R-:W-:Y:S01]  /*7da0*/  ISETP.GT.U32.AND P3, PT, R5, R63, PT ;  /* 0x0000003f0500720c */ /* 0x000fe20003f64070 */
[----:B------:R-:W-:-:S03]  /*7db0*/  IMAD.HI.U32 R3, R2, R0, RZ ;  /* 0x0000000002037227 */ /* 0x000fc600078e00ff */
[----:B------:R-:W-:Y:S01]  /*7dc0*/  ISETP.GT.U32.AND P6, PT, R5, R67, PT ;  /* 0x000000430500720c */ /* 0x000fe20003fc4070 */
[----:B------:R-:W-:Y:S01]  /*7dd0*/  @!P2 IMAD.IADD R59, R59, 0x1, -R5 ;  /* 0x000000013b3ba824 */ /* 0x000fe200078e0a05 */
[----:B------:R-:W-:Y:S01]  /*7de0*/  ISETP.GE.AND P2, PT, R151, RZ, PT ;  /* 0x000000ff9700720c */ /* 0x000fe20003f46270 */
[----:B------:R-:W-:Y:S02]  /*7df0*/  IMAD.MOV R3, RZ, RZ, -R3 ;  /* 0x000000ffff037224 */ /* 0x000fe400078e0a03 */
[----:B------:R-:W-:Y:S01]  /*7e00*/  @!P1 IMAD.IADD R51, R51, 0x1, -R5 ;  /* 0x0000000133339824 */ /* 0x000fe200078e0a05 */
[----:B------:R-:W-:Y:S01]  /*7e10*/  ISETP.GT.U32.AND P0, PT, R5, R59, PT ;  /* 0x0000003b0500720c */ /* 0x000fe20003f04070 */
[----:B------:R-:W-:Y:S01]  /*7e20*/  IMAD.HI.U32 R9, R2, R71, RZ ;  /* 0x0000004702097227 */ /* 0x000fe200078e00ff */
[----:B------:R-:W-:-:S03]  /*7e30*/  ISETP.GE.AND P1, PT, R141, RZ, PT ;  /* 0x000000ff8d00720c */ /* 0x000fc60003f26270 */
[----:B------:R-:W-:Y:S02]  /*7e40*/  IMAD R0, R5, R3, R0 ;  /* 0x0000000305007224 */ /* 0x000fe400078e0200 */
[----:B------:R-:W-:Y:S01]  /*7e50*/  @!P4 IMAD.MOV R51, RZ, RZ, -R51 ;  /* 0x000000ffff33c224 */ /* 0x000fe200078e0a33 */
[----:B------:R-:W-:Y:S01]  /*7e60*/  ISETP.GE.AND P4, PT, R147, RZ, PT ;  /* 0x000000ff9300720c */ /* 0x000fe20003f86270 */
[----:B------:R-:W-:Y:S02]  /*7e70*/  IMAD.MOV R9, RZ, RZ, -R9 ;  /* 0x000000ffff097224 */ /* 0x000fe400078e0a09 */
[C---:B------:R-:W-:Y:S02]  /*7e80*/  VIADD R151, R4.reuse, 0x69 ;  /* 0x0000006904977836 */ /* 0x040fe40000000000 */
[----:B------:R-:W-:Y:S01]  /*7e90*/  @!P3 IMAD.IADD R63, R63, 0x1, -R5 ;  /* 0x000000013f3fb824 */ /* 0x000fe200078e0a05 */
[----:B------:R-:W-:Y:S01]  /*7ea0*/  ISETP.GT.U32.AND P3, PT, R5, R0, PT ;  /* 0x000000000500720c */ /* 0x000fe20003f64070 */
[----:B------:R-:W-:-:S02]  /*7eb0*/  VIADD R147, R4, 0x68 ;  /* 0x0000006804937836 */ /* 0x000fc40000000000 */
[----:B------:R-:W-:Y:S01]  /*7ec0*/  IMAD R71, R5, R9, R71 ;  /* 0x0000000905477224 */ /* 0x000fe200078e0247 */
[----:B------:R-:W-:Y:S01]  /*7ed0*/  IABS R9, R151 ;  /* 0x0000009700097213 */ /* 0x000fe20000000000 */
[--C-:B------:R-:W-:Y:S01]  /*7ee0*/  @!P0 IMAD.IADD R59, R59, 0x1, -R5.reuse ;  /* 0x000000013b3b8824 */ /* 0x100fe200078e0a05 */
[----:B------:R-:W-:Y:S01]  /*7ef0*/  IABS R83, R147 ;  /* 0x0000009300537213 */ /* 0x000fe20000000000 */
[----:B------:R-:W-:Y:S01]  /*7f00*/  @!P5 IMAD.IADD R55, R55, 0x1, -R5 ;  /* 0x000000013737d824 */ /* 0x000fe200078e0a05 */
[----:B------:R-:W-:Y:S01]  /*7f10*/  ISETP.GE.AND P0, PT, R149, RZ, PT ;  /* 0x000000ff9500720c */ /* 0x000fe20003f06270 */
[----:B------:R-:W-:Y:S01]  /*7f20*/  IMAD.MOV.U32 R79, RZ, RZ, R9 ;  /* 0x000000ffff4f7224 */ /* 0x000fe200078e0009 */
[----:B------:R-:W-:Y:S01]  /*7f30*/  ISETP.GT.U32.AND P5, PT, R5, R71, PT ;  /* 0x000000470500720c */ /* 0x000fe20003fa4070 */
[----:B------:R-:W-:Y:S02]  /*7f40*/  VIADD R149, R4, 0x67 ;  /* 0x0000006704957836 */ /* 0x000fe40000000000 */
[----:B------:R-:W-:-:S03]  /*7f50*/  IMAD.HI.U32 R9, R2, R83, RZ ;  /* 0x0000005302097227 */ /* 0x000fc600078e00ff */
[----:B------:R-:W-:Y:S01]  /*7f60*/  IABS R3, R149 ;  /* 0x0000009500037213 */ /* 0x000fe20000000000 */
[----:B------:R-:W-:Y:S02]  /*7f70*/  @!P3 IMAD.IADD R0, R0, 0x1, -R5 ;  /* 0x000000010000b824 */ /* 0x000fe400078e0a05 */
[----:B------:R-:W-:Y:S02]  /*7f80*/  IMAD.MOV R9, RZ, RZ, -R9 ;  /* 0x000000ffff097224 */ /* 0x000fe400078e0a09 */
[----:B------:R-:W-:Y:S01]  /*7f90*/  @!P2 IMAD.MOV R59, RZ, RZ, -R59 ;  /* 0x000000ffff3ba224 */ /* 0x000fe200078e0a3b */
[C---:B------:R-:W-:Y:S01]  /*7fa0*/  ISETP.GT.U32.AND P2, PT, R5.reuse, R0, PT ;  /* 0x000000000500720c */ /* 0x040fe20003f44070 */
[----:B------:R-:W-:Y:S02]  /*7fb0*/  IMAD R83, R5, R9, R83 ;  /* 0x0000000905537224 */ /* 0x000fe400078e0253 */
[----:B------:R-:W-:-:S04]  /*7fc0*/  IMAD.HI.U32 R9, R2, R3, RZ ;  /* 0x0000000302097227 */ /* 0x000fc800078e00ff */
[----:B------:R-:W-:-:S04]  /*7fd0*/  IMAD.HI.U32 R11, R2, R79, RZ ;  /* 0x0000004f020b7227 */ /* 0x000fc800078e00ff */
[----:B------:R-:W-:Y:S02]  /*7fe0*/  IMAD.MOV R9, RZ, RZ, -R9 ;  /* 0x000000ffff097224 */ /* 0x000fe400078e0a09 */
[----:B------:R-:W-:Y:S02]  /*7ff0*/  IMAD.MOV R11, RZ, RZ, -R11 ;  /* 0x000000ffff0b7224 */ /* 0x000fe400078e0a0b */
[----:B------:R-:W-:Y:S02]  /*8000*/  IMAD R3, R5, R9, R3 ;  /* 0x0000000905037224 */ /* 0x000fe400078e0203 */
[----:B------:R-:W-:Y:S01]  /*8010*/  @!P6 IMAD.IADD R67, R67, 0x1, -R5 ;  /* 0x000000014343e824 */ /* 0x000fe200078e0a05 */
[----:B------:R-:W-:Y:S01]  /*8020*/  ISETP.GE.AND P6, PT, R143, RZ, PT ;  /* 0x000000ff8f00720c */ /* 0x000fe20003fc6270 */
[C---:B------:R-:W-:Y:S02]  /*8030*/  IMAD R79, R5.reuse, R11, R79 ;  /* 0x0000000b054f7224 */ /* 0x040fe400078e024f */
[----:B------:R-:W-:Y:S01]  /*8040*/  @!P2 IMAD.IADD R0, R0, 0x1, -R5 ;  /* 0x000000010000a824 */ /* 0x000fe200078e0a05 */
[C---:B------:R-:W-:Y:S01]  /*8050*/  ISETP.GT.U32.AND P2, PT, R5.reuse, R3, PT ;  /* 0x000000030500720c */ /* 0x040fe20003f44070 */
[----:B------:R-:W-:Y:S01]  /*8060*/  @!P0 IMAD.MOV R67, RZ, RZ, -R67 ;  /* 0x000000ffff438224 */ /* 0x000fe200078e0a43 */
[----:B------:R-:W-:Y:S01]  /*8070*/  ISETP.GT.U32.AND P3, PT, R5, R79, PT ;  /* 0x0000004f0500720c */ /* 0x000fe20003f64070 */
[----:B------:R-:W-:Y:S01]  /*8080*/  @!P5 IMAD.IADD R71, R71, 0x1, -R5 ;  /* 0x000000014747d824 */ /* 0x000fe200078e0a05 */
[----:B------:R-:W-:Y:S01]  /*8090*/  ISETP.GT.U32.AND P0, PT, R5, R83, PT ;  /* 0x000000530500720c */ /* 0x000fe20003f04070 */
[----:B------:R-:W-:Y:S01]  /*80a0*/  @!P1 IMAD.MOV R55, RZ, RZ, -R55 ;  /* 0x000000ffff379224 */ /* 0x000fe200078e0a37 */
[----:B------:R-:W-:Y:S01]  /*80b0*/  ISETP.GE.AND P5, PT, R145, RZ, PT ;  /* 0x000000ff9100720c */ /* 0x000fe20003fa6270 */
[----:B------:R-:W-:Y:S01]  /*80c0*/  @!P4 IMAD.MOV R63, RZ, RZ, -R63 ;  /* 0x000000ffff3fc224 */ /* 0x000fe200078e0a3f */
[----:B------:R-:W-:Y:S01]  /*80d0*/  ISETP.GT.U32.AND P1, PT, R5, R71, PT ;  /* 0x000000470500720c */ /* 0x000fe20003f24070 */
[----:B------:R-:W-:Y:S01]  /*80e0*/  IMAD.MOV.U32 R75, RZ, RZ, R0 ;  /* 0x000000ffff4b7224 */ /* 0x000fe200078e0000 */
[----:B------:R-:W-:Y:S01]  /*80f0*/  ISETP.GE.AND P4, PT, R151, RZ, PT ;  /* 0x000000ff9700720c */ /* 0x000fe20003f86270 */
[----:B------:R-:W-:-:S02]  /*8100*/  VIADD R151, R4, 0x66 ;  /* 0x0000006604977836 */ /* 0x000fc40000000000 */
[--C-:B------:R-:W-:Y:S02]  /*8110*/  @!P2 IMAD.IADD R3, R3, 0x1, -R5.reuse ;  /* 0x000000010303a824 */ /* 0x100fe400078e0a05 */
[--C-:B------:R-:W-:Y:S01]  /*8120*/  @!P3 IMAD.IADD R79, R79, 0x1, -R5.reuse ;  /* 0x000000014f4fb824 */ /* 0x100fe200078e0a05 */
[----:B------:R-:W-:Y:S01]  /*8130*/  IABS R9, R151 ;  /* 0x0000009700097213 */ /* 0x000fe20000000000 */
[----:B------:R-:W-:Y:S01]  /*8140*/  @!P0 IMAD.IADD R83, R83, 0x1, -R5 ;  /* 0x0000000153538824 */ /* 0x000fe200078e0a05 */
[----:B------:R-:W-:Y:S01]  /*8150*/  ISETP.GE.AND P3, PT, R149, RZ, PT ;  /* 0x000000ff9500720c */ /* 0x000fe20003f66270 */
[----:B------:R-:W-:Y:S01]  /*8160*/  VIADD R149, R4, 0x64 ;  /* 0x0000006404957836 */ /* 0x000fe20000000000 */
[C---:B------:R-:W-:Y:S01]  /*8170*/  ISETP.GT.U32.AND P2, PT, R5.reuse, R3, PT ;  /* 0x000000030500720c */ /* 0x040fe20003f44070 */
[----:B------:R-:W-:Y:S01]  /*8180*/  @!P5 IMAD.MOV R75, RZ, RZ, -R75 ;  /* 0x000000ffff4bd224 */ /* 0x000fe200078e0a4b */
[----:B------:R-:W-:Y:S01]  /*8190*/  ISETP.GT.U32.AND P5, PT, R5, R83, PT ;  /* 0x000000530500720c */ /* 0x000fe20003fa4070 */
[----:B------:R-:W-:Y:S01]  /*81a0*/  IMAD.HI.U32 R91, R2, R9, RZ ;  /* 0x00000009025b7227 */ /* 0x000fe200078e00ff */
[----:B------:R-:W-:-:S02]  /*81b0*/  IABS R99, R149 ;  /* 0x0000009500637213 */ /* 0x000fc40000000000 */
[----:B------:R-:W-:Y:S01]  /*81c0*/  ISETP.GE.AND P0, PT, R151, RZ, PT ;  /* 0x000000ff9700720c */ /* 0x000fe20003f06270 */
[----:B------:R-:W-:Y:S01]  /*81d0*/  @!P1 IMAD.IADD R71, R71, 0x1, -R5 ;  /* 0x0000000147479824 */ /* 0x000fe200078e0a05 */
[----:B------:R-:W-:Y:S01]  /*81e0*/  ISETP.GE.AND P1, PT, R147, RZ, PT ;  /* 0x000000ff9300720c */ /* 0x000fe20003f26270 */
[----:B------:R-:W-:Y:S02]  /*81f0*/  VIADD R147, R4, 0x65 ;  /* 0x0000006504937836 */ /* 0x000fe40000000000 */
[----:B------:R-:W-:Y:S02]  /*8200*/  IMAD.MOV R91, RZ, RZ, -R91 ;  /* 0x000000ffff5b7224 */ /* 0x000fe400078e0a5b */
[----:B------:R-:W-:Y:S01]  /*8210*/  IMAD.HI.U32 R0, R2, R99, RZ ;  /* 0x0000006302007227 */ /* 0x000fe200078e00ff */
[----:B------:R-:W-:-:S03]  /*8220*/  IABS R95, R147 ;  /* 0x00000093005f7213 */ /* 0x000fc60000000000 */
[----:B------:R-:W-:Y:S02]  /*8230*/  IMAD R91, R5, R91, R9 ;  /* 0x0000005b055b7224 */ /* 0x000fe400078e0209 */
[----:B------:R-:W-:Y:S02]  /*8240*/  IMAD.MOV R0, RZ, RZ, -R0 ;  /* 0x000000ffff007224 */ /* 0x000fe400078e0a00 */
[--C-:B------:R-:W-:Y:S01]  /*8250*/  @!P2 IMAD.IADD R3, R3, 0x1, -R5.reuse ;  /* 0x000000010303a824 */ /* 0x100fe200078e0a05 */
[----:B------:R-:W-:Y:S01]  /*8260*/  ISETP.GE.AND P2, PT, R149, RZ, PT ;  /* 0x000000ff9500720c */ /* 0x000fe20003f46270 */
[----:B------:R-:W-:Y:S01]  /*8270*/  @!P5 IMAD.IADD R83, R83, 0x1, -R5 ;  /* 0x000000015353d824 */ /* 0x000fe200078e0a05 */
[C---:B------:R-:W-:Y:S01]  /*8280*/  ISETP.GT.U32.AND P5, PT, R5.reuse, R91, PT ;  /* 0x0000005b0500720c */ /* 0x040fe20003fa4070 */
[----:B------:R-:W-:Y:S01]  /*8290*/  @!P6 IMAD.MOV R71, RZ, RZ, -R71 ;  /* 0x000000ffff47e224 */ /* 0x000fe200078e0a47 */
[----:B------:R-:W-:Y:S01]  /*82a0*/  ISETP.GT.U32.AND P6, PT, R5, R79, PT ;  /* 0x0000004f0500720c */ /* 0x000fe20003fc4070 */
[----:B------:R-:W-:-:S04]  /*82b0*/  IMAD.HI.U32 R9, R2, R95, RZ ;  /* 0x0000005f02097227 */ /* 0x000fc800078e00ff */
[C---:B------:R-:W-:Y:S02]  /*82c0*/  IMAD R99, R5.reuse, R0, R99 ;  /* 0x0000000005637224 */ /* 0x040fe400078e0263 */
[----:B------:R-:W-:Y:S02]  /*82d0*/  IMAD.MOV.U32 R87, RZ, RZ, R3 ;  /* 0x000000ffff577224 */ /* 0x000fe400078e0003 */
[----:B------:R-:W-:Y:S02]  /*82e0*/  IMAD.MOV R9, RZ, RZ, -R9 ;  /* 0x000000ffff097224 */ /* 0x000fe400078e0a09 */
[----:B------:R-:W-:Y:S01]  /*82f0*/  @!P3 IMAD.MOV R87, RZ, RZ, -R87 ;  /* 0x000000ffff57b224 */ /* 0x000fe200078e0a57 */
[----:B------:R-:W-:Y:S01]  /*8300*/  ISETP.GT.U32.AND P3, PT, R5, R99, PT ;  /* 0x000000630500720c */ /* 0x000fe20003f64070 */
[C---:B------:R-:W-:Y:S02]  /*8310*/  VIADD R143, R4.reuse, 0x62 ;  /* 0x00000062048f7836 */ /* 0x040fe40000000000 */
[----:B------:R-:W-:-:S02]  /*8320*/  VIADD R151, R4, 0x63 ;  /* 0x0000006304977836 */ /* 0x000fc40000000000 */
[----:B------:R-:W-:Y:S01]  /*8330*/  IMAD R95, R5, R9, R95 ;  /* 0x00000009055f7224 */ /* 0x000fe200078e025f */
[----:B------:R-:W-:Y:S01]  /*8340*/  IABS R106, R143 ;  /* 0x0000008f006a7213 */ /* 0x000fe20000000000 */
[----:B------:R-:W-:Y:S01]  /*8350*/  @!P5 IMAD.IADD R91, R91, 0x1, -R5 ;  /* 0x000000015b5bd824 */ /* 0x000fe200078e0a05 */
[----:B------:R-:W-:Y:S01]  /*8360*/  IABS R103, R151 ;  /* 0x0000009700677213 */ /* 0x000fe20000000000 */
[----:B------:R-:W-:Y:S01]  /*8370*/  @!P1 IMAD.MOV R83, RZ, RZ, -R83 ;  /* 0x000000ffff539224 */ /* 0x000fe200078e0a53 */
[----:B------:R-:W-:Y:S01]  /*8380*/  ISETP.GT.U32.AND P5, PT, R5, R95, PT ;  /* 0x0000005f0500720c */ /* 0x000fe20003fa4070 */
[C---:B------:R-:W-:Y:S01]  /*8390*/  VIADD R145, R4.reuse, 0x61 ;  /* 0x0000006104917836 */ /* 0x040fe20000000000 */
[----:B------:R-:W-:Y:S01]  /*83a0*/  ISETP.GE.AND P1, PT, R151, RZ, PT ;  /* 0x000000ff9700720c */ /* 0x000fe20003f26270 */
[----:B------:R-:W-:Y:S01]  /*83b0*/  @!P6 IMAD.IADD R79, R79, 0x1, -R5 ;  /* 0x000000014f4fe824 */ /* 0x000fe200078e0a05 */
[----:B------:R-:W-:Y:S01]  /*83c0*/  ISETP.GE.AND P6, PT, R147, RZ, PT ;  /* 0x000000ff9300720c */ /* 0x000fe20003fc6270 */
[----:B------:R-:W-:Y:S01]  /*83d0*/  VIADD R151, R4, 0x60 ;  /* 0x0000006004977836 */ /* 0x000fe20000000000 */
[----:B------:R-:W-:Y:S01]  /*83e0*/  IABS R110, R145 ;  /* 0x00000091006e7213 */ /* 0x000fe20000000000 */
[----:B------:R-:W-:-:S03]  /*83f0*/  IMAD.HI.U32 R9, R2, R106, RZ ;  /* 0x0000006a02097227 */ /* 0x000fc600078e00ff */
[----:B------:R-:W-:Y:S01]  /*8400*/  IABS R114, R151 ;  /* 0x0000009700727213 */ /* 0x000fe20000000000 */
[----:B------:R-:W-:Y:S01]  /*8410*/  @!P4 IMAD.MOV R79, RZ, RZ, -R79 ;  /* 0x000000ffff4fc224 */ /* 0x000fe200078e0a4f */
[----:B------:R-:W-:Y:S01]  /*8420*/  ISETP.GT.U32.AND P4, PT, R5, R91, PT ;  /* 0x0000005b0500720c */ /* 0x000fe20003f84070 */
[----:B------:R-:W-:Y:S02]  /*8430*/  @!P3 IMAD.IADD R99, R99, 0x1, -R5 ;  /* 0x000000016363b824 */ /* 0x000fe400078e0a05 */
[----:B------:R-:W-:Y:S02]  /*8440*/  IMAD.MOV R9, RZ, RZ, -R9 ;  /* 0x000000ffff097224 */ /* 0x000fe400078e0a09 */
[----:B------:R-:W-:Y:S01]  /*8450*/  IMAD.HI.U32 R3, R2, R110, RZ ;  /* 0x0000006e02037227 */ /* 0x000fe200078e00ff */
[----:B------:R-:W-:-:S03]  /*8460*/  ISETP.GT.U32.AND P3, PT, R5, R99, PT ;  /* 0x000000630500720c */ /* 0x000fc60003f64070 */
[----:B------:R-:W-:Y:S02]  /*8470*/  IMAD R106, R5, R9, R106 ;  /* 0x00000009056a7224 */ /* 0x000fe400078e026a */
[----:B------:R-:W-:-:S04]  /*8480*/  IMAD.HI.U32 R9, R2, R114, RZ ;  /* 0x0000007202097227 */ /* 0x000fc800078e00ff */
[----:B------:R-:W-:Y:S02]  /*8490*/  @!P5 IMAD.IADD R95, R95, 0x1, -R5 ;  /* 0x000000015f5fd824 */ /* 0x000fe400078e0a05 */
[----:B------:R-:W-:Y:S02]  /*84a0*/  IMAD.MOV R11, RZ, RZ, -R3 ;  /* 0x000000ffff0b7224 */ /* 0x000fe400078e0a03 */
[----:B------:R-:W-:Y:S01]  /*84b0*/  IMAD.MOV R3, RZ, RZ, -R9 ;  /* 0x000000ffff037224 */ /* 0x000fe200078e0a09 */
[----:B------:R-:W-:Y:S01]  /*84c0*/  ISETP.GT.U32.AND P5, PT, R5, R95, PT ;  /* 0x0000005f0500720c */ /* 0x000fe20003fa4070 */
[----:B------:R-:W-:Y:S02]  /*84d0*/  @!P4 IMAD.IADD R91, R91, 0x1, -R5 ;  /* 0x000000015b5bc824 */ /* 0x000fe400078e0a05 */
[----:B------:R-:W-:Y:S02]  /*84e0*/  IMAD R114, R5, R3, R114 ;  /* 0x0000000305727224 */ /* 0x000fe400078e0272 */
[----:B------:R-:W-:-:S04]  /*84f0*/  IMAD.HI.U32 R0, R2, R103, RZ ;  /* 0x0000006702007227 */ /* 0x000fc800078e00ff */
[----:B------:R-:W-:Y:S01]  /*8500*/  @!P0 IMAD.MOV R91, RZ, RZ, -R91 ;  /* 0x000000ffff5b8224 */ /* 0x000fe200078e0a5b */
[----:B------:R-:W-:Y:S01]  /*8510*/  ISETP.GT.U32.AND P0, PT, R5, R106, PT ;  /* 0x0000006a0500720c */ /* 0x000fe20003f04070 */
[----:B------:R-:W-:Y:S01]  /*8520*/  @!P3 IMAD.IADD R99, R99, 0x1, -R5 ;  /* 0x000000016363b824 */ /* 0x000fe200078e0a05 */
[C---:B------:R-:W-:Y:S01]  /*8530*/  ISETP.GT.U32.AND P3, PT, R5.reuse, R114, PT ;  /* 0x000000720500720c */ /* 0x040fe20003f64070 */
[----:B------:R-:W-:Y:S02]  /*8540*/  IMAD.MOV R0, RZ, RZ, -R0 ;  /* 0x000000ffff007224 */ /* 0x000fe400078e0a00 */
[C---:B------:R-:W-:Y:S02]  /*8550*/  VIADD R147, R4.reuse, 0x5f ;  /* 0x0000005f04937836 */ /* 0x040fe40000000000 */
[C---:B------:R-:W-:Y:S02]  /*8560*/  IMAD R110, R5.reuse, R11, R110 ;  /* 0x0000000b056e7224 */ /* 0x040fe400078e026e */
[----:B------:R-:W-:Y:S01]  /*8570*/  IMAD R103, R5, R0, R103 ;  /* 0x0000000005677224 */ /* 0x000fe200078e0267 */
[----:B------:R-:W-:Y:S01]  /*8580*/  IABS R0, R147 ;  /* 0x0000009300007213 */ /* 0x000fe20000000000 */
[----:B------:R-:W-:Y:S01]  /*8590*/  @!P5 IMAD.IADD R95, R95, 0x1, -R5 ;  /* 0x000000015f5fd824 */ /* 0x000fe200078e0a05 */
[C---:B------:R-:W-:Y:S01]  /*85a0*/  ISETP.GT.U32.AND P5, PT, R5.reuse, R110, PT ;  /* 0x0000006e0500720c */ /* 0x040fe20003fa4070 */
[----:B------:R-:W-:Y:S01]  /*85b0*/  VIADD R149, R4, 0x5e ;  /* 0x0000005e04957836 */ /* 0x000fe20000000000 */
[----:B------:R-:W-:Y:S01]  /*85c0*/  ISETP.GT.U32.AND P4, PT, R5, R103, PT ;  /* 0x000000670500720c */ /* 0x000fe20003f84070 */
[----:B------:R-:W-:-:S03]  /*85d0*/  IMAD.HI.U32 R3, R2, R0, RZ ;  /* 0x0000000002037227 */ /* 0x000fc600078e00ff */
[----:B------:R-:W-:Y:S01]  /*85e0*/  IABS R122, R149 ;  /* 0x00000095007a7213 */ /* 0x000fe20000000000 */
[--C-:B------:R-:W-:Y:S02]  /*85f0*/  @!P0 IMAD.IADD R106, R106, 0x1, -R5.reuse ;  /* 0x000000016a6a8824 */ /* 0x100fe400078e0a05 */
[----:B------:R-:W-:Y:S02]  /*8600*/  @!P3 IMAD.IADD R114, R114, 0x1, -R5 ;  /* 0x000000017272b824 */ /* 0x000fe400078e0a05 */
[----:B------:R-:W-:Y:S01]  /*8610*/  IMAD.MOV R3, RZ, RZ, -R3 ;  /* 0x000000ffff037224 */ /* 0x000fe200078e0a03 */
[C---:B------:R-:W-:Y:S01]  /*8620*/  ISETP.GT.U32.AND P0, PT, R5.reuse, R106, PT ;  /* 0x0000006a0500720c */ /* 0x040fe20003f04070 */
[----:B------:R-:W-:Y:S01]  /*8630*/  @!P2 IMAD.MOV R99, RZ, RZ, -R99 ;  /* 0x000000ffff63a224 */ /* 0x000fe200078e0a63 */
[C---:B------:R-:W-:Y:S01]  /*8640*/  ISETP.GT.U32.AND P2, PT, R5.reuse, R114, PT ;  /* 0x000000720500720c */ /* 0x040fe20003f44070 */
[----:B------:R-:W-:Y:S02]  /*8650*/  IMAD R118, R5, R3, R0 ;  /* 0x0000000305767224 */ /* 0x000fe400078e0200 */
[----:B------:R-:W-:-:S04]  /*8660*/  IMAD.HI.U32 R3, R2, R122, RZ ;  /* 0x0000007a02037227 */ /* 0x000fc800078e00ff */
[----:B------:R-:W-:Y:S01]  /*8670*/  @!P5 IMAD.IADD R110, R110, 0x1, -R5 ;  /* 0x000000016e6ed824 */ /* 0x000fe200078e0a05 */
[----:B------:R-:W-:Y:S01]  /*8680*/  ISETP.GE.AND P5, PT, R151, RZ, PT ;  /* 0x000000ff9700720c */ /* 0x000fe20003fa6270 */
[----:B------:R-:W-:Y:S02]  /*8690*/  IMAD.MOV R3, RZ, RZ, -R3 ;  /* 0x000000ffff037224 */ /* 0x000fe400078e0a03 */
[--C-:B------:R-:W-:Y:S01]  /*86a0*/  @!P0 IMAD.IADD R106, R106, 0x1, -R5.reuse ;  /* 0x000000016a6a8824 */ /* 0x100fe200078e0a05 */
[C---:B------:R-:W-:Y:S01]  /*86b0*/  ISETP.GT.U32.AND P3, PT, R5.reuse, R110, PT ;  /* 0x0000006e0500720c */ /* 0x040fe20003f64070 */
[C---:B------:R-:W-:Y:S01]  /*86c0*/  IMAD R122, R5.reuse, R3, R122 ;  /* 0x00000003057a7224 */ /* 0x040fe200078e027a */
[C---:B------:R-:W-:Y:S01]  /*86d0*/  ISETP.GT.U32.AND P0, PT, R5.reuse, R118, PT ;  /* 0x000000760500720c */ /* 0x040fe20003f04070 */
[--C-:B------:R-:W-:Y:S02]  /*86e0*/  @!P2 IMAD.IADD R114, R114, 0x1, -R5.reuse ;  /* 0x000000017272a824 */ /* 0x100fe400078e0a05 */
[----:B------:R-:W-:Y:S01]  /*86f0*/  VIADD R151, R4, 0x5d ;  /* 0x0000005d04977836 */ /* 0x000fe20000000000 */
[----:B------:R-:W-:Y:S01]  /*8700*/  ISETP.GT.U32.AND P2, PT, R5, R122, PT ;  /* 0x0000007a0500720c */ /* 0x000fe20003f44070 */
[----:B------:R-:W-:-:S02]  /*8710*/  @!P4 IMAD.IADD R103, R103, 0x1, -R5 ;  /* 0x000000016767c824 */ /* 0x000fc400078e0a05 */
[----:B------:R-:W-:Y:S01]  /*8720*/  @!P6 IMAD.MOV R95, RZ, RZ, -R95 ;  /* 0x000000ffff5fe224 */ /* 0x000fe200078e0a5f */
[----:B------:R-:W-:Y:S01]  /*8730*/  IABS R0, R151 ;  /* 0x0000009700007213 */ /* 0x000fe20000000000 */
[----:B------:R-:W-:Y:S01]  /*8740*/  @!P5 IMAD.MOV R114, RZ, RZ, -R114 ;  /* 0x000000ffff72d224 */ /* 0x000fe200078e0a72 */
[----:B------:R-:W-:Y:S01]  /*8750*/  ISETP.GT.U32.AND P4, PT, R5, R103, PT ;  /* 0x000000670500720c */ /* 0x000fe20003f84070 */
[----:B------:R-:W-:Y:S01]  /*8760*/  @!P3 IMAD.IADD R110, R110, 0x1, -R5 ;  /* 0x000000016e6eb824 */ /* 0x000fe200078e0a05 */
[----:B------:R-:W-:Y:S01]  /*8770*/  ISETP.GE.AND P3, PT, R151, RZ, PT ;  /* 0x000000ff9700720c */ /* 0x000fe20003f66270 */
[----:B------:R-:W-:Y:S01]  /*8780*/  VIADD R151, R4, 0x5c ;  /* 0x0000005c04977836 */ /* 0x000fe20000000000 */
[----:B------:R-:W-:Y:S01]  /*8790*/  ISETP.GE.AND P6, PT, R143, RZ, PT ;  /* 0x000000ff8f00720c */ /* 0x000fe20003fc6270 */
[----:B------:R-:W-:-:S03]  /*87a0*/  IMAD.HI.U32 R3, R2, R0, RZ ;  /* 0x0000000002037227 */ /* 0x000fc600078e00ff */
[----:B------:R-:W-:Y:S01]  /*87b0*/  IABS R130, R151 ;  /* 0x0000009700827213 */ /* 0x000fe20000000000 */
[--C-:B------:R-:W-:Y:S02]  /*87c0*/  @!P0 IMAD.IADD R118, R118, 0x1, -R5.reuse ;  /* 0x0000000176768824 */ /* 0x100fe400078e0a05 */
[----:B------:R-:W-:Y:S02]  /*87d0*/  @!P2 IMAD.IADD R122, R122, 0x1, -R5 ;  /* 0x000000017a7aa824 */ /* 0x000fe400078e0a05 */
[----:B------:R-:W-:Y:S01]  /*87e0*/  IMAD.MOV R3, RZ, RZ, -R3 ;  /* 0x000000ffff037224 */ /* 0x000fe200078e0a03 */
[----:B------:R-:W-:Y:S01]  /*87f0*/  ISETP.GT.U32.AND P0, PT, R5, R118, PT ;  /* 0x000000760500720c */ /* 0x000fe20003f04070 */
[----:B------:R-:W-:Y:S01]  /*8800*/  @!P4 IMAD.IADD R103, R103, 0x1, -R5 ;  /* 0x000000016767c824 */ /* 0x000fe200078e0a05 */
[C---:B------:R-:W-:Y:S01]  /*8810*/  ISETP.GT.U32.AND P2, PT, R5.reuse, R122, PT ;  /* 0x0000007a0500720c */ /* 0x040fe20003f44070 */
[----:B------:R-:W-:Y:S01]  /*8820*/  IMAD R126, R5, R3, R0 ;  /* 0x00000003057e7224 */ /* 0x000fe200078e0200 */
[----:B------:R-:W-:Y:S01]  /*8830*/  ISETP.GE.AND P4, PT, R145, RZ, PT ;  /* 0x000000ff9100720c */ /* 0x000fe20003f86270 */
[----:B------:R-:W-:-:S04]  /*8840*/  IMAD.HI.U32 R0, R2, R130, RZ ;  /* 0x0000008202007227 */ /* 0x000fc800078e00ff */
[----:B------:R-:W-:Y:S02]  /*8850*/  IMAD.MOV R0, RZ, RZ, -R0 ;  /* 0x000000ffff007224 */ /* 0x000fe400078e0a00 */
[----:B------:R-:W-:Y:S01]  /*8860*/  @!P1 IMAD.MOV R103, RZ, RZ, -R103 ;  /* 0x000000ffff679224 */ /* 0x000fe200078e0a67 */
[----:B------:R-:W-:Y:S01]  /*8870*/  ISETP.GE.AND P1, PT, R147, RZ, PT ;  /* 0x000000ff9300720c */ /* 0x000fe20003f26270 */
[C---:B------:R-:W-:Y:S02]  /*8880*/  IMAD R130, R5.reuse, R0, R130 ;  /* 0x0000000005827224 */ /* 0x040fe400078e0282 */
[--C-:B------:R-:W-:Y:S01]  /*8890*/  @!P0 IMAD.IADD R118, R118, 0x1, -R5.reuse ;  /* 0x0000000176768824 */ /* 0x100fe200078e0a05 */
[C---:B------:R-:W-:Y:S01]  /*88a0*/  ISETP.GT.U32.AND P0, PT, R5.reuse, R126, PT ;  /* 0x0000007e0500720c */ /* 0x040fe20003f04070 */
[----:B------:R-:W-:Y:S01]  /*88b0*/  @!P2 IMAD.IADD R122, R122, 0x1, -R5 ;  /* 0x000000017a7aa824 */ /* 0x000fe200078e0a05 */
[----:B------:R-:W-:Y:S01]  /*88c0*/  ISETP.GT.U32.AND P2, PT, R5, R130, PT ;  /* 0x000000820500720c */ /* 0x000fe20003f44070 */
[----:B------:R-:W-:-:S02]  /*88d0*/  VIADD R147, R4, 0x59 ;  /* 0x0000005904937836 */ /* 0x000fc40000000000 */
[----:B------:R-:W-:Y:S01]  /*88e0*/  @!P4 IMAD.MOV R110, RZ, RZ, -R110 ;  /* 0x000000ffff6ec224 */ /* 0x000fe200078e0a6e */
[----:B------:R-:W-:Y:S01]  /*88f0*/  ISETP.GE.AND P4, PT, R151, RZ, PT ;  /* 0x000000ff9700720c */ /* 0x000fe20003f86270 */
[----:B------:R-:W-:Y:S01]  /*8900*/  @!P6 IMAD.MOV R106, RZ, RZ, -R106 ;  /* 0x000000ffff6ae224 */ /* 0x000fe200078e0a6a */
[----:B------:R-:W-:Y:S01]  /*8910*/  IABS R141, R147 ;  /* 0x00000093008d7213 */ /* 0x000fe20000000000 */
[C---:B------:R-:W-:Y:S01]  /*8920*/  VIADD R151, R4.reuse, 0x5b ;  /* 0x0000005b04977836 */ /* 0x040fe20000000000 */
[----:B------:R-:W-:Y:S01]  /*8930*/  ISETP.GE.AND P6, PT, R149, RZ, PT ;  /* 0x000000ff9500720c */ /* 0x000fe20003fc6270 */
[----:B------:R-:W-:Y:S02]  /*8940*/  VIADD R143, R4, 0x58 ;  /* 0x00000058048f7836 */ /* 0x000fe40000000000 */
[----:B------:R-:W-:Y:S01]  /*8950*/  IMAD.HI.U32 R3, R2, R141, RZ ;  /* 0x0000008d02037227 */ /* 0x000fe200078e00ff */
[----:B------:R-:W-:Y:S02]  /*8960*/  IABS R134, R151 ;  /* 0x0000009700867213 */ /* 0x000fe40000000000 */
[----:B------:R-:W-:Y:S01]  /*8970*/  IABS R145, R143 ;  /* 0x0000008f00917213 */ /* 0x000fe20000000000 */
[--C-:B------:R-:W-:Y:S01]  /*8980*/  @!P0 IMAD.IADD R126, R126, 0x1, -R5.reuse ;  /* 0x000000017e7e8824 */ /* 0x100fe200078e0a05 */
[----:B------:R-:W-:Y:S01]  /*8990*/  ISETP.GE.AND P5, PT, R151, RZ, PT ;  /* 0x000000ff9700720c */ /* 0x000fe20003fa6270 */
[----:B------:R-:W-:-:S02]  /*89a0*/  @!P2 IMAD.IADD R130, R130, 0x1, -R5 ;  /* 0x000000018282a824 */ /* 0x000fc400078e0a05 */
[----:B------:R-:W-:Y:S01]  /*89b0*/  IMAD.MOV R3, RZ, RZ, -R3 ;  /* 0x000000ffff037224 */ /* 0x000fe200078e0a03 */
[C---:B------:R-:W-:Y:S01]  /*89c0*/  ISETP.GT.U32.AND P0, PT, R5.reuse, R126, PT ;  /* 0x0000007e0500720c */ /* 0x040fe20003f04070 */
[----:B------:R-:W-:Y:S01]  /*89d0*/  IMAD.HI.U32 R11, R2, R134, RZ ;  /* 0x00000086020b7227 */ /* 0x000fe200078e00ff */
[----:B------:R-:W-:-:S03]  /*89e0*/  ISETP.GT.U32.AND P2, PT, R5, R130, PT ;  /* 0x000000820500720c */ /* 0x000fc60003f44070 */
[----:B------:R-:W-:-:S04]  /*89f0*/  IMAD.HI.U32 R0, R2, R145, RZ ;  /* 0x0000009102007227 */ /* 0x000fc800078e00ff */
[----:B------:R-:W-:Y:S02]  /*8a00*/  IMAD R141, R5, R3, R141 ;  /* 0x00000003058d7224 */ /* 0x000fe400078e028d */
[----:B------:R-:W-:-:S04]  /*8a10*/  IMAD.HI.U32 R9, R2, R137, RZ ;  /* 0x0000008902097227 */ /* 0x000fc800078e00ff */
[----:B------:R-:W-:Y:S02]  /*8a20*/  IMAD.MOV R11, RZ, RZ, -R11 ;  /* 0x000000ffff0b7224 */ /* 0x000fe400078e0a0b */
[----:B------:R-:W-:Y:S02]  /*8a30*/  IMAD.MOV R0, RZ, RZ, -R0 ;  /* 0x000000ffff007224 */ /* 0x000fe400078e0a00 */
[----:B------:R-:W-:Y:S01]  /*8a40*/  @!P6 IMAD.MOV R122, RZ, RZ, -R122 ;  /* 0x000000ffff7ae224 */ /* 0x000fe200078e0a7a */
[C---:B------:R-:W-:Y:S01]  /*8a50*/  ISETP.GT.U32.AND P6, PT, R5.reuse, R141, PT ;  /* 0x0000008d0500720c */ /* 0x040fe20003fc4070 */
[----:B------:R-:W-:Y:S02]  /*8a60*/  VIADD R151, R4, 0x57 ;  /* 0x0000005704977836 */ /* 0x000fe40000000000 */
[----:B------:R-:W-:Y:S02]  /*8a70*/  IMAD.MOV R9, RZ, RZ, -R9 ;  /* 0x000000ffff097224 */ /* 0x000fe400078e0a09 */
[C---:B------:R-:W-:Y:S01]  /*8a80*/  IMAD R134, R5.reuse, R11, R134 ;  /* 0x0000000b05867224 */ /* 0x040fe200078e0286 */
[----:B------:R-:W-:Y:S01]  /*8a90*/  IABS R149, R151 ;  /* 0x0000009700957213 */ /* 0x000fe20000000000 */
[----:B------:R-:W-:-:S02]  /*8aa0*/  IMAD R145, R5, R0, R145 ;  /* 0x0000000005917224 */ /* 0x000fc400078e0291 */
[C---:B------:R-:W-:Y:S02]  /*8ab0*/  IMAD R137, R5.reuse, R9, R137 ;  /* 0x0000000905897224 */ /* 0x040fe400078e0289 */
[--C-:B------:R-:W-:Y:S01]  /*8ac0*/  @!P0 IMAD.IADD R126, R126, 0x1, -R5.reuse ;  /* 0x000000017e7e8824 */ /* 0x100fe200078e0a05 */
[C---:B------:R-:W-:Y:S01]  /*8ad0*/  ISETP.GT.U32.AND P0, PT, R5.reuse, R134, PT ;  /* 0x000000860500720c */ /* 0x040fe20003f04070 */
[----:B------:R-:W-:Y:S01]  /*8ae0*/  @!P2 IMAD.IADD R130, R130, 0x1, -R5 ;  /* 0x000000018282a824 */ /* 0x000fe200078e0a05 */
[----:B------:R-:W-:Y:S01]  /*8af0*/  ISETP.GT.U32.AND P2, PT, R5, R145, PT ;  /* 0x000000910500720c */ /* 0x000fe20003f44070 */
[----:B------:R-:W-:-:S04]  /*8b00*/  IMAD.HI.U32 R0, R2, R149, RZ ;  /* 0x0000009502007227 */ /* 0x000fc800078e00ff */
[----:B------:R-:W-:Y:S01]  /*8b10*/  @!P1 IMAD.MOV R118, RZ, RZ, -R118 ;  /* 0x000000ffff769224 */ /* 0x000fe200078e0a76 */
[----:B------:R-:W-:Y:S01]  /*8b20*/  ISETP.GT.U32.AND P1, PT, R5, R137, PT ;  /* 0x000000890500720c */ /* 0x000fe20003f24070 */
[----:B------:R-:W-:Y:S02]  /*8b30*/  @!P6 IMAD.IADD R141, R141, 0x1, -R5 ;  /* 0x000000018d8de824 */ /* 0x000fe400078e0a05 */
[----:B------:R-:W-:Y:S02]  /*8b40*/  IMAD.MOV R0, RZ, RZ, -R0 ;  /* 0x000000ffff007224 */ /* 0x000fe400078e0a00 */
[----:B------:R-:W-:Y:S01]  /*8b50*/  @!P4 IMAD.MOV R130, RZ, RZ, -R130 ;  /* 0x000000ffff82c224 */ /* 0x000fe200078e0a82 */
[C---:B------:R-:W-:Y:S01]  /*8b60*/  ISETP.GT.U32.AND P4, PT, R5.reuse, R141, PT ;  /* 0x0000008d0500720c */ /* 0x040fe20003f84070 */
[----:B------:R-:W-:Y:S02]  /*8b70*/  IMAD R149, R5, R0, R149 ;  /* 0x0000000005957224 */ /* 0x000fe400078e0295 */
[----:B------:R-:W-:-:S04]  /*8b80*/  IMAD.HI.U32 R0, R2, R153, RZ ;  /* 0x0000009902007227 */ /* 0x000fc800078e00ff */
[--C-:B------:R-:W-:Y:S01]  /*8b90*/  @!P0 IMAD.IADD R134, R134, 0x1, -R5.reuse ;  /* 0x0000000186868824 */ /* 0x100fe200078e0a05 */
[----:B------:R-:W-:Y:S01]  /*8ba0*/  ISETP.GE.AND P0, PT, R147, RZ, PT ;  /* 0x000000ff9300720c */ /* 0x000fe20003f06270 */
[--C-:B------:R-:W-:Y:S02]  /*8bb0*/  @!P2 IMAD.IADD R145, R145, 0x1, -R5.reuse ;  /* 0x000000019191a824 */ /* 0x100fe400078e0a05 */
[----:B------:R-:W-:Y:S02]  /*8bc0*/  IMAD.MOV R0, RZ, RZ, -R0 ;  /* 0x000000ffff007224 */ /* 0x000fe400078e0a00 */
[----:B------:R-:W-:Y:S01]  /*8bd0*/  @!P1 IMAD.IADD R137, R137, 0x1, -R5 ;  /* 0x0000000189899824 */ /* 0x000fe200078e0a05 */
[C---:B------:R-:W-:Y:S01]  /*8be0*/  ISETP.GT.U32.AND P1, PT, R5.reuse, R134, PT ;  /* 0x000000860500720c */ /* 0x040fe20003f24070 */
[C---:B------:R-:W-:Y:S01]  /*8bf0*/  IMAD R153, R5.reuse, R0, R153 ;  /* 0x0000000005997224 */ /* 0x040fe200078e0299 */
[----:B------:R-:W-:Y:S01]  /*8c00*/  ISETP.GT.U32.AND P2, PT, R5, R145, PT ;  /* 0x000000910500720c */ /* 0x000fe20003f44070 */
[----:B------:R-:W-:Y:S01]  /*8c10*/  @!P4 IMAD.IADD R141, R141, 0x1, -R5 ;  /* 0x000000018d8dc824 */ /* 0x000fe200078e0a05 */
[C---:B------:R-:W-:Y:S01]  /*8c20*/  ISETP.GT.U32.AND P6, PT, R5.reuse, R137, PT ;  /* 0x000000890500720c */ /* 0x040fe20003fc4070 */
[C---:B------:R-:W-:Y:S01]  /*8c30*/  VIADD R147, R4.reuse, 0x54 ;  /* 0x0000005404937836 */ /* 0x040fe20000000000 */
[----:B------:R-:W-:Y:S01]  /*8c40*/  ISETP.GT.U32.AND P4, PT, R5, R153, PT ;  /* 0x000000990500720c */ /* 0x000fe20003f84070 */
[----:B------:R-:W-:Y:S01]  /*8c50*/  @!P3 IMAD.MOV R126, RZ, RZ, -R126 ;  /* 0x000000ffff7eb224 */ /* 0x000fe200078e0a7e */
[----:B------:R-:W-:Y:S01]  /*8c60*/  ISETP.GE.AND P3, PT, R139, RZ, PT ;  /* 0x000000ff8b00720c */ /* 0x000fe20003f66270 */
[----:B------:R-:W-:Y:S01]  /*8c70*/  VIADD R139, R4, 0x55 ;  /* 0x00000055048b7836 */ /* 0x000fe20000000000 */
[----:B------:R-:W-:Y:S01]  /*8c80*/  IABS R161, R147 ;  /* 0x0000009300a17213 */ /* 0x000fe20000000000 */
[----:B------:R-:W-:-:S02]  /*8c90*/  @!P0 IMAD.MOV R141, RZ, RZ, -R141 ;  /* 0x000000ffff8d8224 */ /* 0x000fc400078e0a8d */
[--C-:B------:R-:W-:Y:S01]  /*8ca0*/  @!P1 IMAD.IADD R134, R134, 0x1, -R5.reuse ;  /* 0x0000000186869824 */ /* 0x100fe200078e0a05 */
[----:B------:R-:W-:Y:S01]  /*8cb0*/  ISETP.GT.U32.AND P1, PT, R5, R149, PT ;  /* 0x000000950500720c */ /* 0x000fe20003f24070 */
[----:B------:R-:W-:Y:S01]  /*8cc0*/  @!P2 IMAD.IADD R145, R145, 0x1, -R5 ;  /* 0x000000019191a824 */ /* 0x000fe200078e0a05 */
[----:B------:R-:W-:Y:S01]  /*8cd0*/  ISETP.GE.AND P2, PT, R151, RZ, PT ;  /* 0x000000ff9700720c */ /* 0x000fe20003f46270 */
[----:B------:R-:W-:Y:S01]  /*8ce0*/  VIADD R151, R4, 0x53 ;  /* 0x0000005304977836 */ /* 0x000fe20000000000 */
[----:B------:R-:W-:Y:S01]  /*8cf0*/  IABS R157, R139 ;  /* 0x0000008b009d7213 */ /* 0x000fe20000000000 */
[----:B------:R-:W-:-:S03]  /*8d00*/  IMAD.HI.U32 R0, R2, R161, RZ ;  /* 0x000000a102007227 */ /* 0x000fc600078e00ff */
[----:B------:R-:W-:Y:S01]  /*8d10*/  IABS R165, R151 ;  /* 0x0000009700a57213 */ /* 0x000fe20000000000 */
[----:B------:R-:W-:Y:S02]  /*8d20*/  @!P4 IMAD.IADD R153, R153, 0x1, -R5 ;  /* 0x000000019999c824 */ /* 0x000fe400078e0a05 */
[----:B------:R-:W-:Y:S02]  /*8d30*/  IMAD.MOV R0, RZ, RZ, -R0 ;  /* 0x000000ffff007224 */ /* 0x000fe400078e0a00 */
[----:B------:R-:W-:Y:S01]  /*8d40*/  @!P5 IMAD.MOV R134, RZ, RZ, -R134 ;  /* 0x000000ffff86d224 */ /* 0x000fe200078e0a86 */
[C---:B------:R-:W-:Y:S01]  /*8d50*/  ISETP.GT.U32.AND P5, PT, R5.reuse, R153, PT ;  /* 0x000000990500720c */ /* 0x040fe20003fa4070 */
[----:B------:R-:W-:Y:S02]  /*8d60*/  IMAD R161, R5, R0, R161 ;  /* 0x0000000005a17224 */ /* 0x000fe400078e02a1 */
[----:B------:R-:W-:-:S03]  /*8d70*/  IMAD.HI.U32 R0, R2, R165, RZ ;  /* 0x000000a502007227 */ /* 0x000fc600078e00ff */
[----:B------:R-:W-:Y:S01]  /*8d80*/  ISETP.GT.U32.AND P0, PT, R5, R161, PT ;  /* 0x000000a10500720c */ /* 0x000fe20003f04070 */
[----:B------:R-:W-:Y:S01]  /*8d90*/  @!P1 IMAD.IADD R149, R149, 0x1, -R5 ;  /* 0x0000000195959824 */ /* 0x000fe200078e0a05 */
[----:B------:R-:W-:Y:S01]  /*8da0*/  ISETP.GE.AND P1, PT, R132, RZ, PT ;  /* 0x000000ff8400720c */ /* 0x000fe20003f26270 */
[----:B------:R-:W-:-:S03]  /*8db0*/  IMAD.HI.U32 R3, R2, R157, RZ ;  /* 0x0000009d02037227 */ /* 0x000fc600078e00ff */
[C---:B------:R-:W-:Y:S01]  /*8dc0*/  ISETP.GT.U32.AND P4, PT, R5.reuse, R149, PT ;  /* 0x000000950500720c */ /* 0x040fe20003f84070 */
[----:B------:R-:W-:Y:S02]  /*8dd0*/  IMAD.MOV R0, RZ, RZ, -R0 ;  /* 0x000000ffff007224 */ /* 0x000fe400078e0a00 */
[----:B------:R-:W-:Y:S02]  /*8de0*/  IMAD.MOV R3, RZ, RZ, -R3 ;  /* 0x000000ffff037224 */ /* 0x000fe400078e0a03 */
[----:B------:R-:W-:Y:S02]  /*8df0*/  IMAD R165, R5, R0, R165 ;  /* 0x0000000005a57224 */ /* 0x000fe400078e02a5 */
[----:B------:R-:W-:Y:S01]  /*8e00*/  @!P6 IMAD.IADD R137, R137, 0x1, -R5 ;  /* 0x000000018989e824 */ /* 0x000fe200078e0a05 */
[----:B------:R-:W-:Y:S01]  /*8e10*/  ISETP.GE.AND P6, PT, R143, RZ, PT ;  /* 0x000000ff8f00720c */ /* 0x000fe20003fc6270 */
[----:B------:R-:W-:Y:S02]  /*8e20*/  IMAD R157, R5, R3, R157 ;  /* 0x00000003059d7224 */ /* 0x000fe400078e029d */
[----:B------:R-:W-:Y:S01]  /*8e30*/  @!P5 IMAD.IADD R153, R153, 0x1, -R5 ;  /* 0x000000019999d824 */ /* 0x000fe200078e0a05 */
[----:B------:R-:W-:Y:S01]  /*8e40*/  ISETP.GT.U32.AND P5, PT, R5, R165, PT ;  /* 0x000000a50500720c */ /* 0x000fe20003fa4070 */
[----:B------:R-:W-:-:S02]  /*8e50*/  VIADD R143, R4, 0x52 ;  /* 0x00000052048f7836 */ /* 0x000fc40000000000 */
[----:B------:R-:W-:Y:S01]  /*8e60*/  @!P3 IMAD.MOV R137, RZ, RZ, -R137 ;  /* 0x000000ffff89b224 */ /* 0x000fe200078e0a89 */
[----:B------:R-:W-:Y:S01]  /*8e70*/  ISETP.GT.U32.AND P3, PT, R5, R157, PT ;  /* 0x0000009d0500720c */ /* 0x000fe20003f64070 */
[--C-:B------:R-:W-:Y:S01]  /*8e80*/  @!P4 IMAD.IADD R149, R149, 0x1, -R5.reuse ;  /* 0x000000019595c824 */ /* 0x100fe200078e0a05 */
[----:B------:R-:W-:Y:S01]  /*8e90*/  IABS R168, R143 ;  /* 0x0000008f00a87213 */ /* 0x000fe20000000000 */
[----:B------:R-:W-:Y:S01]  /*8ea0*/  @!P0 IMAD.IADD R161, R161, 0x1, -R5 ;  /* 0x00000001a1a18824 */ /* 0x000fe200078e0a05 */
[----:B------:R-:W-:Y:S01]  /*8eb0*/  ISETP.GE.AND P4, PT, R147, RZ, PT ;  /* 0x000000ff9300720c */ /* 0x000fe20003f86270 */
[----:B------:R-:W-:Y:S02]  /*8ec0*/  VIADD R147, R4, 0x51 ;  /* 0x0000005104937836 */ /* 0x000fe40000000000 */
[----:B------:R-:W-:-:S03]  /*8ed0*/  IMAD.HI.U32 R0, R2, R168, RZ ;  /* 0x000000a802007227 */ /* 0x000fc600078e00ff */
[----:B------:R-:W-:Y:S01]  /*8ee0*/  IABS R172, R147 ;  /* 0x0000009300ac7213 */ /* 0x000fe20000000000 */
[--C-:B------:R-:W-:Y:S02]  /*8ef0*/  @!P5 IMAD.IADD R165, R165, 0x1, -R5.reuse ;  /* 0x00000001a5a5d824 */ /* 0x100fe400078e0a05 */
[----:B------:R-:W-:Y:S02]  /*8f00*/  IMAD.MOV R0, RZ, RZ, -R0 ;  /* 0x000000ffff007224 */ /* 0x000fe400078e0a00 */
[----:B------:R-:W-:Y:S01]  /*8f10*/  @!P3 IMAD.IADD R157, R157, 0x1, -R5 ;  /* 0x000000019d9db824 */ /* 0x000fe200078e0a05 */
[----:B------:R-:W-:Y:S01]  /*8f20*/  ISETP.GE.AND P3, PT, R151, RZ, PT ;  /* 0x000000ff9700720c */ /* 0x000fe20003f66270 */
[C---:B------:R-:W-:Y:S01]  /*8f30*/  IMAD R168, R5.reuse, R0, R168 ;  /* 0x0000000005a87224 */ /* 0x040fe200078e02a8 */
[C---:B------:R-:W-:Y:S01]  /*8f40*/  ISETP.GT.U32.AND P5, PT, R5.reuse, R165, PT ;  /* 0x000000a50500720c */ /* 0x040fe20003fa4070 */
[----:B------:R-:W-:Y:S01]  /*8f50*/  VIADD R151, R4, 0x50 ;  /* 0x0000005004977836 */ /* 0x000fe20000000000 */
[----:B------:R-:W-:Y:S01]  /*8f60*/  ISETP.GT.U32.AND P0, PT, R5, R157, PT ;  /* 0x0000009d0500720c */ /* 0x000fe20003f04070 */
[----:B------:R-:W-:-:S03]  /*8f70*/  IMAD.HI.U32 R0, R2, R172, RZ ;  /* 0x000000ac02007227 */ /* 0x000fc600078e00ff */
[----:B------:R-:W-:Y:S01]  /*8f80*/  IABS R176, R151 ;  /* 0x0000009700b07213 */ /* 0x000fe20000000000 */
[----:B------:R-:W-:Y:S01]  /*8f90*/  @!P2 IMAD.MOV R149, RZ, RZ, -R149 ;  /* 0x000000ffff95a224 */ /* 0x000fe200078e0a95 */
[----:B------:R-:W-:Y:S01]  /*8fa0*/  ISETP.GT.U32.AND P2, PT, R5, R161, PT ;  /* 0x000000a10500720c */ /* 0x000fe20003f44070 */
[----:B------:R-:W-:Y:S02]  /*8fb0*/  IMAD.MOV R3, RZ, RZ, -R0 ;  /* 0x000000ffff037224 */ /* 0x000fe400078e0a00 */
[----:B------:R-:W-:-:S04]  /*8fc0*/  IMAD.HI.U32 R0, R2, R176, RZ ;  /* 0x000000b002007227 */ /* 0x000fc800078e00ff */
[----:B------:R-:W-:Y:S02]  /*8fd0*/  IMAD R172, R5, R3, R172 ;  /* 0x0000000305ac7224 */ /* 0x000fe400078e02ac */
[--C-:B------:R-:W-:Y:S02]  /*8fe0*/  @!P5 IMAD.IADD R165, R165, 0x1, -R5.reuse ;  /* 0x00000001a5a5d824 */ /* 0x100fe400078e0a05 */
[----:B------:R-:W-:Y:S01]  /*8ff0*/  IMAD.MOV R0, RZ, RZ, -R0 ;  /* 0x000000ffff007224 */ /* 0x000fe200078e0a00 */
[----:B------:R-:W-:Y:S01]  /*9000*/  ISETP.GT.U32.AND P5, PT, R5, R172, PT ;  /* 0x000000ac0500720c */ /* 0x000fe20003fa4070 */
[----:B------:R-:W-:Y:S01]  /*9010*/  @!P2 IMAD.IADD R161, R161, 0x1, -R5 ;  /* 0x00000001a1a1a824 */ /* 0x000fe200078e0a05 */
[----:B------:R-:W-:Y:S01]  /*9020*/  ISETP.GE.AND P2, PT, R147, RZ, PT ;  /* 0x000000ff9300720c */ /* 0x000fe20003f46270 */
[C---:B------:R-:W-:Y:S02]  /*9030*/  IMAD R176, R5.reuse, R0, R176 ;  /* 0x0000000005b07224 */ /* 0x040fe400078e02b0 */
[----:B------:R-:W-:Y:S01]  /*9040*/  @!P1 IMAD.MOV R153, RZ, RZ, -R153 ;  /* 0x000000ffff999224 */ /* 0x000fe200078e0a99 */
[----:B------:R-:W-:Y:S01]  /*9050*/  ISETP.GT.U32.AND P1, PT, R5, R168, PT ;  /* 0x000000a80500720c */ /* 0x000fe20003f24070 */
[----:B------:R-:W-:Y:S01]  /*9060*/  @!P0 IMAD.IADD R157, R157, 0x1, -R5 ;  /* 0x000000019d9d8824 */ /* 0x000fe200078e0a05 */
[----:B------:R-:W-:Y:S01]  /*9070*/  ISETP.GE.AND P0, PT, R143, RZ, PT ;  /* 0x000000ff8f00720c */ /* 0x000fe20003f06270 */
[----:B------:R-:W-:-:S02]  /*9080*/  VIADD R143, R4, 0x4f ;  /* 0x0000004f048f7836 */ /* 0x000fc40000000000 */
[----:B------:R-:W-:Y:S01]  /*9090*/  @!P4 IMAD.MOV R161, RZ, RZ, -R161 ;  /* 0x000000ffffa1c224 */ /* 0x000fe200078e0aa1 */
[C---:B------:R-:W-:Y:S01]  /*90a0*/  ISETP.GT.U32.AND P4, PT, R5.reuse, R176, PT ;  /* 0x000000b00500720c */ /* 0x040fe20003f84070 */
[----:B------:R-:W-:Y:S01]  /*90b0*/  @!P5 IMAD.IADD R172, R172, 0x1, -R5 ;  /* 0x00000001acacd824 */ /* 0x000fe200078e0a05 */
[----:B------:R-:W-:Y:S01]  /*90c0*/  IABS R3, R143 ;  /* 0x0000008f00037213 */ /* 0x000fe20000000000 */
[----:B------:R-:W-:Y:S02]  /*90d0*/  VIADD R147, R4, 0x4e ;  /* 0x0000004e04937836 */ /* 0x000fe40000000000 */
[----:B------:R-:W-:Y:S01]  /*90e0*/  @!P6 IMAD.MOV R145, RZ, RZ, -R145 ;  /* 0x000000ffff91e224 */ /* 0x000fe200078e0a91 */
[----:B------:R-:W-:Y:S01]  /*90f0*/  ISETP.GT.U32.AND P5, PT, R5, R172, PT ;  /* 0x000000ac0500720c */ /* 0x000fe20003fa4070 */
[----:B------:R-:W-:Y:S01]  /*9100*/  IMAD.HI.U32 R0, R2, R3, RZ ;  /* 0x0000000302007227 */ /* 0x000fe200078e00ff */
[----:B------:R-:W-:Y:S02]  /*9110*/  IABS R184, R147 ;  /* 0x0000009300b87213 */ /* 0x000fe40000000000 */
[----:B------:R-:W-:Y:S01]  /*9120*/  ISETP.GE.AND P6, PT, R139, RZ, PT ;  /* 0x000000ff8b00720c */ /* 0x000fe20003fc6270 */
[----:B------:R-:W-:Y:S01]  /*9130*/  @!P1 IMAD.IADD R168, R168, 0x1, -R5 ;  /* 0x00000001a8a89824 */ /* 0x000fe200078e0a05 */
[----:B------:R-:W-:Y:S01]  /*9140*/  ISETP.GE.AND P1, PT, R151, RZ, PT ;  /* 0x000000ff9700720c */ /* 0x000fe20003f26270 */
[----:B------:R-:W-:-:S02]  /*9150*/  VIADD R151, R4, 0x4d ;  /* 0x0000004d04977836 */ /* 0x000fc40000000000 */
[----:B------:R-:W-:Y:S02]  /*9160*/  IMAD.MOV R0, RZ, RZ, -R0 ;  /* 0x000000ffff007224 */ /* 0x000fe400078e0a00 */
[----:B------:R-:W-:Y:S01]  /*9170*/  @!P4 IMAD.IADD R176, R176, 0x1, -R5 ;  /* 0x00000001b0b0c824 */ /* 0x000fe200078e0a05 */
[----:B------:R-:W-:Y:S01]  /*9180*/  IABS R188, R151 ;  /* 0x0000009700bc7213 */ /* 0x000fe20000000000 */
[C---:B------:R-:W-:Y:S02]  /*9190*/  IMAD R180, R5.reuse, R0, R3 ;  /* 0x0000000005b47224 */ /* 0x040fe400078e0203 */
[----:B------:R-:W-:Y:S01]  /*91a0*/  IMAD.HI.U32 R3, R2, R184, RZ ;  /* 0x000000b802037227 */ /* 0x000fe200078e00ff */
[----:B------:R-:W-:-:S03]  /*91b0*/  ISETP.GT.U32.AND P4, PT, R5, R176, PT ;  /* 0x000000b00500720c */ /* 0x000fc60003f84070 */
[----:B------:R-:W-:Y:S01]  /*91c0*/  @!P5 IMAD.IADD R172, R172, 0x1, -R5 ;  /* 0x00000001acacd824 */ /* 0x000fe200078e0a05 */
[----:B------:R-:W-:Y:S01]  /*91d0*/  ISETP.GT.U32.AND P5, PT, R5, R180, PT ;  /* 0x000000b40500720c */ /* 0x000fe20003fa4070 */
[----:B------:R-:W-:-:S04]  /*91e0*/  IMAD.HI.U32 R0, R2, R188, RZ ;  /* 0x000000bc02007227 */ /* 0x000fc800078e00ff */
[----:B------:R-:W-:Y:S02]  /*91f0*/  IMAD.MOV R3, RZ, RZ, -R3 ;  /* 0x000000ffff037224 */ /* 0x000fe400078e0a03 */
[----:B------:R-:W-:Y:S02]  /*9200*/  IMAD.MOV R0, RZ, RZ, -R0 ;  /* 0x000000ffff007224 */ /* 0x000fe400078e0a00 */
[C---:B------:R-:W-:Y:S02]  /*9210*/  IMAD R184, R5.reuse, R3, R184 ;  /* 0x0000000305b87224 */ /* 0x040fe400078e02b8 */
[C---:B------:R-:W-:Y:S02]  /*9220*/  IMAD R188, R5.reuse, R0, R188 ;  /* 0x0000000005bc7224 */ /* 0x040fe400078e02bc */
[--C-:B------:R-:W-:Y:S01]  /*9230*/  @!P4 IMAD.IADD R176, R176, 0x1, -R5.reuse ;  /* 0x00000001b0b0c824 */ /* 0x100fe200078e0a05 */
[C---:B------:R-:W-:Y:S01]  /*9240*/  ISETP.GT.U32.AND P4, PT, R5.reuse, R184, PT ;  /* 0x000000b80500720c */ /* 0x040fe20003f84070 */
[----:B------:R-:W-:Y:S01]  /*9250*/  @!P5 IMAD.IADD R180, R180, 0x1, -R5 ;  /* 0x00000001b4b4d824 */ /* 0x000fe200078e0a05 */
[----:B------:R-:W-:Y:S01]  /*9260*/  ISETP.GT.U32.AND P5, PT, R5, R188, PT ;  /* 0x000000bc0500720c */ /* 0x000fe20003fa4070 */
[----:B------:R-:W-:Y:S01]  /*9270*/  @!P3 IMAD.MOV R165, RZ, RZ, -R165 ;  /* 0x000000ffffa5b224 */ /* 0x000fe200078e0aa5 */
[----:B------:R-:W-:Y:S01]  /*9280*/  ISETP.GE.AND P3, PT, R143, RZ, PT ;  /* 0x000000ff8f00720c */ /* 0x000fe20003f66270 */
[----:B------:R-:W-:-:S02]  /*9290*/  VIADD R143, R4, 0x4a ;  /* 0x0000004a048f7836 */ /* 0x000fc40000000000 */
[----:B------:R-:W-:Y:S01]  /*92a0*/  @!P6 IMAD.MOV R157, RZ, RZ, -R157 ;  /* 0x000000ffff9de224 */ /* 0x000fe200078e0a9d */
[----:B------:R-:W-:Y:S01]  /*92b0*/  ISETP.GT.U32.AND P6, PT, R5, R168, PT ;  /* 0x000000a80500720c */ /* 0x000fe20003fc4070 */
[----:B------:R-:W-:Y:S01]  /*92c0*/  VIADD R132, R4, 0x4b ;  /* 0x0000004b04847836 */ /* 0x000fe20000000000 */
[----:B------:R-:W-:Y:S01]  /*92d0*/  IABS R200, R143 ;  /* 0x0000008f00c87213 */ /* 0x000fe20000000000 */
[----:B------:R-:W-:-:S03]  /*92e0*/  IMAD.HI.U32 R9, R2, R192, RZ ;  /* 0x000000c002097227 */ /* 0x000fc600078e00ff */
[----:B------:R-:W-:Y:S01]  /*92f0*/  IABS R196, R132 ;  /* 0x0000008400c47213 */ /* 0x000fe20000000000 */
[--C-:B------:R-:W-:Y:S01]  /*9300*/  @!P4 IMAD.IADD R184, R184, 0x1, -R5.reuse ;  /* 0x00000001b8b8c824 */ /* 0x100fe200078e0a05 */
[C---:B------:R-:W-:Y:S01]  /*9310*/  ISETP.GT.U32.AND P4, PT, R5.reuse, R180, PT ;  /* 0x000000b40500720c */ /* 0x040fe20003f84070 */
[----:B------:R-:W-:Y:S02]  /*9320*/  @!P5 IMAD.IADD R188, R188, 0x1, -R5 ;  /* 0x00000001bcbcd824 */ /* 0x000fe400078e0a05 */
[----:B------:R-:W-:Y:S01]  /*9330*/  IMAD.HI.U32 R0, R2, R200, RZ ;  /* 0x000000c802007227 */ /* 0x000fe200078e00ff */
[----:B------:R-:W-:-:S03]  /*9340*/  ISETP.GT.U32.AND P5, PT, R5, R184, PT ;  /* 0x000000b80500720c */ /* 0x000fc60003fa4070 */
[----:B------:R-:W-:Y:S02]  /*9350*/  IMAD.MOV R0, RZ, RZ, -R0 ;  /* 0x000000ffff007224 */ /* 0x000fe400078e0a00 */
[----:B------:R-:W-:Y:S01]  /*9360*/  @!P6 IMAD.IADD R168, R168, 0x1, -R5 ;  /* 0x00000001a8a8e824 */ /* 0x000fe200078e0a05 */
[----:B------:R-:W-:Y:S01]  /*9370*/  ISETP.GE.AND P6, PT, R147, RZ, PT ;  /* 0x000000ff9300720c */ /* 0x000fe20003fc6270 */
[C---:B------:R-:W-:Y:S02]  /*9380*/  IMAD R200, R5.reuse, R0, R200 ;  /* 0x0000000005c87224 */ /* 0x040fe400078e02c8 */
[----:B------:R-:W-:Y:S02]  /*9390*/  IMAD.MOV R9, RZ, RZ, -R9 ;  /* 0x000000ffff097224 */ /* 0x000fe400078e0a09 */
[----:B------:R-:W-:Y:S02]  /*93a0*/  VIADD R147, R4, 0x48 ;  /* 0x0000004804937836 */ /* 0x000fe40000000000 */
[----:B------:R-:W-:Y:S01]  /*93b0*/  @!P5 IMAD.IADD R184, R184, 0x1, -R5 ;  /* 0x00000001b8b8d824 */ /* 0x000fe200078e0a05 */
[----:B------:R-:W-:Y:S01]  /*93c0*/  ISETP.GT.U32.AND P5, PT, R5, R200, PT ;  /* 0x000000c80500720c */ /* 0x000fe20003fa4070 */
[----:B------:R-:W-:Y:S01]  /*93d0*/  IMAD.HI.U32 R3, R2, R196, RZ ;  /* 0x000000c402037227 */ /* 0x000fe200078e00ff */
[----:B------:R-:W-:-:S03]  /*93e0*/  IABS R208, R147 ;  /* 0x0000009300d07213 */ /* 0x000fc60000000000 */
[C---:B------:R-:W-:Y:S02]  /*93f0*/  IMAD R192, R5.reuse, R9, R192 ;  /* 0x0000000905c07224 */ /* 0x040fe400078e02c0 */
[----:B------:R-:W-:Y:S02]  /*9400*/  IMAD.MOV R3, RZ, RZ, -R3 ;  /* 0x000000ffff037224 */ /* 0x000fe400078e0a03 */
[----:B------:R-:W-:Y:S01]  /*9410*/  @!P2 IMAD.MOV R172, RZ, RZ, -R172 ;  /* 0x000000ffffaca224 */ /* 0x000fe200078e0aac */
[----:B------:R-:W-:Y:S01]  /*9420*/  ISETP.GT.U32.AND P2, PT, R5, R192, PT ;  /* 0x000000c00500720c */ /* 0x000fe20003f44070 */
[----:B------:R-:W-:Y:S01]  /*9430*/  @!P4 IMAD.IADD R180, R180, 0x1, -R5 ;  /* 0x00000001b4b4c824 */ /* 0x000fe200078e0a05 */
[----:B------:R-:W-:Y:S01]  /*9440*/  ISETP.GE.AND P4, PT, R151, RZ, PT ;  /* 0x000000ff9700720c */ /* 0x000fe20003f86270 */
[----:B------:R-:W-:Y:S02]  /*9450*/  VIADD R139, R4, 0x49 ;  /* 0x00000049048b7836 */ /* 0x000fe40000000000 */
[----:B------:R-:W-:-:S02]  /*9460*/  IMAD R196, R5, R3, R196 ;  /* 0x0000000305c47224 */ /* 0x000fc400078e02c4 */
[----:B------:R-:W-:Y:S01]  /*9470*/  VIADD R151, R4, 0x47 ;  /* 0x0000004704977836 */ /* 0x000fe20000000000 */
[----:B------:R-:W-:Y:S01]  /*9480*/  IABS R204, R139 ;  /* 0x0000008b00cc7213 */ /* 0x000fe20000000000 */
[----:B------:R-:W-:-:S03]  /*9490*/  IMAD.HI.U32 R3, R2, R208, RZ ;  /* 0x000000d002037227 */ /* 0x000fc600078e00ff */
[----:B------:R-:W-:Y:S01]  /*94a0*/  IABS R212, R151 ;  /* 0x0000009700d47213 */ /* 0x000fe20000000000 */
[----:B------:R-:W-:Y:S01]  /*94b0*/  @!P0 IMAD.MOV R168, RZ, RZ, -R168 ;  /* 0x000000ffffa88224 */ /* 0x000fe200078e0aa8 */
[C---:B------:R-:W-:Y:S01]  /*94c0*/  ISETP.GT.U32.AND P0, PT, R5.reuse, R188, PT ;  /* 0x000000bc0500720c */ /* 0x040fe20003f04070 */
[----:B------:R-:W-:Y:S02]  /*94d0*/  @!P5 IMAD.IADD R200, R200, 0x1, -R5 ;  /* 0x00000001c8c8d824 */ /* 0x000fe400078e0a05 */
[----:B------:R-:W-:Y:S02]  /*94e0*/  IMAD.MOV R3, RZ, RZ, -R3 ;  /* 0x000000ffff037224 */ /* 0x000fe400078e0a03 */
[----:B------:R-:W-:Y:S01]  /*94f0*/  @!P6 IMAD.MOV R184, RZ, RZ, -R184 ;  /* 0x000000ffffb8e224 */ /* 0x000fe200078e0ab8 */
[C---:B------:R-:W-:Y:S01]  /*9500*/  ISETP.GT.U32.AND P6, PT, R5.reuse, R200, PT ;  /* 0x000000c80500720c */ /* 0x040fe20003fc4070 */
[----:B------:R-:W-:Y:S02]  /*9510*/  IMAD R208, R5, R3, R208 ;  /* 0x0000000305d07224 */ /* 0x000fe400078e02d0 */
[----:B------:R-:W-:-:S04]  /*9520*/  IMAD.HI.U32 R0, R2, R204, RZ ;  /* 0x000000cc02007227 */ /* 0x000fc800078e00ff */
[----:B------:R-:W-:-:S04]  /*9530*/  IMAD.HI.U32 R3, R2, R212, RZ ;  /* 0x000000d402037227 */ /* 0x000fc800078e00ff */
[----:B------:R-:W-:Y:S01]  /*9540*/  @!P2 IMAD.IADD R192, R192, 0x1, -R5 ;  /* 0x00000001c0c0a824 */ /* 0x000fe200078e0a05 */
[----:B------:R-:W-:Y:S01]  /*9550*/  ISETP.GE.AND P2, PT, R128, RZ, PT ;  /* 0x000000ff8000720c */ /* 0x000fe20003f46270 */
[----:B------:R-:W-:Y:S02]  /*9560*/  IMAD.MOV R0, RZ, RZ, -R0 ;  /* 0x000000ffff007224 */ /* 0x000fe400078e0a00 */
[----:B------:R-:W-:Y:S01]  /*9570*/  VIADD R128, R4, 0x46 ;  /* 0x0000004604807836 */ /* 0x000fe20000000000 */
[C---:B------:R-:W-:Y:S01]  /*9580*/  ISETP.GT.U32.AND P5, PT, R5.reuse, R192, PT ;  /* 0x000000c00500720c */ /* 0x040fe20003fa4070 */
[----:B------:R-:W-:Y:S02]  /*9590*/  IMAD.MOV R3, RZ, RZ, -R3 ;  /* 0x000000ffff037224 */ /* 0x000fe400078e0a03 */
[----:B------:R-:W-:Y:S01]  /*95a0*/  IMAD R204, R5, R0, R204 ;  /* 0x0000000005cc7224 */ /* 0x000fe200078e02cc */
[----:B------:R-:W-:Y:S01]  /*95b0*/  IABS R0, R128 ;  /* 0x0000008000007213 */ /* 0x000fe20000000000 */
[----:B------:R-:W-:-:S02]  /*95c0*/  @!P0 IMAD.IADD R188, R188, 0x1, -R5 ;  /* 0x00000001bcbc8824 */ /* 0x000fc400078e0a05 */
[C---:B------:R-:W-:Y:S01]  /*95d0*/  IMAD R212, R5.reuse, R3, R212 ;  /* 0x0000000305d47224 */ /* 0x040fe200078e02d4 */
[C---:B------:R-:W-:Y:S01]  /*95e0*/  ISETP.GT.U32.AND P0, PT, R5.reuse, R204, PT ;  /* 0x000000cc0500720c */ /* 0x040fe20003f04070 */
[----:B------:R-:W-:Y:S01]  /*95f0*/  @!P1 IMAD.MOV R176, RZ, RZ, -R176 ;  /* 0x000000ffffb09224 */ /* 0x000fe200078e0ab0 */
        /* <DEDUP_REMOVED lines=9> */
[----:B------:R-:W-:Y:S02]  /*9690*/  IMAD R216, R5, R3, R0 ;  /* 0x0000000305d87224 */ /* 0x000fe400078e0200 */
[--C-:B------:R-:W-:Y:S01]  /*96a0*/  @!P1 IMAD.IADD R196, R196, 0x1, -R5.reuse ;  /* 0x00000001c4c49824 */ /* 0x100fe200078e0a05 */
[----:B------:R-:W-:Y:S01]  /*96b0*/  ISETP.GE.AND P1, PT, R132, RZ, PT ;  /* 0x000000ff8400720c */ /* 0x000fe20003f26270 */
[--C-:B------:R-:W-:Y:S01]  /*96c0*/  @!P4 IMAD.IADD R208, R208, 0x1, -R5.reuse ;  /* 0x00000001d0d0c824 */ /* 0x100fe200078e0a05 */
[----:B------:R-:W-:Y:S01]  /*96d0*/  ISETP.GE.AND P4, PT, R151, RZ, PT ;  /* 0x000000ff9700720c */ /* 0x000fe20003f86270 */
[----:B------:R-:W-:Y:S01]  /*96e0*/  @!P6 IMAD.IADD R212, R212, 0x1, -R5 ;  /* 0x00000001d4d4e824 */ /* 0x000fe200078e0a05 */
[----:B------:R-:W-:Y:S01]  /*96f0*/  ISETP.GT.U32.AND P6, PT, R5, R216, PT ;  /* 0x000000d80500720c */ /* 0x000fe20003fc4070 */
[----:B------:R-:W-:-:S02]  /*9700*/  VIADD R143, R4, 0x45 ;  /* 0x00000045048f7836 */ /* 0x000fc40000000000 */
[----:B------:R-:W-:Y:S02]  /*9710*/  VIADD R151, R4, 0x44 ;  /* 0x0000004404977836 */ /* 0x000fe40000000000 */
[----:B------:R-:W-:Y:S01]  /*9720*/  @!P0 IMAD.IADD R204, R204, 0x1, -R5 ;  /* 0x00000001cccc8824 */ /* 0x000fe200078e0a05 */
[C---:B------:R-:W-:Y:S01]  /*9730*/  ISETP.GT.U32.AND P0, PT, R5.reuse, R196, PT ;  /* 0x000000c40500720c */ /* 0x040fe20003f04070 */
[----:B------:R-:W-:Y:S01]  /*9740*/  VIADD R132, R4, 0x43 ;  /* 0x0000004304847836 */ /* 0x000fe20000000000 */
[----:B------:R-:W-:Y:S01]  /*9750*/  IABS R220, R143 ;  /* 0x0000008f00dc7213 */ /* 0x000fe20000000000 */
[----:B------:R-:W-:Y:S01]  /*9760*/  @!P2 IMAD.MOV R192, RZ, RZ, -R192 ;  /* 0x000000ffffc0a224 */ /* 0x000fe200078e0ac0 */
[----:B------:R-:W-:Y:S01]  /*9770*/  IABS R15, R151 ;  /* 0x00000097000f7213 */ /* 0x000fe20000000000 */
[----:B------:R-:W-:Y:S01]  /*9780*/  @!P5 IMAD.MOV R200, RZ, RZ, -R200 ;  /* 0x000000ffffc8d224 */ /* 0x000fe200078e0ac8 */
[----:B------:R-:W-:Y:S01]  /*9790*/  IABS R3, R132 ;  /* 0x0000008400037213 */ /* 0x000fe20000000000 */
[----:B------:R-:W-:Y:S01]  /*97a0*/  IMAD.HI.U32 R9, R2, R220, RZ ;  /* 0x000000dc02097227 */ /* 0x000fe200078e00ff */
[----:B------:R-:W-:-:S03]  /*97b0*/  ISETP.GT.U32.AND P2, PT, R5, R208, PT ;  /* 0x000000d00500720c */ /* 0x000fc60003f44070 */
[----:B------:R-:W-:-:S04]  /*97c0*/  IMAD.HI.U32 R13, R2, R15, RZ ;  /* 0x0000000f020d7227 */ /* 0x000fc800078e00ff */
[----:B------:R-:W-:Y:S01]  /*97d0*/  @!P6 IMAD.IADD R216, R216, 0x1, -R5 ;  /* 0x00000001d8d8e824 */ /* 0x000fe200078e0a05 */
[----:B------:R-:W-:Y:S01]  /*97e0*/  ISETP.GT.U32.AND P6, PT, R5, R212, PT ;  /* 0x000000d40500720c */ /* 0x000fe20003fc4070 */
[----:B------:R-:W-:Y:S02]  /*97f0*/  IMAD.MOV R9, RZ, RZ, -R9 ;  /* 0x000000ffff097224 */ /* 0x000fe400078e0a09 */
[----:B------:R-:W-:-:S04]  /*9800*/  IMAD.HI.U32 R17, R2, R3, RZ ;  /* 0x0000000302117227 */ /* 0x000fc800078e00ff */
[----:B------:R-:W-:Y:S02]  /*9810*/  IMAD.MOV R13, RZ, RZ, -R13 ;  /* 0x000000ffff0d7224 */ /* 0x000fe400078e0a0d */
[----:B------:R-:W-:Y:S01]  /*9820*/  @!P0 IMAD.IADD R196, R196, 0x1, -R5 ;  /* 0x00000001c4c48824 */ /* 0x000fe200078e0a05 */
[----:B------:R-:W-:Y:S01]  /*9830*/  ISETP.GE.AND P0, PT, R139, RZ, PT ;  /* 0x000000ff8b00720c */ /* 0x000fe20003f06270 */
[----:B------:R-:W-:Y:S02]  /*9840*/  VIADD R139, R4, 0x42 ;  /* 0x00000042048b7836 */ /* 0x000fe40000000000 */
[C---:B------:R-:W-:Y:S02]  /*9850*/  IMAD R220, R5.reuse, R9, R220 ;  /* 0x0000000905dc7224 */ /* 0x040fe400078e02dc */
[----:B------:R-:W-:Y:S01]  /*9860*/  IMAD.MOV R17, RZ, RZ, -R17 ;  /* 0x000000ffff117224 */ /* 0x000fe200078e0a11 */
[----:B------:R-:W-:Y:S01]  /*9870*/  IABS R11, R139 ;  /* 0x0000008b000b7213 */ /* 0x000fe20000000000 */
[C---:B------:R-:W-:Y:S01]  /*9880*/  IMAD R13, R5.reuse, R13, R15 ;  /* 0x0000000d050d7224 */ /* 0x040fe200078e020f */
[C---:B------:R-:W-:Y:S01]  /*9890*/  ISETP.GT.U32.AND P5, PT, R5.reuse, R220, PT ;  /* 0x000000dc0500720c */ /* 0x040fe20003fa4070 */
[----:B------:R-:W-:-:S02]  /*98a0*/  IMAD R3, R5, R17, R3 ;  /* 0x0000001105037224 */ /* 0x000fc400078e0203 */
[--C-:B------:R-:W-:Y:S01]  /*98b0*/  @!P2 IMAD.IADD R208, R208, 0x1, -R5.reuse ;  /* 0x00000001d0d0a824 */ /* 0x100fe200078e0a05 */
[C---:B------:R-:W-:Y:S01]  /*98c0*/  ISETP.GT.U32.AND P2, PT, R5.reuse, R13, PT ;  /* 0x0000000d0500720c */ /* 0x040fe20003f44070 */
[----:B------:R-:W-:Y:S01]  /*98d0*/  @!P3 IMAD.MOV R180, RZ, RZ, -R180 ;  /* 0x000000ffffb4b224 */ /* 0x000fe200078e0ab4 */
[C---:B------:R-:W-:Y:S01]  /*98e0*/  ISETP.GT.U32.AND P3, PT, R5.reuse, R204, PT ;  /* 0x000000cc0500720c */ /* 0x040fe20003f64070 */
[----:B------:R-:W-:Y:S01]  /*98f0*/  @!P6 IMAD.IADD R212, R212, 0x1, -R5 ;  /* 0x00000001d4d4e824 */ /* 0x000fe200078e0a05 */
[----:B------:R-:W-:Y:S01]  /*9900*/  ISETP.GT.U32.AND P6, PT, R5, R3, PT ;  /* 0x000000030500720c */ /* 0x000fe20003fc4070 */
[----:B------:R-:W-:-:S04]  /*9910*/  IMAD.HI.U32 R9, R2, R11, RZ ;  /* 0x0000000b02097227 */ /* 0x000fc800078e00ff */
[----:B------:R-:W-:Y:S01]  /*9920*/  @!P1 IMAD.MOV R196, RZ, RZ, -R196 ;  /* 0x000000ffffc49224 */ /* 0x000fe200078e0ac4 */
[----:B------:R-:W-:Y:S01]  /*9930*/  ISETP.GT.U32.AND P1, PT, R5, R216, PT ;  /* 0x000000d80500720c */ /* 0x000fe20003f24070 */
[----:B------:R-:W-:Y:S02]  /*9940*/  IMAD.MOV R9, RZ, RZ, -R9 ;  /* 0x000000ffff097224 */ /* 0x000fe400078e0a09 */
[----:B------:R-:W-:Y:S01]  /*9950*/  @!P5 IMAD.IADD R220, R220, 0x1, -R5 ;  /* 0x00000001dcdcd824 */ /* 0x000fe200078e0a05 */
[----:B------:R-:W-:Y:S01]  /*9960*/  ISETP.GE.AND P5, PT, R151, RZ, PT ;  /* 0x000000ff9700720c */ /* 0x000fe20003fa6270 */
[----:B------:R-:W-:Y:S02]  /*9970*/  IMAD R11, R5, R9, R11 ;  /* 0x00000009050b7224 */ /* 0x000fe400078e020b */
[--C-:B------:R-:W-:Y:S01]  /*9980*/  @!P2 IMAD.IADD R13, R13, 0x1, -R5.reuse ;  /* 0x000000010d0da824 */ /* 0x100fe200078e0a05 */
[----:B------:R-:W-:Y:S01]  /*9990*/  ISETP.GT.U32.AND P2, PT, R5, R220, PT ;  /* 0x000000dc0500720c */ /* 0x000fe20003f44070 */
[----:B------:R-:W-:Y:S01]  /*99a0*/  @!P3 IMAD.IADD R204, R204, 0x1, -R5 ;  /* 0x00000001ccccb824 */ /* 0x000fe200078e0a05 */
[----:B------:R-:W-:Y:S01]  /*99b0*/  ISETP.GE.AND P3, PT, R147, RZ, PT ;  /* 0x000000ff9300720c */ /* 0x000fe20003f66270 */
[----:B------:R-:W-:-:S02]  /*99c0*/  VIADD R151, R4, 0x40 ;  /* 0x0000004004977836 */ /* 0x000fc40000000000 */
[--C-:B------:R-:W-:Y:S01]  /*99d0*/  @!P6 IMAD.IADD R3, R3, 0x1, -R5.reuse ;  /* 0x000000010303e824 */ /* 0x100fe200078e0a05 */
[C---:B------:R-:W-:Y:S01]  /*99e0*/  ISETP.GT.U32.AND P6, PT, R5.reuse, R13, PT ;  /* 0x0000000d0500720c */ /* 0x040fe20003fc4070 */
[----:B------:R-:W-:Y:S01]  /*99f0*/  @!P4 IMAD.MOV R212, RZ, RZ, -R212 ;  /* 0x000000ffffd4c224 */ /* 0x000fe200078e0ad4 */
[----:B------:R-:W-:Y:S01]  /*9a00*/  ISETP.GT.U32.AND P4, PT, R5, R11, PT ;  /* 0x0000000b0500720c */ /* 0x000fe20003f84070 */
[----:B------:R-:W-:Y:S01]  /*9a10*/  VIADD R147, R4, 0x41 ;  /* 0x0000004104937836 */ /* 0x000fe20000000000 */
[----:B------:R-:W-:Y:S01]  /*9a20*/  IABS R9, R151 ;  /* 0x0000009700097213 */ /* 0x000fe20000000000 */
[--C-:B------:R-:W-:Y:S01]  /*9a30*/  @!P1 IMAD.IADD R216, R216, 0x1, -R5.reuse ;  /* 0x00000001d8d89824 */ /* 0x100fe200078e0a05 */
[----:B------:R-:W-:Y:S01]  /*9a40*/  ISETP.GE.AND P1, PT, R143, RZ, PT ;  /* 0x000000ff8f00720c */ /* 0x000fe20003f26270 */
[----:B------:R-:W-:Y:S01]  /*9a50*/  @!P2 IMAD.IADD R220, R220, 0x1, -R5 ;  /* 0x00000001dcdca824 */ /* 0x000fe200078e0a05 */
[----:B------:R-:W-:Y:S01]  /*9a60*/  IABS R0, R147 ;  /* 0x0000009300007213 */ /* 0x000fe20000000000 */
[----:B------:R-:W-:-:S04]  /*9a70*/  IMAD.HI.U32 R17, R2, R9, RZ ;  /* 0x0000000902117227 */ /* 0x000fc800078e00ff */
[----:B------:R-:W-:Y:S01]  /*9a80*/  @!P3 IMAD.MOV R208, RZ, RZ, -R208 ;  /* 0x000000ffffd0b224 */ /* 0x000fe200078e0ad0 */
[----:B------:R-:W-:Y:S01]  /*9a90*/  ISETP.GT.U32.AND P3, PT, R5, R3, PT ;  /* 0x000000030500720c */ /* 0x000fe20003f64070 */
[----:B------:R-:W-:-:S04]  /*9aa0*/  IMAD.HI.U32 R15, R2, R0, RZ ;  /* 0x00000000020f7227 */ /* 0x000fc800078e00ff */
[----:B------:R-:W-:Y:S01]  /*9ab0*/  @!P6 IMAD.IADD R13, R13, 0x1, -R5 ;  /* 0x000000010d0de824 */ /* 0x000fe200078e0a05 */
[----:B------:R-:W-:Y:S01]  /*9ac0*/  ISETP.GE.AND P6, PT, R139, RZ, PT ;  /* 0x000000ff8b00720c */ /* 0x000fe20003fc6270 */
[----:B------:R-:W-:Y:S02]  /*9ad0*/  IMAD.MOV R17, RZ, RZ, -R17 ;  /* 0x000000ffff117224 */ /* 0x000fe400078e0a11 */
[----:B------:R-:W-:Y:S01]  /*9ae0*/  @!P4 IMAD.IADD R11, R11, 0x1, -R5 ;  /* 0x000000010b0bc824 */ /* 0x000fe200078e0a05 */
[----:B------:R-:W-:Y:S01]  /*9af0*/  ISETP.GE.AND P4, PT, R151, RZ, PT ;  /* 0x000000ff9700720c */ /* 0x000fe20003f86270 */
[----:B------:R-:W-:Y:S02]  /*9b00*/  IMAD.MOV R15, RZ, RZ, -R15 ;  /* 0x000000ffff0f7224 */ /* 0x000fe400078e0a0f */
[----:B------:R-:W-:Y:S02]  /*9b10*/  VIADD R143, R4, 0x3f ;  /* 0x0000003f048f7836 */ /* 0x000fe40000000000 */
[----:B------:R-:W-:-:S02]  /*9b20*/  IMAD R240, R5, R17, R9 ;  /* 0x0000001105f07224 */ /* 0x000fc400078e0209 */
        /* <DEDUP_REMOVED lines=8> */
[----:B------:R-:W-:Y:S01]  /*9bb0*/  @!P3 IMAD.IADD R3, R3, 0x1, -R5 ;  /* 0x000000010303b824 */ /* 0x000fe200078e0a05 */
[----:B------:R-:W-:Y:S01]  /*9bc0*/  ISETP.GE.AND P3, PT, R147, RZ, PT ;  /* 0x000000ff9300720c */ /* 0x000fe20003f66270 */
[----:B------:R-:W-:Y:S01]  /*9bd0*/  IMAD.HI.U32 R19, R2, R15, RZ ;  /* 0x0000000f02137227 */ /* 0x000fe200078e00ff */
[----:B------:R-:W-:-:S03]  /*9be0*/  ISETP.GT.U32.AND P2, PT, R5, R0, PT ;  /* 0x000000000500720c */ /* 0x000fc60003f44070 */
[C---:B------:R-:W-:Y:S02]  /*9bf0*/  VIADD R147, R4.reuse, 0x3e ;  /* 0x0000003e04937836 */ /* 0x040fe40000000000 */
[----:B------:R-:W-:Y:S02]  /*9c00*/  IMAD.MOV R19, RZ, RZ, -R19 ;  /* 0x000000ffff137224 */ /* 0x000fe400078e0a13 */
[----:B------:R-:W-:Y:S01]  /*9c10*/  @!P1 IMAD.IADD R11, R11, 0x1, -R5 ;  /* 0x000000010b0b9824 */ /* 0x000fe200078e0a05 */
[----:B------:R-:W-:Y:S01]  /*9c20*/  IABS R248, R147 ;  /* 0x0000009300f87213 */ /* 0x000fe20000000000 */
[----:B------:R-:W-:Y:S02]  /*9c30*/  VIADD R151, R4, 0x3d ;  /* 0x0000003d04977836 */ /* 0x000fe40000000000 */
[C---:B------:R-:W-:Y:S02]  /*9c40*/  IMAD R244, R5.reuse, R19, R15 ;  /* 0x0000001305f47224 */ /* 0x040fe400078e020f */
[----:B------:R-:W-:Y:S01]  /*9c50*/  IMAD.MOV.U32 R232, RZ, RZ, R11 ;  /* 0x000000ffffe87224 */ /* 0x000fe200078e000b */
[----:B------:R-:W-:Y:S01]  /*9c60*/  IABS R252, R151 ;  /* 0x0000009700fc7213 */ /* 0x000fe20000000000 */
[----:B------:R-:W-:Y:S01]  /*9c70*/  @!P5 IMAD.IADD R240, R240, 0x1, -R5 ;  /* 0x00000001f0f0d824 */ /* 0x000fe200078e0a05 */
[----:B------:R-:W-:Y:S01]  /*9c80*/  ISETP.GT.U32.AND P1, PT, R5, R244, PT ;  /* 0x000000f40500720c */ /* 0x000fe20003f24070 */
[----:B------:R-:W-:Y:S01]  /*9c90*/  IMAD.MOV.U32 R228, RZ, RZ, R3 ;  /* 0x000000ffffe47224 */ /* 0x000fe200078e0003 */
[----:B------:R-:W-:Y:S01]  /*9ca0*/  ISETP.GE.AND P5, PT, R151, RZ, PT ;  /* 0x000000ff9700720c */ /* 0x000fe20003fa6270 */
[----:B------:R-:W-:-:S04]  /*9cb0*/  IMAD.HI.U32 R3, R2, R248, RZ ;  /* 0x000000f802037227 */ /* 0x000fc800078e00ff */
[----:B------:R-:W-:Y:S01]  /*9cc0*/  @!P6 IMAD.MOV R232, RZ, RZ, -R232 ;  /* 0x000000ffffe8e224 */ /* 0x000fe200078e0ae8 */
[----:B------:R-:W-:Y:S01]  /*9cd0*/  ISETP.GT.U32.AND P6, PT, R5, R240, PT ;  /* 0x000000f00500720c */ /* 0x000fe20003fc4070 */
[----:B------:R-:W-:Y:S02]  /*9ce0*/  IMAD.MOV R3, RZ, RZ, -R3 ;  /* 0x000000ffff037224 */ /* 0x000fe400078e0a03 */
[----:B------:R-:W-:-:S04]  /*9cf0*/  IMAD.HI.U32 R9, R2, R252, RZ ;  /* 0x000000fc02097227 */ /* 0x000fc800078e00ff */
[C---:B------:R-:W-:Y:S01]  /*9d00*/  IMAD R248, R5.reuse, R3, R248 ;  /* 0x0000000305f87224 */ /* 0x040fe200078e02f8 */
[----:B------:R-:W-:Y:S01]  /*9d10*/  IABS R3, R116 ;  /* 0x0000007400037213 */ /* 0x000fe20000000000 */
[----:B------:R-:W-:Y:S02]  /*9d20*/  IMAD.MOV R9, RZ, RZ, -R9 ;  /* 0x000000ffff097224 */ /* 0x000fe400078e0a09 */
[----:B------:R-:W-:Y:S02]  /*9d30*/  @!P1 IMAD.IADD R244, R244, 0x1, -R5 ;  /* 0x00000001f4f49824 */ /* 0x000fe400078e0a05 */
[C---:B------:R-:W-:Y:S02]  /*9d40*/  IMAD R252, R5.reuse, R9, R252 ;  /* 0x0000000905fc7224 */ /* 0x040fe400078e02fc */
[----:B------:R-:W-:Y:S01]  /*9d50*/  IMAD.MOV.U32 R9, RZ, RZ, R3 ;  /* 0x000000ffff097224 */ /* 0x000fe200078e0003 */
[C---:B------:R-:W-:Y:S01]  /*9d60*/  ISETP.GT.U32.AND P1, PT, R5.reuse, R244, PT ;  /* 0x000000f40500720c */ /* 0x040fe20003f24070 */
[----:B------:R-:W-:Y:S01]  /*9d70*/  @!P6 IMAD.IADD R240, R240, 0x1, -R5 ;  /* 0x00000001f0f0e824 */ /* 0x000fe200078e0a05 */
[----:B------:R-:W-:Y:S01]  /*9d80*/  ISETP.GT.U32.AND P6, PT, R5, R248, PT ;  /* 0x000000f80500720c */ /* 0x000fe20003fc4070 */
[----:B------:R-:W-:-:S04]  /*9d90*/  IMAD.HI.U32 R3, R2, R9, RZ ;  /* 0x0000000902037227 */ /* 0x000fc800078e00ff */
[----:B------:R-:W-:Y:S02]  /*9da0*/  IMAD.MOV R3, RZ, RZ, -R3 ;  /* 0x000000ffff037224 */ /* 0x000fe400078e0a03 */
[----:B------:R-:W-:Y:S01]  /*9db0*/  @!P0 IMAD.MOV R204, RZ, RZ, -R204 ;  /* 0x000000ffffcc8224 */ /* 0x000fe200078e0acc */
[----:B------:R-:W-:Y:S01]  /*9dc0*/  ISETP.GE.AND P0, PT, R128, RZ, PT ;  /* 0x000000ff8000720c */ /* 0x000fe20003f06270 */
[C---:B------:R-:W-:Y:S02]  /*9dd0*/  IMAD R9, R5.reuse, R3, R9 ;  /* 0x0000000305097224 */ /* 0x040fe400078e0209 */
[--C-:B------:R-:W-:Y:S02]  /*9de0*/  @!P2 IMAD.IADD R0, R0, 0x1, -R5.reuse ;  /* 0x000000010000a824 */ /* 0x100fe400078e0a05 */
[--C-:B------:R-:W-:Y:S01]  /*9df0*/  @!P6 IMAD.IADD R248, R248, 0x1, -R5.reuse ;  /* 0x00000001f8f8e824 */ /* 0x100fe200078e0a05 */
[C---:B------:R-:W-:Y:S01]  /*9e00*/  ISETP.GT.U32.AND P6, PT, R5.reuse, R9, PT ;  /* 0x000000090500720c */ /* 0x040fe20003fc4070 */
[----:B------:R-:W-:Y:S01]  /*9e10*/  @!P1 IMAD.IADD R244, R244, 0x1, -R5 ;  /* 0x00000001f4f49824 */ /* 0x000fe200078e0a05 */
[C---:B------:R-:W-:Y:S01]  /*9e20*/  ISETP.GT.U32.AND P1, PT, R5.reuse, R252, PT ;  /* 0x000000fc0500720c */ /* 0x040fe20003f24070 */
[----:B------:R-:W-:Y:S01]  /*9e30*/  VIADD R151, R4, 0x3a ;  /* 0x0000003a04977836 */ /* 0x000fe20000000000 */
[----:B------:R-:W-:Y:S01]  /*9e40*/  ISETP.GT.U32.AND P2, PT, R5, R0, PT ;  /* 0x000000000500720c */ /* 0x000fe20003f44070 */
[----:B------:R-:W-:-:S03]  /*9e50*/  IMAD.HI.U32 R19, R2, R13, RZ ;  /* 0x0000000d02137227 */ /* 0x000fc600078e00ff */
[----:B------:R-:W-:Y:S01]  /*9e60*/  IABS R17, R151 ;  /* 0x0000009700117213 */ /* 0x000fe20000000000 */
[----:B------:R-:W-:Y:S02]  /*9e70*/  IMAD.MOV R19, RZ, RZ, -R19 ;  /* 0x000000ffff137224 */ /* 0x000fe400078e0a13 */
[----:B------:R-:W-:Y:S01]  /*9e80*/  @!P0 IMAD.MOV R216, RZ, RZ, -R216 ;  /* 0x000000ffffd88224 */ /* 0x000fe200078e0ad8 */
[----:B------:R-:W-:Y:S01]  /*9e90*/  ISETP.GE.AND P0, PT, R132, RZ, PT ;  /* 0x000000ff8400720c */ /* 0x000fe20003f06270 */
[----:B------:R-:W-:Y:S02]  /*9ea0*/  IMAD R13, R5, R19, R13 ;  /* 0x00000013050d7224 */ /* 0x000fe400078e020d */
[----:B------:R-:W-:Y:S01]  /*9eb0*/  @!P6 IMAD.IADD R9, R9, 0x1, -R5 ;  /* 0x000000010909e824 */ /* 0x000fe200078e0a05 */
[----:B------:R-:W-:Y:S01]  /*9ec0*/  ISETP.GT.U32.AND P6, PT, R5, R248, PT ;  /* 0x000000f80500720c */ /* 0x000fe20003fc4070 */
[----:B------:R-:W-:-:S04]  /*9ed0*/  IMAD.HI.U32 R15, R2, R17, RZ ;  /* 0x00000011020f7227 */ /* 0x000fc800078e00ff */
[----:B------:R-:W-:Y:S01]  /*9ee0*/  @!P1 IMAD.IADD R252, R252, 0x1, -R5 ;  /* 0x00000001fcfc9824 */ /* 0x000fe200078e0a05 */
[----:B------:R-:W-:Y:S01]  /*9ef0*/  ISETP.GT.U32.AND P1, PT, R5, R13, PT ;  /* 0x0000000d0500720c */ /* 0x000fe20003f24070 */
[----:B------:R-:W-:Y:S02]  /*9f00*/  IMAD.MOV R15, RZ, RZ, -R15 ;  /* 0x000000ffff0f7224 */ /* 0x000fe400078e0a0f */
[----:B------:R-:W-:Y:S02]  /*9f10*/  VIADD R132, R4, 0x37 ;  /* 0x0000003704847836 */ /* 0x000fe40000000000 */
[----:B------:R-:W-:Y:S01]  /*9f20*/  @!P2 IMAD.IADD R0, R0, 0x1, -R5 ;  /* 0x000000010000a824 */ /* 0x000fe200078e0a05 */
[----:B------:R-:W-:Y:S01]  /*9f30*/  ISETP.GE.AND P2, PT, R147, RZ, PT ;  /* 0x000000ff9300720c */ /* 0x000fe20003f46270 */
[----:B------:R-:W-:Y:S01]  /*9f40*/  IMAD R17, R5, R15, R17 ;  /* 0x0000000f05117224 */ /* 0x000fe200078e0211 */
[----:B------:R-:W-:Y:S01]  /*9f50*/  IABS R38, R132 ;  /* 0x0000008400267213 */ /* 0x000fe20000000000 */
[----:B------:R-:W-:-:S02]  /*9f60*/  IMAD.MOV.U32 R236, RZ, RZ, R0 ;  /* 0x000000ffffec7224 */ /* 0x000fc400078e0000 */
[----:B------:R-:W-:Y:S02]  /*9f70*/  VIADD R128, R4, 0x38 ;  /* 0x0000003804807836 */ /* 0x000fe40000000000 */
[----:B------:R-:W-:Y:S01]  /*9f80*/  @!P6 IMAD.IADD R248, R248, 0x1, -R5 ;  /* 0x00000001f8f8e824 */ /* 0x000fe200078e0a05 */
[C---:B------:R-:W-:Y:S01]  /*9f90*/  ISETP.GT.U32.AND P6, PT, R5.reuse, R17, PT ;  /* 0x000000110500720c */ /* 0x040fe20003fc4070 */
[----:B------:R-:W-:Y:S01]  /*9fa0*/  @!P3 IMAD.MOV R236, RZ, RZ, -R236 ;  /* 0x000000ffffecb224 */ /* 0x000fe200078e0aec */
[----:B------:R-:W-:Y:S01]  /*9fb0*/  ISETP.GT.U32.AND P3, PT, R5, R252, PT ;  /* 0x000000fc0500720c */ /* 0x000fe20003f64070 */
[----:B------:R-:W-:Y:S01]  /*9fc0*/  IMAD.HI.U32 R0, R2, R38, RZ ;  /* 0x0000002602007227 */ /* 0x000fe200078e00ff */
[----:B------:R-:W-:-:S03]  /*9fd0*/  IABS R30, R128 ;  /* 0x00000080001e7213 */ /* 0x000fc60000000000 */
[----:B------:R-:W-:-:S04]  /*9fe0*/  IMAD.HI.U32 R11, R2, R22, RZ ;  /* 0x00000016020b7227 */ /* 0x000fc800078e00ff */
[----:B------:R-:W-:Y:S01]  /*9ff0*/  @!P1 IMAD.IADD R13, R13, 0x1, -R5 ;  /* 0x000000010d0d9824 */ /* 0x000fe200078e0a05 */
[C---:B------:R-:W-:Y:S01]  /*a000*/  ISETP.GT.U32.AND P1, PT, R5.reuse, R9, PT ;  /* 0x000000090500720c */ /* 0x040fe20003f24070 */
[----:B------:R-:W-:Y:S02]  /*a010*/  IMAD.MOV R0, RZ, RZ, -R0 ;  /* 0x000000ffff007224 */ /* 0x000fe400078e0a00 */
[----:B------:R-:W-:Y:S02]  /*a020*/  IMAD.MOV R11, RZ, RZ, -R11 ;  /* 0x000000ffff0b7224 */ /* 0x000fe400078e0a0b */
[----:B------:R-:W-:Y:S01]  /*a030*/  @!P4 IMAD.MOV R240, RZ, RZ, -R240 ;  /* 0x000000fffff0c224 */ /* 0x000fe200078e0af0 */
[----:B------:R-:W-:Y:S01]  /*a040*/  ISETP.GT.U32.AND P4, PT, R5, R13, PT ;  /* 0x0000000d0500720c */ /* 0x000fe20003f84070 */
[----:B------:R-:W-:-:S04]  /*a050*/  IMAD.HI.U32 R3, R2, R30, RZ ;  /* 0x0000001e02037227 */ /* 0x000fc800078e00ff */
[C---:B------:R-:W-:Y:S02]  /*a060*/  IMAD R38, R5.reuse, R0, R38 ;  /* 0x0000000005267224 */ /* 0x040fe400078e0226 */
[----:B------:R-:W-:Y:S02]  /*a070*/  IMAD R22, R5, R11, R22 ;  /* 0x0000000b05167224 */ /* 0x000fe400078e0216 */
[----:B------:R-:W-:Y:S02]  /*a080*/  IMAD.MOV R3, RZ, RZ, -R3 ;  /* 0x000000ffff037224 */ /* 0x000fe400078e0a03 */
[----:B------:R-:W-:Y:S02]  /*a090*/  VIADD R139, R4, 0x36 ;  /* 0x00000036048b7836 */ /* 0x000fe40000000000 */
[--C-:B------:R-:W-:Y:S01]  /*a0a0*/  @!P6 IMAD.IADD R17, R17, 0x1, -R5.reuse ;  /* 0x000000011111e824 */ /* 0x100fe200078e0a05 */
[C---:B------:R-:W-:Y:S01]  /*a0b0*/  ISETP.GT.U32.AND P6, PT, R5.reuse, R38, PT ;  /* 0x000000260500720c */ /* 0x040fe20003fc4070 */
[----:B------:R-:W-:Y:S01]  /*a0c0*/  @!P3 IMAD.IADD R252, R252, 0x1, -R5 ;  /* 0x00000001fcfcb824 */ /* 0x000fe200078e0a05 */
[C---:B------:R-:W-:Y:S01]  /*a0d0*/  ISETP.GT.U32.AND P3, PT, R5.reuse, R22, PT ;  /* 0x000000160500720c */ /* 0x040fe20003f64070 */
[----:B------:R-:W-:Y:S01]  /*a0e0*/  IMAD R30, R5, R3, R30 ;  /* 0x00000003051e7224 */ /* 0x000fe200078e021e */
[----:B------:R-:W-:Y:S01]  /*a0f0*/  IABS R45, R139 ;  /* 0x0000008b002d7213 */ /* 0x000fe20000000000 */
[----:B------:R-:W-:Y:S01]  /*a100*/  @!P0 IMAD.MOV R228, RZ, RZ, -R228 ;  /* 0x000000ffffe48224 */ /* 0x000fe200078e0ae4 */
[----:B------:R-:W-:Y:S01]  /*a110*/  ISETP.GE.AND P0, PT, R143, RZ, PT ;  /* 0x000000ff8f00720c */ /* 0x000fe20003f06270 */
[----:B------:R-:W-:-:S02]  /*a120*/  VIADD R147, R4, 0x35 ;  /* 0x0000003504937836 */ /* 0x000fc40000000000 */
        /* <DEDUP_REMOVED lines=8> */
[----:B------:R-:W-:Y:S02]  /*a1b0*/  IMAD.MOV R11, RZ, RZ, -R11 ;  /* 0x000000ffff0b7224 */ /* 0x000fe400078e0a0b */
[--C-:B------:R-:W-:Y:S02]  /*a1c0*/  @!P6 IMAD.IADD R38, R38, 0x1, -R5.reuse ;  /* 0x000000012626e824 */ /* 0x100fe400078e0a05 */
[----:B------:R-:W-:Y:S01]  /*a1d0*/  @!P3 IMAD.IADD R22, R22, 0x1, -R5 ;  /* 0x000000011616b824 */ /* 0x000fe200078e0a05 */
[----:B------:R-:W-:Y:S01]  /*a1e0*/  ISETP.GE.AND P3, PT, R120, RZ, PT ;  /* 0x000000ff7800720c */ /* 0x000fe20003f66270 */
[----:B------:R-:W-:Y:S01]  /*a1f0*/  IMAD.HI.U32 R3, R2, R53, RZ ;  /* 0x0000003502037227 */ /* 0x000fe200078e00ff */
[----:B------:R-:W-:-:S03]  /*a200*/  ISETP.GT.U32.AND P6, PT, R5, R38, PT ;  /* 0x000000260500720c */ /* 0x000fc60003fc4070 */
[----:B------:R-:W-:Y:S02]  /*a210*/  IMAD R45, R5, R11, R45 ;  /* 0x0000000b052d7224 */ /* 0x000fe400078e022d */
[----:B------:R-:W-:-:S04]  /*a220*/  IMAD.HI.U32 R0, R2, R61, RZ ;  /* 0x0000003d02007227 */ /* 0x000fc800078e00ff */
[----:B------:R-:W-:Y:S02]  /*a230*/  IMAD.MOV R3, RZ, RZ, -R3 ;  /* 0x000000ffff037224 */ /* 0x000fe400078e0a03 */
[----:B------:R-:W-:Y:S01]  /*a240*/  @!P1 IMAD.IADD R30, R30, 0x1, -R5 ;  /* 0x000000011e1e9824 */ /* 0x000fe200078e0a05 */
[----:B------:R-:W-:Y:S01]  /*a250*/  ISETP.GE.AND P1, PT, R151, RZ, PT ;  /* 0x000000ff9700720c */ /* 0x000fe20003f26270 */
[----:B------:R-:W-:Y:S01]  /*a260*/  @!P0 IMAD.MOV R244, RZ, RZ, -R244 ;  /* 0x000000fffff48224 */ /* 0x000fe200078e0af4 */
[C---:B------:R-:W-:Y:S01]  /*a270*/  ISETP.GT.U32.AND P0, PT, R5.reuse, R17, PT ;  /* 0x000000110500720c */ /* 0x040fe20003f04070 */
[----:B------:R-:W-:Y:S01]  /*a280*/  @!P4 IMAD.MOV R9, RZ, RZ, -R9 ;  /* 0x000000ffff09c224 */ /* 0x000fe200078e0a09 */
[----:B------:R-:W-:Y:S01]  /*a290*/  ISETP.GT.U32.AND P4, PT, R5, R45, PT ;  /* 0x0000002d0500720c */ /* 0x000fe20003f84070 */
[----:B------:R-:W-:Y:S02]  /*a2a0*/  IMAD.MOV R0, RZ, RZ, -R0 ;  /* 0x000000ffff007224 */ /* 0x000fe400078e0a00 */
[----:B------:R-:W-:-:S02]  /*a2b0*/  VIADD R151, R4, 0x33 ;  /* 0x0000003304977836 */ /* 0x000fc40000000000 */
[C---:B------:R-:W-:Y:S02]  /*a2c0*/  IMAD R53, R5.reuse, R3, R53 ;  /* 0x0000000305357224 */ /* 0x040fe400078e0235 */
[C---:B------:R-:W-:Y:S01]  /*a2d0*/  IMAD R61, R5.reuse, R0, R61 ;  /* 0x00000000053d7224 */ /* 0x040fe200078e023d */
[----:B------:R-:W-:Y:S01]  /*a2e0*/  IABS R0, R151 ;  /* 0x0000009700007213 */ /* 0x000fe20000000000 */
[----:B------:R-:W-:Y:S01]  /*a2f0*/  @!P3 IMAD.MOV R13, RZ, RZ, -R13 ;  /* 0x000000ffff0db224 */ /* 0x000fe200078e0a0d */
[C---:B------:R-:W-:Y:S01]  /*a300*/  ISETP.GT.U32.AND P3, PT, R5.reuse, R53, PT ;  /* 0x000000350500720c */ /* 0x040fe20003f64070 */
[----:B------:R-:W-:Y:S01]  /*a310*/  @!P6 IMAD.IADD R38, R38, 0x1, -R5 ;  /* 0x000000012626e824 */ /* 0x000fe200078e0a05 */
[----:B------:R-:W-:Y:S01]  /*a320*/  ISETP.GE.AND P6, PT, R132, RZ, PT ;  /* 0x000000ff8400720c */ /* 0x000fe20003fc6270 */
[----:B------:R-:W-:Y:S01]  /*a330*/  @!P2 IMAD.MOV R248, RZ, RZ, -R248 ;  /* 0x000000fffff8a224 */ /* 0x000fe200078e0af8 */
[----:B------:R-:W-:Y:S01]  /*a340*/  ISETP.GT.U32.AND P2, PT, R5, R22, PT ;  /* 0x000000160500720c */ /* 0x000fe20003f44070 */
[----:B------:R-:W-:-:S04]  /*a350*/  IMAD.HI.U32 R3, R2, R0, RZ ;  /* 0x0000000002037227 */ /* 0x000fc800078e00ff */
[--C-:B------:R-:W-:Y:S01]  /*a360*/  @!P0 IMAD.IADD R17, R17, 0x1, -R5.reuse ;  /* 0x0000000111118824 */ /* 0x100fe200078e0a05 */
[----:B------:R-:W-:Y:S01]  /*a370*/  ISETP.GE.AND P0, PT, R124, RZ, PT ;  /* 0x000000ff7c00720c */ /* 0x000fe20003f06270 */
[----:B------:R-:W-:Y:S01]  /*a380*/  @!P4 IMAD.IADD R45, R45, 0x1, -R5 ;  /* 0x000000012d2dc824 */ /* 0x000fe200078e0a05 */
[----:B------:R-:W-:Y:S01]  /*a390*/  ISETP.GE.AND P4, PT, R139, RZ, PT ;  /* 0x000000ff8b00720c */ /* 0x000fe20003f86270 */
[----:B------:R-:W-:Y:S02]  /*a3a0*/  IMAD.MOV R3, RZ, RZ, -R3 ;  /* 0x000000ffff037224 */ /* 0x000fe400078e0a03 */
[----:B------:R-:W-:Y:S01]  /*a3b0*/  @!P1 IMAD.MOV R17, RZ, RZ, -R17 ;  /* 0x000000ffff119224 */ /* 0x000fe200078e0a11 */
[C---:B------:R-:W-:Y:S01]  /*a3c0*/  ISETP.GT.U32.AND P1, PT, R5.reuse, R45, PT ;  /* 0x0000002d0500720c */ /* 0x040fe20003f24070 */
[----:B------:R-:W-:Y:S02]  /*a3d0*/  IMAD R69, R5, R3, R0 ;  /* 0x0000000305457224 */ /* 0x000fe400078e0200 */
[----:B------:R-:W-:Y:S01]  /*a3e0*/  @!P3 IMAD.IADD R53, R53, 0x1, -R5 ;  /* 0x000000013535b824 */ /* 0x000fe200078e0a05 */
[----:B------:R-:W-:Y:S01]  /*a3f0*/  ISETP.GE.AND P3, PT, R147, RZ, PT ;  /* 0x000000ff9300720c */ /* 0x000fe20003f66270 */
[----:B------:R-:W-:-:S02]  /*a400*/  VIADD R147, R4, 0x32 ;  /* 0x0000003204937836 */ /* 0x000fc40000000000 */
[----:B------:R-:W-:Y:S01]  /*a410*/  @!P6 IMAD.MOV R38, RZ, RZ, -R38 ;  /* 0x000000ffff26e224 */ /* 0x000fe200078e0a26 */
[C---:B------:R-:W-:Y:S01]  /*a420*/  ISETP.GT.U32.AND P6, PT, R5.reuse, R69, PT ;  /* 0x000000450500720c */ /* 0x040fe20003fc4070 */
[--C-:B------:R-:W-:Y:S01]  /*a430*/  @!P2 IMAD.IADD R22, R22, 0x1, -R5.reuse ;  /* 0x000000011616a824 */ /* 0x100fe200078e0a05 */
[C---:B------:R-:W-:Y:S01]  /*a440*/  ISETP.GT.U32.AND P2, PT, R5.reuse, R61, PT ;  /* 0x0000003d0500720c */ /* 0x040fe20003f44070 */
[----:B------:R-:W-:Y:S01]  /*a450*/  @!P5 IMAD.MOV R252, RZ, RZ, -R252 ;  /* 0x000000fffffcd224 */ /* 0x000fe200078e0afc */
[----:B------:R-:W-:Y:S01]  /*a460*/  IABS R0, R147 ;  /* 0x0000009300007213 */ /* 0x000fe20000000000 */
[----:B------:R-:W-:Y:S01]  /*a470*/  @!P0 IMAD.MOV R22, RZ, RZ, -R22 ;  /* 0x000000ffff168224 */ /* 0x000fe200078e0a16 */
[----:B------:R-:W-:Y:S01]  /*a480*/  ISETP.GT.U32.AND P0, PT, R5, R53, PT ;  /* 0x000000350500720c */ /* 0x000fe20003f04070 */
[----:B------:R-:W-:Y:S01]  /*a490*/  @!P1 IMAD.IADD R45, R45, 0x1, -R5 ;  /* 0x000000012d2d9824 */ /* 0x000fe200078e0a05 */
[----:B------:R-:W-:Y:S01]  /*a4a0*/  ISETP.GE.AND P1, PT, R151, RZ, PT ;  /* 0x000000ff9700720c */ /* 0x000fe20003f26270 */
[----:B------:R-:W-:Y:S01]  /*a4b0*/  IMAD.HI.U32 R3, R2, R0, RZ ;  /* 0x0000000002037227 */ /* 0x000fe200078e00ff */
[----:B------:R-:W-:-:S03]  /*a4c0*/  ISETP.GT.U32.AND P5, PT, R5, R30, PT ;  /* 0x0000001e0500720c */ /* 0x000fc60003fa4070 */
[----:B------:R-:W-:Y:S02]  /*a4d0*/  VIADD R151, R4, 0x31 ;  /* 0x0000003104977836 */ /* 0x000fe40000000000 */
[----:B------:R-:W-:Y:S02]  /*a4e0*/  IMAD.MOV R77, RZ, RZ, -R3 ;  /* 0x000000ffff4d7224 */ /* 0x000fe400078e0a03 */
[--C-:B------:R-:W-:Y:S01]  /*a4f0*/  @!P6 IMAD.IADD R69, R69, 0x1, -R5.reuse ;  /* 0x000000014545e824 */ /* 0x100fe200078e0a05 */
[----:B------:R-:W-:Y:S01]  /*a500*/  IABS R3, R151 ;  /* 0x0000009700037213 */ /* 0x000fe20000000000 */
[--C-:B------:R-:W-:Y:S02]  /*a510*/  @!P2 IMAD.IADD R61, R61, 0x1, -R5.reuse ;  /* 0x000000013d3da824 */ /* 0x100fe400078e0a05 */
[C---:B------:R-:W-:Y:S01]  /*a520*/  IMAD R77, R5.reuse, R77, R0 ;  /* 0x0000004d054d7224 */ /* 0x040fe200078e0200 */
[----:B------:R-:W-:Y:S01]  /*a530*/  ISETP.GT.U32.AND P6, PT, R5, R69, PT ;  /* 0x000000450500720c */ /* 0x000fe20003fc4070 */
[----:B------:R-:W-:Y:S01]  /*a540*/  @!P0 IMAD.IADD R53, R53, 0x1, -R5 ;  /* 0x0000000135358824 */ /* 0x000fe200078e0a05 */
[----:B------:R-:W-:Y:S01]  /*a550*/  ISETP.GT.U32.AND P2, PT, R5, R61, PT ;  /* 0x0000003d0500720c */ /* 0x000fe20003f44070 */
[----:B------:R-:W-:Y:S01]  /*a560*/  IMAD.HI.U32 R0, R2, R3, RZ ;  /* 0x0000000302007227 */ /* 0x000fe200078e00ff */
[----:B------:R-:W-:-:S03]  /*a570*/  ISETP.GE.AND P0, PT, R147, RZ, PT ;  /* 0x000000ff9300720c */ /* 0x000fc60003f06270 */
[----:B------:R-:W-:Y:S01]  /*a580*/  @!P3 IMAD.MOV R53, RZ, RZ, -R53 ;  /* 0x000000ffff35b224 */ /* 0x000fe200078e0a35 */
[C---:B------:R-:W-:Y:S01]  /*a590*/  ISETP.GT.U32.AND P3, PT, R5.reuse, R77, PT ;  /* 0x0000004d0500720c */ /* 0x040fe20003f64070 */
[----:B------:R-:W-:Y:S02]  /*a5a0*/  IMAD.MOV R0, RZ, RZ, -R0 ;  /* 0x000000ffff007224 */ /* 0x000fe400078e0a00 */
[----:B------:R-:W-:Y:S01]  /*a5b0*/  @!P5 IMAD.IADD R30, R30, 0x1, -R5 ;  /* 0x000000011e1ed824 */ /* 0x000fe200078e0a05 */
[----:B------:R-:W-:Y:S01]  /*a5c0*/  ISETP.GE.AND P5, PT, R128, RZ, PT ;  /* 0x000000ff8000720c */ /* 0x000fe20003fa6270 */
[----:B------:R-:W-:Y:S02]  /*a5d0*/  IMAD R85, R5, R0, R3 ;  /* 0x0000000005557224 */ /* 0x000fe400078e0203 */
[--C-:B------:R-:W-:Y:S02]  /*a5e0*/  @!P6 IMAD.IADD R69, R69, 0x1, -R5.reuse ;  /* 0x000000014545e824 */ /* 0x100fe400078e0a05 */
[----:B------:R-:W-:Y:S01]  /*a5f0*/  @!P2 IMAD.IADD R61, R61, 0x1, -R5 ;  /* 0x000000013d3da824 */ /* 0x000fe200078e0a05 */
[----:B------:R-:W-:Y:S01]  /*a600*/  ISETP.GT.U32.AND P6, PT, R5, R85, PT ;  /* 0x000000550500720c */ /* 0x000fe20003fc4070 */
[C---:B------:R-:W-:Y:S01]  /*a610*/  VIADD R147, R4.reuse, 0x2f ;  /* 0x0000002f04937836 */ /* 0x040fe20000000000 */
[----:B------:R-:W-:Y:S01]  /*a620*/  ISETP.GE.AND P2, PT, R151, RZ, PT ;  /* 0x000000ff9700720c */ /* 0x000fe20003f46270 */
[----:B------:R-:W-:-:S02]  /*a630*/  VIADD R151, R4, 0x30 ;  /* 0x0000003004977836 */ /* 0x000fc40000000000 */
[----:B------:R-:W-:Y:S01]  /*a640*/  @!P3 IMAD.IADD R77, R77, 0x1, -R5 ;  /* 0x000000014d4db824 */ /* 0x000fe200078e0a05 */
[----:B------:R-:W-:Y:S01]  /*a650*/  IABS R101, R147 ;  /* 0x0000009300657213 */ /* 0x000fe20000000000 */
[----:B------:R-:W-:Y:S01]  /*a660*/  @!P4 IMAD.MOV R45, RZ, RZ, -R45 ;  /* 0x000000ffff2dc224 */ /* 0x000fe200078e0a2d */
[----:B------:R-:W-:Y:S01]  /*a670*/  ISETP.GE.AND P4, PT, R151, RZ, PT ;  /* 0x000000ff9700720c */ /* 0x000fe20003f86270 */
[----:B------:R-:W-:Y:S01]  /*a680*/  @!P5 IMAD.MOV R30, RZ, RZ, -R30 ;  /* 0x000000ffff1ed224 */ /* 0x000fe200078e0a1e */
[----:B------:R-:W-:Y:S01]  /*a690*/  IABS R93, R151 ;  /* 0x00000097005d7213 */ /* 0x000fe20000000000 */
[----:B------:R-:W-:Y:S01]  /*a6a0*/  VIADD R151, R4, 0x2e ;  /* 0x0000002e04977836 */ /* 0x000fe20000000000 */
[----:B------:R-:W-:Y:S01]  /*a6b0*/  ISETP.GT.U32.AND P3, PT, R5, R77, PT ;  /* 0x0000004d0500720c */ /* 0x000fe20003f64070 */
[----:B------:R-:W-:Y:S01]  /*a6c0*/  @!P6 IMAD.IADD R85, R85, 0x1, -R5 ;  /* 0x000000015555e824 */ /* 0x000fe200078e0a05 */
[----:B------:R-:W-:Y:S01]  /*a6d0*/  ISETP.GE.AND P5, PT, R143, RZ, PT ;  /* 0x000000ff8f00720c */ /* 0x000fe20003fa6270 */
[----:B------:R-:W-:Y:S01]  /*a6e0*/  IMAD.HI.U32 R3, R2, R101, RZ ;  /* 0x0000006502037227 */ /* 0x000fe200078e00ff */
[----:B------:R-:W-:-:S02]  /*a6f0*/  IABS R108, R151 ;  /* 0x00000097006c7213 */ /* 0x000fc40000000000 */
[----:B------:R-:W-:Y:S01]  /*a700*/  ISETP.GT.U32.AND P6, PT, R5, R85, PT ;  /* 0x000000550500720c */ /* 0x000fe20003fc4070 */
[----:B------:R-:W-:Y:S02]  /*a710*/  IMAD.MOV R3, RZ, RZ, -R3 ;  /* 0x000000ffff037224 */ /* 0x000fe400078e0a03 */
[----:B------:R-:W-:-:S04]  /*a720*/  IMAD.HI.U32 R0, R2, R108, RZ ;  /* 0x0000006c02007227 */ /* 0x000fc800078e00ff */
[----:B------:R-:W-:-:S04]  /*a730*/  IMAD.HI.U32 R11, R2, R93, RZ ;  /* 0x0000005d020b7227 */ /* 0x000fc800078e00ff */
[----:B------:R-:W-:Y:S02]  /*a740*/  IMAD.MOV R0, RZ, RZ, -R0 ;  /* 0x000000ffff007224 */ /* 0x000fe400078e0a00 */
[----:B------:R-:W-:Y:S02]  /*a750*/  IMAD R101, R5, R3, R101 ;  /* 0x0000000305657224 */ /* 0x000fe400078e0265 */
[----:B------:R-:W-:Y:S02]  /*a760*/  @!P3 IMAD.IADD R77, R77, 0x1, -R5 ;  /* 0x000000014d4db824 */ /* 0x000fe400078e0a05 */
[----:B------:R-:W-:Y:S02]  /*a770*/  IMAD.MOV R11, RZ, RZ, -R11 ;  /* 0x000000ffff0b7224 */ /* 0x000fe400078e0a0b */
[C---:B------:R-:W-:Y:S02]  /*a780*/  IMAD R108, R5.reuse, R0, R108 ;  /* 0x00000000056c7224 */ /* 0x040fe400078e026c */
[----:B------:R-:W-:Y:S01]  /*a790*/  @!P0 IMAD.MOV R77, RZ, RZ, -R77 ;  /* 0x000000ffff4d8224 */ /* 0x000fe200078e0a4d */
[----:B------:R-:W-:Y:S01]  /*a7a0*/  ISETP.GT.U32.AND P0, PT, R5, R101, PT ;  /* 0x000000650500720c */ /* 0x000fe20003f04070 */
[----:B------:R-:W-:Y:S01]  /*a7b0*/  @!P5 IMAD.MOV R61, RZ, RZ, -R61 ;  /* 0x000000ffff3dd224 */ /* 0x000fe200078e0a3d */
[----:B------:R-:W-:Y:S01]  /*a7c0*/  ISETP.GE.AND P5, PT, R147, RZ, PT ;  /* 0x000000ff9300720c */ /* 0x000fe20003fa6270 */
[----:B------:R-:W-:-:S02]  /*a7d0*/  IMAD R93, R5, R11, R93 ;  /* 0x0000000b055d7224 */ /* 0x000fc400078e025d */
[--C-:B------:R-:W-:Y:S01]  /*a7e0*/  @!P6 IMAD.IADD R85, R85, 0x1, -R5.reuse ;  /* 0x000000015555e824 */ /* 0x100fe200078e0a05 */
[C---:B------:R-:W-:Y:S01]  /*a7f0*/  ISETP.GT.U32.AND P6, PT, R5.reuse, R108, PT ;  /* 0x0000006c0500720c */ /* 0x040fe20003fc4070 */
[C---:B------:R-:W-:Y:S01]  /*a800*/  VIADD R147, R4.reuse, 0x2d ;  /* 0x0000002d04937836 */ /* 0x040fe20000000000 */
[----:B------:R-:W-:Y:S01]  /*a810*/  ISETP.GT.U32.AND P3, PT, R5, R93, PT ;  /* 0x0000005d0500720c */ /* 0x000fe20003f64070 */
[C---:B------:R-:W-:Y:S02]  /*a820*/  VIADD R128, R4.reuse, 0x2c ;  /* 0x0000002c04807836 */ /* 0x040fe40000000000 */
[----:B------:R-:W-:Y:S01]  /*a830*/  VIADD R143, R4, 0x2b ;  /* 0x0000002b048f7836 */ /* 0x000fe20000000000 */
[----:B------:R-:W-:Y:S01]  /*a840*/  IABS R116, R147 ;  /* 0x0000009300747213 */ /* 0x000fe20000000000 */
[----:B------:R-:W-:Y:S01]  /*a850*/  @!P0 IMAD.IADD R101, R101, 0x1, -R5 ;  /* 0x0000000165658824 */ /* 0x000fe200078e0a05 */
[----:B------:R-:W-:Y:S01]  /*a860*/  IABS R124, R128 ;  /* 0x00000080007c7213 */ /* 0x000fe20000000000 */
[----:B------:R-:W-:Y:S01]  /*a870*/  @!P1 IMAD.MOV R69, RZ, RZ, -R69 ;  /* 0x000000ffff459224 */ /* 0x000fe200078e0a45 */
[----:B------:R-:W-:Y:S01]  /*a880*/  IABS R132, R143 ;  /* 0x0000008f00847213 */ /* 0x000fe20000000000 */
[----:B------:R-:W-:Y:S01]  /*a890*/  IMAD.HI.U32 R3, R2, R116, RZ ;  /* 0x0000007402037227 */ /* 0x000fe200078e00ff */
[----:B------:R-:W-:-:S03]  /*a8a0*/  ISETP.GE.AND P1, PT, R151, RZ, PT ;  /* 0x000000ff9700720c */ /* 0x000fc60003f26270 */
[----:B------:R-:W-:Y:S01]  /*a8b0*/  @!P6 IMAD.IADD R108, R108, 0x1, -R5 ;  /* 0x000000016c6ce824 */ /* 0x000fe200078e0a05 */
[----:B------:R-:W-:Y:S01]  /*a8c0*/  ISETP.GT.U32.AND P6, PT, R5, R101, PT ;  /* 0x000000650500720c */ /* 0x000fe20003fc4070 */
[----:B------:R-:W-:-:S04]  /*a8d0*/  IMAD.HI.U32 R0, R2, R124, RZ ;  /* 0x0000007c02007227 */ /* 0x000fc800078e00ff */
[----:B------:R-:W-:Y:S02]  /*a8e0*/  IMAD.MOV R3, RZ, RZ, -R3 ;  /* 0x000000ffff037224 */ /* 0x000fe400078e0a03 */
[----:B------:R-:W-:Y:S01]  /*a8f0*/  @!P3 IMAD.IADD R93, R93, 0x1, -R5 ;  /* 0x000000015d5db824 */ /* 0x000fe200078e0a05 */
[----:B------:R-:W-:Y:S01]  /*a900*/  ISETP.GE.AND P3, PT, R147, RZ, PT ;  /* 0x000000ff9300720c */ /* 0x000fe20003f66270 */
[----:B------:R-:W-:Y:S01]  /*a910*/  IMAD.MOV R0, RZ, RZ, -R0 ;  /* 0x000000ffff007224 */ /* 0x000fe200078e0a00 */
[----:B------:R-:W-:Y:S01]  /*a920*/  IABS R147, R89 ;  /* 0x0000005900937213 */ /* 0x000fe20000000000 */
[C---:B------:R-:W-:Y:S01]  /*a930*/  IMAD R116, R5.reuse, R3, R116 ;  /* 0x0000000305747224 */ /* 0x040fe200078e0274 */
[----:B------:R-:W-:Y:S01]  /*a940*/  ISETP.GT.U32.AND P0, PT, R5, R93, PT ;  /* 0x0000005d0500720c */ /* 0x000fe20003f04070 */
[----:B------:R-:W-:-:S04]  /*a950*/  IMAD.HI.U32 R3, R2, R132, RZ ;  /* 0x0000008402037227 */ /* 0x000fc800078e00ff */
[C---:B------:R-:W-:Y:S02]  /*a960*/  IMAD R124, R5.reuse, R0, R124 ;  /* 0x00000000057c7224 */ /* 0x040fe400078e027c */
[----:B------:R-:W-:Y:S02]  /*a970*/  IMAD.MOV R3, RZ, RZ, -R3 ;  /* 0x000000ffff037224 */ /* 0x000fe400078e0a03 */
[----:B------:R-:W-:Y:S01]  /*a980*/  @!P2 IMAD.MOV R85, RZ, RZ, -R85 ;  /* 0x000000ffff55a224 */ /* 0x000fe200078e0a55 */
[----:B------:R-:W-:Y:S01]  /*a990*/  ISETP.GT.U32.AND P2, PT, R5, R108, PT ;  /* 0x0000006c0500720c */ /* 0x000fe20003f44070 */
[----:B------:R-:W-:Y:S02]  /*a9a0*/  VIADD R151, R4, 0x2a ;  /* 0x0000002a04977836 */ /* 0x000fe40000000000 */
[----:B------:R-:W-:Y:S01]  /*a9b0*/  @!P6 IMAD.IADD R101, R101, 0x1, -R5 ;  /* 0x000000016565e824 */ /* 0x000fe200078e0a05 */
[C---:B------:R-:W-:Y:S01]  /*a9c0*/  ISETP.GT.U32.AND P6, PT, R5.reuse, R124, PT ;  /* 0x0000007c0500720c */ /* 0x040fe20003fc4070 */
[----:B------:R-:W-:Y:S01]  /*a9d0*/  IMAD R132, R5, R3, R132 ;  /* 0x0000000305847224 */ /* 0x000fe200078e0284 */
[----:B------:R-:W-:Y:S01]  /*a9e0*/  IABS R139, R151 ;  /* 0x00000097008b7213 */ /* 0x000fe20000000000 */
[----:B------:R-:W-:-:S04]  /*a9f0*/  IMAD.HI.U32 R3, R2, R147, RZ ;  /* 0x0000009302037227 */ /* 0x000fc800078e00ff */
[----:B------:R-:W-:Y:S02]  /*aa00*/  IMAD.MOV R3, RZ, RZ, -R3 ;  /* 0x000000ffff037224 */ /* 0x000fe400078e0a03 */
[----:B------:R-:W-:Y:S01]  /*aa10*/  @!P0 IMAD.IADD R93, R93, 0x1, -R5 ;  /* 0x000000015d5d8824 */ /* 0x000fe200078e0a05 */
[----:B------:R-:W-:Y:S01]  /*aa20*/  ISETP.GT.U32.AND P0, PT, R5, R116, PT ;  /* 0x000000740500720c */ /* 0x000fe20003f04070 */
[----:B------:R-:W-:-:S04]  /*aa30*/  IMAD.HI.U32 R0, R2, R139, RZ ;  /* 0x0000008b02007227 */ /* 0x000fc800078e00ff */
[C---:B------:R-:W-:Y:S02]  /*aa40*/  IMAD R147, R5.reuse, R3, R147 ;  /* 0x0000000305937224 */ /* 0x040fe400078e0293 */
[--C-:B------:R-:W-:Y:S01]  /*aa50*/  @!P2 IMAD.IADD R108, R108, 0x1, -R5.reuse ;  /* 0x000000016c6ca824 */ /* 0x100fe200078e0a05 */
[C---:B------:R-:W-:Y:S01]  /*aa60*/  ISETP.GT.U32.AND P2, PT, R5.reuse, R132, PT ;  /* 0x000000840500720c */ /* 0x040fe20003f44070 */
[----:B------:R-:W-:Y:S02]  /*aa70*/  IMAD.MOV R0, RZ, RZ, -R0 ;  /* 0x000000ffff007224 */ /* 0x000fe400078e0a00 */
[----:B------:R-:W-:Y:S01]  /*aa80*/  @!P6 IMAD.IADD R124, R124, 0x1, -R5 ;  /* 0x000000017c7ce824 */ /* 0x000fe200078e0a05 */
[C---:B------:R-:W-:Y:S01]  /*aa90*/  ISETP.GT.U32.AND P6, PT, R5.reuse, R147, PT ;  /* 0x000000930500720c */ /* 0x040fe20003fc4070 */
[----:B------:R-:W-:Y:S02]  /*aaa0*/  IMAD R139, R5, R0, R139 ;  /* 0x00000000058b7224 */ /* 0x000fe400078e028b */
[----:B------:R-:W-:-:S02]  /*aab0*/  @!P0 IMAD.IADD R116, R116, 0x1, -R5 ;  /* 0x0000000174748824 */ /* 0x000fc400078e0a05 */
[----:B------:R-:W-:Y:S01]  /*aac0*/  VIADD R120, R4, 0x26 ;  /* 0x0000002604787836 */ /* 0x000fe20000000000 */
[----:B------:R-:W-:Y:S01]  /*aad0*/  ISETP.GT.U32.AND P0, PT, R5, R139, PT ;  /* 0x0000008b0500720c */ /* 0x000fe20003f04070 */
[----:B------:R-:W-:-:S03]  /*aae0*/  IMAD.HI.U32 R0, R2, R155, RZ ;  /* 0x0000009b02007227 */ /* 0x000fc600078e00ff */
[----:B------:R-:W-:Y:S01]  /*aaf0*/  IABS R170, R120 ;  /* 0x0000007800aa7213 */ /* 0x000fe20000000000 */
[----:B------:R-:W-:Y:S01]  /*ab00*/  @!P2 IMAD.IADD R132, R132, 0x1, -R5 ;  /* 0x000000018484a824 */ /* 0x000fe200078e0a05 */
[----:B------:R-:W-:Y:S01]  /*ab10*/  ISETP.GE.AND P2, PT, R128, RZ, PT ;  /* 0x000000ff8000720c */ /* 0x000fe20003f46270 */
[----:B------:R-:W-:Y:S01]  /*ab20*/  @!P4 IMAD.MOV R93, RZ, RZ, -R93 ;  /* 0x000000ffff5dc224 */ /* 0x000fe200078e0a5d */
[----:B------:R-:W-:Y:S01]  /*ab30*/  ISETP.GT.U32.AND P4, PT, R5, R116, PT ;  /* 0x000000740500720c */ /* 0x000fe20003f84070 */
[----:B------:R-:W-:Y:S02]  /*ab40*/  @!P6 IMAD.IADD R147, R147, 0x1, -R5 ;  /* 0x000000019393e824 */ /* 0x000fe400078e0a05 */
[----:B------:R-:W-:Y:S02]  /*ab50*/  IMAD.MOV R0, RZ, RZ, -R0 ;  /* 0x000000ffff007224 */ /* 0x000fe400078e0a00 */
[----:B------:R-:W-:Y:S01]  /*ab60*/  @!P5 IMAD.MOV R101, RZ, RZ, -R101 ;  /* 0x000000ffff65d224 */ /* 0x000fe200078e0a65 */
[C---:B------:R-:W-:Y:S01]  /*ab70*/  ISETP.GT.U32.AND P5, PT, R5.reuse, R132, PT ;  /* 0x000000840500720c */ /* 0x040fe20003fa4070 */
[----:B------:R-:W-:Y:S01]  /*ab80*/  @!P1 IMAD.MOV R108, RZ, RZ, -R108 ;  /* 0x000000ffff6c9224 */ /* 0x000fe200078e0a6c */
[----:B------:R-:W-:Y:S01]  /*ab90*/  ISETP.GT.U32.AND P1, PT, R5, R147, PT ;  /* 0x000000930500720c */ /* 0x000fe20003f24070 */
[----:B------:R-:W-:-:S04]  /*aba0*/  IMAD.HI.U32 R3, R2, R163, RZ ;  /* 0x000000a302037227 */ /* 0x000fc800078e00ff */
[----:B------:R-:W-:Y:S02]  /*abb0*/  IMAD R155, R5, R0, R155 ;  /* 0x00000000059b7224 */ /* 0x000fe400078e029b */
[----:B------:R-:W-:-:S04]  /*abc0*/  IMAD.HI.U32 R0, R2, R170, RZ ;  /* 0x000000aa02007227 */ /* 0x000fc800078e00ff */
[----:B------:R-:W-:Y:S01]  /*abd0*/  @!P0 IMAD.IADD R139, R139, 0x1, -R5 ;  /* 0x000000018b8b8824 */ /* 0x000fe200078e0a05 */
[C---:B------:R-:W-:Y:S01]  /*abe0*/  ISETP.GT.U32.AND P0, PT, R5.reuse, R124, PT ;  /* 0x0000007c0500720c */ /* 0x040fe20003f04070 */
[----:B------:R-:W-:Y:S02]  /*abf0*/  IMAD.MOV R3, RZ, RZ, -R3 ;  /* 0x000000ffff037224 */ /* 0x000fe400078e0a03 */
[----:B------:R-:W-:Y:S01]  /*ac00*/  IMAD.MOV R0, RZ, RZ, -R0 ;  /* 0x000000ffff007224 */ /* 0x000fe200078e0a00 */
[C---:B------:R-:W-:Y:S01]  /*ac10*/  ISETP.GT.U32.AND P6, PT, R5.reuse, R139, PT ;  /* 0x0000008b0500720c */ /* 0x040fe20003fc4070 */
[C---:B------:R-:W-:Y:S02]  /*ac20*/  IMAD R163, R5.reuse, R3, R163 ;  /* 0x0000000305a37224 */ /* 0x040fe400078e02a3 */
[----:B------:R-:W-:Y:S01]  /*ac30*/  @!P4 IMAD.IADD R116, R116, 0x1, -R5 ;  /* 0x000000017474c824 */ /* 0x000fe200078e0a05 */
[C---:B------:R-:W-:Y:S01]  /*ac40*/  ISETP.GT.U32.AND P4, PT, R5.reuse, R155, PT ;  /* 0x0000009b0500720c */ /* 0x040fe20003f84070 */
[----:B------:R-:W-:-:S02]  /*ac50*/  IMAD R170, R5, R0, R170 ;  /* 0x0000000005aa7224 */ /* 0x000fc400078e02aa */
[--C-:B------:R-:W-:Y:S01]  /*ac60*/  @!P5 IMAD.IADD R132, R132, 0x1, -R5.reuse ;  /* 0x000000018484d824 */ /* 0x100fe200078e0a05 */
[----:B------:R-:W-:Y:S01]  /*ac70*/  ISETP.GT.U32.AND P5, PT, R5, R163, PT ;  /* 0x000000a30500720c */ /* 0x000fe20003fa4070 */
[--C-:B------:R-:W-:Y:S01]  /*ac80*/  @!P1 IMAD.IADD R147, R147, 0x1, -R5.reuse ;  /* 0x0000000193939824 */ /* 0x100fe200078e0a05 */
[----:B------:R-:W-:Y:S01]  /*ac90*/  ISETP.GT.U32.AND P1, PT, R5, R170, PT ;  /* 0x000000aa0500720c */ /* 0x000fe20003f24070 */
[----:B------:R-:W-:Y:S02]  /*aca0*/  VIADD R128, R4, 0x25 ;  /* 0x0000002504807836 */ /* 0x000fe40000000000 */
[--C-:B------:R-:W-:Y:S01]  /*acb0*/  @!P0 IMAD.IADD R124, R124, 0x1, -R5.reuse ;  /* 0x000000017c7c8824 */ /* 0x100fe200078e0a05 */
[----:B------:R-:W-:Y:S01]  /*acc0*/  ISETP.GE.AND P0, PT, R143, RZ, PT ;  /* 0x000000ff8f00720c */ /* 0x000fe20003f06270 */
[----:B------:R-:W-:Y:S01]  /*acd0*/  VIADD R143, R4, 0x24 ;  /* 0x00000024048f7836 */ /* 0x000fe20000000000 */
[----:B------:R-:W-:Y:S01]  /*ace0*/  IABS R3, R128 ;  /* 0x0000008000037213 */ /* 0x000fe20000000000 */
[--C-:B------:R-:W-:Y:S01]  /*acf0*/  @!P6 IMAD.IADD R139, R139, 0x1, -R5.reuse ;  /* 0x000000018b8be824 */ /* 0x100fe200078e0a05 */
[----:B------:R-:W-:Y:S01]  /*ad00*/  ISETP.GE.AND P6, PT, R151, RZ, PT ;  /* 0x000000ff9700720c */ /* 0x000fe20003fc6270 */
[----:B------:R-:W-:Y:S01]  /*ad10*/  @!P4 IMAD.IADD R155, R155, 0x1, -R5 ;  /* 0x000000019b9bc824 */ /* 0x000fe200078e0a05 */
[----:B------:R-:W-:Y:S01]  /*ad20*/  IABS R0, R143 ;  /* 0x0000008f00007213 */ /* 0x000fe20000000000 */
[----:B------:R-:W-:Y:S01]  /*ad30*/  IMAD.HI.U32 R178, R2, R3, RZ ;  /* 0x0000000302b27227 */ /* 0x000fe200078e00ff */
[----:B------:R-:W-:-:S03]  /*ad40*/  ISETP.GE.AND P4, PT, R89, RZ, PT ;  /* 0x000000ff5900720c */ /* 0x000fc60003f86270 */
[----:B------:R-:W-:Y:S02]  /*ad50*/  VIADD R151, R4, 0x23 ;  /* 0x0000002304977836 */ /* 0x000fe40000000000 */
[--C-:B------:R-:W-:Y:S01]  /*ad60*/  @!P5 IMAD.IADD R163, R163, 0x1, -R5.reuse ;  /* 0x00000001a3a3d824 */ /* 0x100fe200078e0a05 */
[----:B------:R-:W-:Y:S01]  /*ad70*/  ISETP.GE.AND P5, PT, R97, RZ, PT ;  /* 0x000000ff6100720c */ /* 0x000fe20003fa6270 */
[----:B------:R-:W-:Y:S01]  /*ad80*/  @!P1 IMAD.IADD R170, R170, 0x1, -R5 ;  /* 0x00000001aaaa9824 */ /* 0x000fe200078e0a05 */
[----:B------:R-:W-:Y:S01]  /*ad90*/  ISETP.GT.U32.AND P1, PT, R5, R155, PT ;  /* 0x0000009b0500720c */ /* 0x000fe20003f24070 */
[----:B------:R-:W-:Y:S01]  /*ada0*/  IMAD.MOV R178, RZ, RZ, -R178 ;  /* 0x000000ffffb27224 */ /* 0x000fe200078e0ab2 */
[----:B------:R-:W-:Y:S01]  /*adb0*/  IABS R15, R151 ;  /* 0x00000097000f7213 */ /* 0x000fe20000000000 */
[----:B------:R-:W-:Y:S01]  /*adc0*/  IMAD.HI.U32 R11, R2, R0, RZ ;  /* 0x00000000020b7227 */ /* 0x000fe200078e00ff */
[----:B------:R-:W-:-:S03]  /*add0*/  IABS R97, R73 ;  /* 0x0000004900617213 */ /* 0x000fc60000000000 */
[----:B------:R-:W-:Y:S01]  /*ade0*/  @!P2 IMAD.MOV R124, RZ, RZ, -R124 ;  /* 0x000000ffff7ca224 */ /* 0x000fe200078e0a7c */
[C---:B------:R-:W-:Y:S01]  /*adf0*/  ISETP.GT.U32.AND P2, PT, R5.reuse, R163, PT ;  /* 0x000000a30500720c */ /* 0x040fe20003f44070 */
[C---:B------:R-:W-:Y:S02]  /*ae00*/  IMAD R178, R5.reuse, R178, R3 ;  /* 0x000000b205b27224 */ /* 0x040fe400078e0203 */
[----:B------:R-:W-:Y:S02]  /*ae10*/  IMAD.MOV R11, RZ, RZ, -R11 ;  /* 0x000000ffff0b7224 */ /* 0x000fe400078e0a0b */
[----:B------:R-:W-:Y:S02]  /*ae20*/  IMAD.MOV.U32 R3, RZ, RZ, R15 ;  /* 0x000000ffff037224 */ /* 0x000fe400078e000f */
[----:B------:R-:W-:Y:S01]  /*ae30*/  @!P0 IMAD.MOV R132, RZ, RZ, -R132 ;  /* 0x000000ffff848224 */ /* 0x000fe200078e0a84 */
[C---:B------:R-:W-:Y:S01]  /*ae40*/  ISETP.GT.U32.AND P0, PT, R5.reuse, R170, PT ;  /* 0x000000aa0500720c */ /* 0x040fe20003f04070 */
[----:B------:R-:W-:Y:S01]  /*ae50*/  @!P3 IMAD.MOV R116, RZ, RZ, -R116 ;  /* 0x000000ffff74b224 */ /* 0x000fe200078e0a74 */
[C---:B------:R-:W-:Y:S01]  /*ae60*/  ISETP.GT.U32.AND P3, PT, R5.reuse, R178, PT ;  /* 0x000000b20500720c */ /* 0x040fe20003f64070 */
[----:B------:R-:W-:Y:S01]  /*ae70*/  @!P6 IMAD.MOV R139, RZ, RZ, -R139 ;  /* 0x000000ffff8be224 */ /* 0x000fe200078e0a8b */
[----:B------:R-:W-:Y:S01]  /*ae80*/  ISETP.GE.AND P6, PT, R112, RZ, PT ;  /* 0x000000ff7000720c */ /* 0x000fe20003fc6270 */
[----:B------:R-:W-:-:S02]  /*ae90*/  IMAD R0, R5, R11, R0 ;  /* 0x0000000b05007224 */ /* 0x000fc400078e0200 */
[----:B------:R-:W-:-:S04]  /*aea0*/  IMAD.HI.U32 R11, R2, R3, RZ ;  /* 0x00000003020b7227 */ /* 0x000fc800078e00ff */
[----:B------:R-:W-:Y:S01]  /*aeb0*/  @!P1 IMAD.IADD R155, R155, 0x1, -R5 ;  /* 0x000000019b9b9824 */ /* 0x000fe200078e0a05 */
[----:B------:R-:W-:Y:S01]  /*aec0*/  ISETP.GT.U32.AND P1, PT, R5, R0, PT ;  /* 0x000000000500720c */ /* 0x000fe20003f24070 */
[----:B------:R-:W-:Y:S02]  /*aed0*/  IMAD.MOV R11, RZ, RZ, -R11 ;  /* 0x000000ffff0b7224 */ /* 0x000fe400078e0a0b */
[----:B------:R-:W-:Y:S01]  /*aee0*/  @!P2 IMAD.IADD R163, R163, 0x1, -R5 ;  /* 0x00000001a3a3a824 */ /* 0x000fe200078e0a05 */
[----:B------:R-:W-:Y:S01]  /*aef0*/  ISETP.GE.AND P2, PT, R128, RZ, PT ;  /* 0x000000ff8000720c */ /* 0x000fe20003f46270 */
[----:B------:R-:W-:Y:S02]  /*af00*/  VIADD R128, R4, 0x22 ;  /* 0x0000002204807836 */ /* 0x000fe40000000000 */
[----:B------:R-:W-:Y:S02]  /*af10*/  IMAD R3, R5, R11, R3 ;  /* 0x0000000b05037224 */ /* 0x000fe400078e0203 */
[--C-:B------:R-:W-:Y:S01]  /*af20*/  @!P0 IMAD.IADD R170, R170, 0x1, -R5.reuse ;  /* 0x00000001aaaa8824 */ /* 0x100fe200078e0a05 */
[----:B------:R-:W-:Y:S01]  /*af30*/  ISETP.GE.AND P0, PT, R143, RZ, PT ;  /* 0x000000ff8f00720c */ /* 0x000fe20003f06270 */
[----:B------:R-:W-:Y:S01]  /*af40*/  VIADD R143, R4, 0x21 ;  /* 0x00000021048f7836 */ /* 0x000fe20000000000 */
[----:B------:R-:W-:Y:S01]  /*af50*/  IABS R202, R128 ;  /* 0x0000008000ca7213 */ /* 0x000fe20000000000 */
[----:B------:R-:W-:Y:S01]  /*af60*/  @!P3 IMAD.IADD R178, R178, 0x1, -R5 ;  /* 0x00000001b2b2b824 */ /* 0x000fe200078e0a05 */
[----:B------:R-:W-:Y:S01]  /*af70*/  ISETP.GE.AND P3, PT, R151, RZ, PT ;  /* 0x000000ff9700720c */ /* 0x000fe20003f66270 */
[----:B------:R-:W-:Y:S01]  /*af80*/  @!P6 IMAD.MOV R163, RZ, RZ, -R163 ;  /* 0x000000ffffa3e224 */ /* 0x000fe200078e0aa3 */
[C---:B------:R-:W-:Y:S01]  /*af90*/  ISETP.GT.U32.AND P6, PT, R5.reuse, R3, PT ;  /* 0x000000030500720c */ /* 0x040fe20003fc4070 */
[----:B------:R-:W-:Y:S01]  /*afa0*/  @!P1 IMAD.IADD R0, R0, 0x1, -R5 ;  /* 0x0000000100009824 */ /* 0x000fe200078e0a05 */
[----:B------:R-:W-:Y:S01]  /*afb0*/  IABS R210, R143 ;  /* 0x0000008f00d27213 */ /* 0x000fe20000000000 */
[----:B------:R-:W-:Y:S01]  /*afc0*/  @!P5 IMAD.MOV R155, RZ, RZ, -R155 ;  /* 0x000000ffff9bd224 */ /* 0x000fe200078e0a9b */
[C---:B------:R-:W-:Y:S01]  /*afd0*/  ISETP.GT.U32.AND P5, PT, R5.reuse, R178, PT ;  /* 0x000000b20500720c */ /* 0x040fe20003fa4070 */
[----:B------:R-:W-:Y:S01]  /*afe0*/  IMAD.HI.U32 R15, R2, R202, RZ ;  /* 0x000000ca020f7227 */ /* 0x000fe200078e00ff */
[----:B------:R-:W-:-:S03]  /*aff0*/  ISETP.GT.U32.AND P1, PT, R5, R0, PT ;  /* 0x000000000500720c */ /* 0x000fc60003f24070 */
[----:B------:R-:W-:Y:S02]  /*b000*/  IMAD.MOV R15, RZ, RZ, -R15 ;  /* 0x000000ffff0f7224 */ /* 0x000fe400078e0a0f */
[----:B------:R-:W-:Y:S02]  /*b010*/  VIADD R151, R4, 0x20 ;  /* 0x0000002004977836 */ /* 0x000fe40000000000 */
[----:B------:R-:W-:-:S03]  /*b020*/  IMAD.HI.U32 R11, R2, R210, RZ ;  /* 0x000000d2020b7227 */ /* 0x000fc600078e00ff */
[----:B------:R-:W-:Y:S01]  /*b030*/  IABS R218, R151 ;  /* 0x0000009700da7213 */ /* 0x000fe20000000000 */
[----:B------:R-:W-:Y:S02]  /*b040*/  IMAD R202, R5, R15, R202 ;  /* 0x0000000f05ca7224 */ /* 0x000fe400078e02ca */
[----:B------:R-:W-:Y:S02]  /*b050*/  IMAD.MOV R15, RZ, RZ, -R11 ;  /* 0x000000ffff0f7224 */ /* 0x000fe400078e0a0b */
[--C-:B------:R-:W-:Y:S02]  /*b060*/  @!P6 IMAD.IADD R3, R3, 0x1, -R5.reuse ;  /* 0x000000010303e824 */ /* 0x100fe400078e0a05 */
[----:B------:R-:W-:Y:S01]  /*b070*/  @!P5 IMAD.IADD R178, R178, 0x1, -R5 ;  /* 0x00000001b2b2d824 */ /* 0x000fe200078e0a05 */
[----:B------:R-:W-:Y:S01]  /*b080*/  ISETP.GE.AND P5, PT, R143, RZ, PT ;  /* 0x000000ff8f00720c */ /* 0x000fe20003fa6270 */
[C---:B------:R-:W-:Y:S01]  /*b090*/  IMAD R210, R5.reuse, R15, R210 ;  /* 0x0000000f05d27224 */ /* 0x040fe200078e02d2 */
[----:B------:R-:W-:Y:S01]  /*b0a0*/  ISETP.GT.U32.AND P6, PT, R5, R3, PT ;  /* 0x000000030500720c */ /* 0x000fe20003fc4070 */
[----:B------:R-:W-:-:S04]  /*b0b0*/  IMAD.HI.U32 R11, R2, R218, RZ ;  /* 0x000000da020b7227 */ /* 0x000fc800078e00ff */
[----:B------:R-:W-:Y:S01]  /*b0c0*/  @!P1 IMAD.IADD R0, R0, 0x1, -R5 ;  /* 0x0000000100009824 */ /* 0x000fe200078e0a05 */
[C---:B------:R-:W-:Y:S01]  /*b0d0*/  ISETP.GT.U32.AND P1, PT, R5.reuse, R202, PT ;  /* 0x000000ca0500720c */ /* 0x040fe20003f24070 */
[----:B------:R-:W-:Y:S01]  /*b0e0*/  @!P2 IMAD.MOV R178, RZ, RZ, -R178 ;  /* 0x000000ffffb2a224 */ /* 0x000fe200078e0ab2 */
[C---:B------:R-:W-:Y:S01]  /*b0f0*/  ISETP.GT.U32.AND P2, PT, R5.reuse, R210, PT ;  /* 0x000000d20500720c */ /* 0x040fe20003f44070 */
[----:B------:R-:W-:Y:S02]  /*b100*/  IMAD.MOV R11, RZ, RZ, -R11 ;  /* 0x000000ffff0b7224 */ /* 0x000fe400078e0a0b */
[----:B------:R-:W-:Y:S01]  /*b110*/  @!P4 IMAD.MOV R147, RZ, RZ, -R147 ;  /* 0x000000ffff93c224 */ /* 0x000fe200078e0a93 */
[----:B------:R-:W-:Y:S01]  /*b120*/  ISETP.GE.AND P4, PT, R120, RZ, PT ;  /* 0x000000ff7800720c */ /* 0x000fe20003f86270 */
[----:B------:R-:W-:Y:S02]  /*b130*/  IMAD R218, R5, R11, R218 ;  /* 0x0000000b05da7224 */ /* 0x000fe400078e02da */
[----:B------:R-:W-:-:S02]  /*b140*/  IMAD.MOV.U32 R186, RZ, RZ, R0 ;  /* 0x000000ffffba7224 */ /* 0x000fc400078e0000 */
[C---:B------:R-:W-:Y:S02]  /*b150*/  VIADD R143, R4.reuse, 0x1f ;  /* 0x0000001f048f7836 */ /* 0x040fe40000000000 */
[--C-:B------:R-:W-:Y:S01]  /*b160*/  @!P6 IMAD.IADD R3, R3, 0x1, -R5.reuse ;  /* 0x000000010303e824 */ /* 0x100fe200078e0a05 */
[----:B------:R-:W-:Y:S01]  /*b170*/  ISETP.GT.U32.AND P6, PT, R5, R218, PT ;  /* 0x000000da0500720c */ /* 0x000fe20003fc4070 */
[----:B------:R-:W-:Y:S01]  /*b180*/  @!P0 IMAD.MOV R186, RZ, RZ, -R186 ;  /* 0x000000ffffba8224 */ /* 0x000fe200078e0aba */
[----:B------:R-:W-:Y:S01]  /*b190*/  ISETP.GE.AND P0, PT, R151, RZ, PT ;  /* 0x000000ff9700720c */ /* 0x000fe20003f06270 */
[----:B------:R-:W-:Y:S01]  /*b1a0*/  VIADD R151, R4, 0x1e ;  /* 0x0000001e04977836 */ /* 0x000fe20000000000 */
[----:B------:R-:W-:Y:S01]  /*b1b0*/  IABS R226, R143 ;  /* 0x0000008f00e27213 */ /* 0x000fe20000000000 */
[--C-:B------:R-:W-:Y:S02]  /*b1c0*/  @!P1 IMAD.IADD R202, R202, 0x1, -R5.reuse ;  /* 0x00000001caca9824 */ /* 0x100fe400078e0a05 */
[----:B------:R-:W-:Y:S01]  /*b1d0*/  @!P2 IMAD.IADD R210, R210, 0x1, -R5 ;  /* 0x00000001d2d2a824 */ /* 0x000fe200078e0a05 */
[----:B------:R-:W-:Y:S01]  /*b1e0*/  IABS R234, R151 ;  /* 0x0000009700ea7213 */ /* 0x000fe20000000000 */
[----:B------:R-:W-:Y:S01]  /*b1f0*/  @!P4 IMAD.MOV R170, RZ, RZ, -R170 ;  /* 0x000000ffffaac224 */ /* 0x000fe200078e0aaa */
[----:B------:R-:W-:Y:S01]  /*b200*/  ISETP.GE.AND P4, PT, R128, RZ, PT ;  /* 0x000000ff8000720c */ /* 0x000fe20003f86270 */
[----:B------:R-:W-:Y:S01]  /*b210*/  IMAD.MOV.U32 R194, RZ, RZ, R3 ;  /* 0x000000ffffc27224 */ /* 0x000fe200078e0003 */
[C---:B------:R-:W-:Y:S01]  /*b220*/  ISETP.GT.U32.AND P1, PT, R5.reuse, R202, PT ;  /* 0x000000ca0500720c */ /* 0x040fe20003f24070 */
[----:B------:R-:W-:Y:S01]  /*b230*/  VIADD R128, R4, 0x1d ;  /* 0x0000001d04807836 */ /* 0x000fe20000000000 */
[----:B------:R-:W-:Y:S01]  /*b240*/  ISETP.GT.U32.AND P2, PT, R5, R210, PT ;  /* 0x000000d20500720c */ /* 0x000fe20003f44070 */
[----:B------:R-:W-:-:S03]  /*b250*/  IMAD.HI.U32 R3, R2, R226, RZ ;  /* 0x000000e202037227 */ /* 0x000fc600078e00ff */
[----:B------:R-:W-:Y:S01]  /*b260*/  IABS R242, R128 ;  /* 0x0000008000f27213 */ /* 0x000fe20000000000 */
[----:B------:R-:W-:-:S04]  /*b270*/  IMAD.HI.U32 R11, R2, R234, RZ ;  /* 0x000000ea020b7227 */ /* 0x000fc800078e00ff */
[----:B------:R-:W-:Y:S02]  /*b280*/  IMAD.MOV R3, RZ, RZ, -R3 ;  /* 0x000000ffff037224 */ /* 0x000fe400078e0a03 */
[----:B------:R-:W-:Y:S02]  /*b290*/  @!P6 IMAD.IADD R218, R218, 0x1, -R5 ;  /* 0x00000001dadae824 */ /* 0x000fe400078e0a05 */
[----:B------:R-:W-:Y:S02]  /*b2a0*/  IMAD.MOV R11, RZ, RZ, -R11 ;  /* 0x000000ffff0b7224 */ /* 0x000fe400078e0a0b */
[C---:B------:R-:W-:Y:S01]  /*b2b0*/  IMAD R226, R5.reuse, R3, R226 ;  /* 0x0000000305e27224 */ /* 0x040fe200078e02e2 */
[----:B------:R-:W-:Y:S01]  /*b2c0*/  ISETP.GT.U32.AND P6, PT, R5, R218, PT ;  /* 0x000000da0500720c */ /* 0x000fe20003fc4070 */
[----:B------:R-:W-:-:S04]  /*b2d0*/  IMAD.HI.U32 R0, R2, R242, RZ ;  /* 0x000000f202007227 */ /* 0x000fc800078e00ff */
[--C-:B------:R-:W-:Y:S01]  /*b2e0*/  @!P1 IMAD.IADD R202, R202, 0x1, -R5.reuse ;  /* 0x00000001caca9824 */ /* 0x100fe200078e0a05 */
[----:B------:R-:W-:Y:S01]  /*b2f0*/  ISETP.GE.AND P1, PT, R151, RZ, PT ;  /* 0x000000ff9700720c */ /* 0x000fe20003f26270 */
[----:B------:R-:W-:Y:S01]  /*b300*/  @!P2 IMAD.IADD R210, R210, 0x1, -R5 ;  /* 0x00000001d2d2a824 */ /* 0x000fe200078e0a05 */
[C---:B------:R-:W-:Y:S01]  /*b310*/  ISETP.GT.U32.AND P2, PT, R5.reuse, R226, PT ;  /* 0x000000e20500720c */ /* 0x040fe20003f44070 */
[C---:B------:R-:W-:Y:S02]  /*b320*/  IMAD R234, R5.reuse, R11, R234 ;  /* 0x0000000b05ea7224 */ /* 0x040fe400078e02ea */
[----:B------:R-:W-:Y:S02]  /*b330*/  IMAD.MOV R0, RZ, RZ, -R0 ;  /* 0x000000ffff007224 */ /* 0x000fe400078e0a00 */
[----:B------:R-:W-:Y:S01]  /*b340*/  @!P4 IMAD.MOV R202, RZ, RZ, -R202 ;  /* 0x000000ffffcac224 */ /* 0x000fe200078e0aca */
[C---:B------:R-:W-:Y:S01]  /*b350*/  ISETP.GT.U32.AND P4, PT, R5.reuse, R234, PT ;  /* 0x000000ea0500720c */ /* 0x040fe20003f84070 */
[----:B------:R-:W-:-:S02]  /*b360*/  IMAD R242, R5, R0, R242 ;  /* 0x0000000005f27224 */ /* 0x000fc400078e02f2 */
[----:B------:R-:W-:Y:S01]  /*b370*/  @!P3 IMAD.MOV R194, RZ, RZ, -R194 ;  /* 0x000000ffffc2b224 */ /* 0x000fe200078e0ac2 */
[----:B------:R-:W-:Y:S01]  /*b380*/  ISETP.GE.AND P3, PT, R143, RZ, PT ;  /* 0x000000ff8f00720c */ /* 0x000fe20003f66270 */
[----:B------:R-:W-:Y:S02]  /*b390*/  VIADD R143, R4, 0x1c ;  /* 0x0000001c048f7836 */ /* 0x000fe40000000000 */
[--C-:B------:R-:W-:Y:S01]  /*b3a0*/  @!P6 IMAD.IADD R218, R218, 0x1, -R5.reuse ;  /* 0x00000001dadae824 */ /* 0x100fe200078e0a05 */
[----:B------:R-:W-:Y:S01]  /*b3b0*/  ISETP.GT.U32.AND P6, PT, R5, R242, PT ;  /* 0x000000f20500720c */ /* 0x000fe20003fc4070 */
[--C-:B------:R-:W-:Y:S01]  /*b3c0*/  @!P2 IMAD.IADD R226, R226, 0x1, -R5.reuse ;  /* 0x00000001e2e2a824 */ /* 0x100fe200078e0a05 */
[----:B------:R-:W-:Y:S01]  /*b3d0*/  IABS R250, R143 ;  /* 0x0000008f00fa7213 */ /* 0x000fe20000000000 */
[----:B------:R-:W-:Y:S01]  /*b3e0*/  VIADD R151, R4, 0x1b ;  /* 0x0000001b04977836 */ /* 0x000fe20000000000 */
[----:B------:R-:W-:Y:S01]  /*b3f0*/  ISETP.GE.AND P2, PT, R143, RZ, PT ;  /* 0x000000ff8f00720c */ /* 0x000fe20003f46270 */
[----:B------:R-:W-:Y:S01]  /*b400*/  @!P4 IMAD.IADD R234, R234, 0x1, -R5 ;  /* 0x00000001eaeac824 */ /* 0x000fe200078e0a05 */
[----:B------:R-:W-:Y:S01]  /*b410*/  ISETP.GT.U32.AND P4, PT, R5, R226, PT ;  /* 0x000000e20500720c */ /* 0x000fe20003f84070 */
[----:B------:R-:W-:Y:S01]  /*b420*/  IMAD.HI.U32 R3, R2, R250, RZ ;  /* 0x000000fa02037227 */ /* 0x000fe200078e00ff */
[----:B------:R-:W-:-:S03]  /*b430*/  IABS R11, R151 ;  /* 0x00000097000b7213 */ /* 0x000fc60000000000 */
[----:B------:R-:W-:Y:S02]  /*b440*/  IMAD.MOV R3, RZ, RZ, -R3 ;  /* 0x000000ffff037224 */ /* 0x000fe400078e0a03 */
[----:B------:R-:W-:Y:S01]  /*b450*/  @!P6 IMAD.IADD R242, R242, 0x1, -R5 ;  /* 0x00000001f2f2e824 */ /* 0x000fe200078e0a05 */
[----:B------:R-:W-:Y:S01]  /*b460*/  ISETP.GT.U32.AND P6, PT, R5, R234, PT ;  /* 0x000000ea0500720c */ /* 0x000fe20003fc4070 */
[----:B------:R-:W-:-:S04]  /*b470*/  IMAD.HI.U32 R0, R2, R11, RZ ;  /* 0x0000000b02007227 */ /* 0x000fc800078e00ff */
[C---:B------:R-:W-:Y:S02]  /*b480*/  IMAD R250, R5.reuse, R3, R250 ;  /* 0x0000000305fa7224 */ /* 0x040fe400078e02fa */
[----:B------:R-:W-:Y:S02]  /*b490*/  IMAD.MOV R0, RZ, RZ, -R0 ;  /* 0x000000ffff007224 */ /* 0x000fe400078e0a00 */
[----:B------:R-:W-:Y:S01]  /*b4a0*/  @!P5 IMAD.MOV R210, RZ, RZ, -R210 ;  /* 0x000000ffffd2d224 */ /* 0x000fe200078e0ad2 */
[----:B------:R-:W-:Y:S01]  /*b4b0*/  ISETP.GE.AND P5, PT, R128, RZ, PT ;  /* 0x000000ff8000720c */ /* 0x000fe20003fa6270 */
[----:B------:R-:W-:Y:S01]  /*b4c0*/  @!P4 IMAD.IADD R226, R226, 0x1, -R5 ;  /* 0x00000001e2e2c824 */ /* 0x000fe200078e0a05 */
[----:B------:R-:W-:Y:S01]  /*b4d0*/  ISETP.GT.U32.AND P4, PT, R5, R250, PT ;  /* 0x000000fa0500720c */ /* 0x000fe20003f84070 */
[C---:B------:R-:W-:Y:S02]  /*b4e0*/  VIADD R112, R4.reuse, 0x1a ;  /* 0x0000001a04707836 */ /* 0x040fe40000000000 */
[----:B------:R-:W-:-:S02]  /*b4f0*/  VIADD R128, R4, 0x18 ;  /* 0x0000001804807836 */ /* 0x000fc40000000000 */
[C---:B------:R-:W-:Y:S01]  /*b500*/  IMAD R11, R5.reuse, R0, R11 ;  /* 0x00000000050b7224 */ /* 0x040fe200078e020b */
[----:B------:R-:W-:Y:S01]  /*b510*/  IABS R19, R112 ;  /* 0x0000007000137213 */ /* 0x000fe20000000000 */
[----:B------:R-:W-:Y:S01]  /*b520*/  @!P0 IMAD.MOV R218, RZ, RZ, -R218 ;  /* 0x000000ffffda8224 */ /* 0x000fe200078e0ada */
[C---:B------:R-:W-:Y:S01]  /*b530*/  ISETP.GT.U32.AND P0, PT, R5.reuse, R242, PT ;  /* 0x000000f20500720c */ /* 0x040fe20003f04070 */
[----:B------:R-:W-:Y:S01]  /*b540*/  @!P6 IMAD.IADD R234, R234, 0x1, -R5 ;  /* 0x00000001eaeae824 */ /* 0x000fe200078e0a05 */
[----:B------:R-:W-:Y:S01]  /*b550*/  IABS R49, R128 ;  /* 0x0000008000317213 */ /* 0x000fe20000000000 */
[----:B------:R-:W-:Y:S01]  /*b560*/  VIADD R120, R4, 0x19 ;  /* 0x0000001904787836 */ /* 0x000fe20000000000 */
[----:B------:R-:W-:Y:S01]  /*b570*/  ISETP.GT.U32.AND P6, PT, R5, R11, PT ;  /* 0x0000000b0500720c */ /* 0x000fe20003fc4070 */
[----:B------:R-:W-:-:S03]  /*b580*/  IMAD.HI.U32 R0, R2, R19, RZ ;  /* 0x0000001302007227 */ /* 0x000fc600078e00ff */
[----:B------:R-:W-:Y:S01]  /*b590*/  IABS R34, R120 ;  /* 0x0000007800227213 */ /* 0x000fe20000000000 */
[----:B------:R-:W-:-:S04]  /*b5a0*/  IMAD.HI.U32 R3, R2, R49, RZ ;  /* 0x0000003102037227 */ /* 0x000fc800078e00ff */
[----:B------:R-:W-:Y:S02]  /*b5b0*/  @!P4 IMAD.IADD R250, R250, 0x1, -R5 ;  /* 0x00000001fafac824 */ /* 0x000fe400078e0a05 */
[----:B------:R-:W-:Y:S02]  /*b5c0*/  IMAD.MOV R0, RZ, RZ, -R0 ;  /* 0x000000ffff007224 */ /* 0x000fe400078e0a00 */
[----:B------:R-:W-:Y:S02]  /*b5d0*/  IMAD.MOV R3, RZ, RZ, -R3 ;  /* 0x000000ffff037224 */ /* 0x000fe400078e0a03 */
[----:B------:R-:W-:Y:S01]  /*b5e0*/  @!P3 IMAD.MOV R226, RZ, RZ, -R226 ;  /* 0x000000ffffe2b224 */ /* 0x000fe200078e0ae2 */
[C---:B------:R-:W-:Y:S01]  /*b5f0*/  ISETP.GT.U32.AND P3, PT, R5.reuse, R250, PT ;  /* 0x000000fa0500720c */ /* 0x040fe20003f64070 */
[----:B------:R-:W-:Y:S02]  /*b600*/  IMAD R19, R5, R0, R19 ;  /* 0x0000000005137224 */ /* 0x000fe400078e0213 */
[----:B------:R-:W-:Y:S01]  /*b610*/  @!P0 IMAD.IADD R242, R242, 0x1, -R5 ;  /* 0x00000001f2f28824 */ /* 0x000fe200078e0a05 */
[----:B------:R-:W-:Y:S01]  /*b620*/  ISETP.GE.AND P0, PT, R151, RZ, PT ;  /* 0x000000ff9700720c */ /* 0x000fe20003f06270 */
[----:B------:R-:W-:Y:S01]  /*b630*/  IMAD.HI.U32 R0, R2, R34, RZ ;  /* 0x0000002202007227 */ /* 0x000fe200078e00ff */
[----:B------:R-:W-:-:S03]  /*b640*/  ISETP.GT.U32.AND P4, PT, R5, R19, PT ;  /* 0x000000130500720c */ /* 0x000fc60003f84070 */
[----:B------:R-:W-:Y:S01]  /*b650*/  @!P6 IMAD.IADD R11, R11, 0x1, -R5 ;  /* 0x000000010b0be824 */ /* 0x000fe200078e0a05 */
[----:B------:R-:W-:Y:S01]  /*b660*/  ISETP.GE.AND P6, PT, R112, RZ, PT ;  /* 0x000000ff7000720c */ /* 0x000fe20003fc6270 */
[C---:B------:R-:W-:Y:S02]  /*b670*/  IMAD R49, R5.reuse, R3, R49 ;  /* 0x0000000305317224 */ /* 0x040fe400078e0231 */
[----:B------:R-:W-:Y:S02]  /*b680*/  IMAD.MOV R0, RZ, RZ, -R0 ;  /* 0x000000ffff007224 */ /* 0x000fe400078e0a00 */
[----:B------:R-:W-:Y:S01]  /*b690*/  @!P1 IMAD.MOV R234, RZ, RZ, -R234 ;  /* 0x000000ffffea9224 */ /* 0x000fe200078e0aea */
[C---:B------:R-:W-:Y:S01]  /*b6a0*/  ISETP.GT.U32.AND P1, PT, R5.reuse, R11, PT ;  /* 0x0000000b0500720c */ /* 0x040fe20003f24070 */
[----:B------:R-:W-:Y:S01]  /*b6b0*/  @!P5 IMAD.MOV R242, RZ, RZ, -R242 ;  /* 0x000000fffff2d224 */ /* 0x000fe200078e0af2 */
[C---:B------:R-:W-:Y:S01]  /*b6c0*/  ISETP.GT.U32.AND P5, PT, R5.reuse, R49, PT ;  /* 0x000000310500720c */ /* 0x040fe20003fa4070 */
[----:B------:R-:W-:-:S02]  /*b6d0*/  IMAD R34, R5, R0, R34 ;  /* 0x0000000005227224 */ /* 0x000fc400078e0222 */
[--C-:B------:R-:W-:Y:S02]  /*b6e0*/  @!P3 IMAD.IADD R250, R250, 0x1, -R5.reuse ;  /* 0x00000001fafab824 */ /* 0x100fe400078e0a05 */
[C---:B------:R-:W-:Y:S01]  /*b6f0*/  VIADD R143, R4.reuse, 0x17 ;  /* 0x00000017048f7836 */ /* 0x040fe20000000000 */
[----:B------:R-:W-:Y:S01]  /*b700*/  ISETP.GT.U32.AND P3, PT, R5, R34, PT ;  /* 0x000000220500720c */ /* 0x000fe20003f64070 */
[----:B------:R-:W-:Y:S02]  /*b710*/  VIADD R151, R4, 0x16 ;  /* 0x0000001604977836 */ /* 0x000fe40000000000 */
[----:B------:R-:W-:Y:S01]  /*b720*/  IMAD.HI.U32 R15, R2, R97, RZ ;  /* 0x00000061020f7227 */ /* 0x000fe200078e00ff */
[----:B------:R-:W-:Y:S02]  /*b730*/  IABS R65, R143 ;  /* 0x0000008f00417213 */ /* 0x000fe40000000000 */
[----:B------:R-:W-:Y:S01]  /*b740*/  IABS R81, R151 ;  /* 0x0000009700517213 */ /* 0x000fe20000000000 */
[----:B------:R-:W-:-:S02]  /*b750*/  @!P1 IMAD.IADD R11, R11, 0x1, -R5 ;  /* 0x000000010b0b9824 */ /* 0x000fc400078e0a05 */
[----:B------:R-:W-:Y:S02]  /*b760*/  @!P5 IMAD.IADD R49, R49, 0x1, -R5 ;  /* 0x000000013131d824 */ /* 0x000fe400078e0a05 */
[----:B------:R-:W-:Y:S02]  /*b770*/  @!P0 IMAD.MOV R11, RZ, RZ, -R11 ;  /* 0x000000ffff0b8224 */ /* 0x000fe400078e0a0b */
[----:B------:R-:W-:Y:S01]  /*b780*/  IMAD.HI.U32 R0, R2, R65, RZ ;  /* 0x0000004102007227 */ /* 0x000fe200078e00ff */
[----:B------:R-:W-:-:S03]  /*b790*/  ISETP.GT.U32.AND P0, PT, R5, R49, PT ;  /* 0x000000310500720c */ /* 0x000fc60003f04070 */
[--C-:B------:R-:W-:Y:S01]  /*b7a0*/  @!P3 IMAD.IADD R34, R34, 0x1, -R5.reuse ;  /* 0x000000012222b824 */ /* 0x100fe200078e0a05 */
[----:B------:R-:W-:Y:S01]  /*b7b0*/  ISETP.GE.AND P3, PT, R143, RZ, PT ;  /* 0x000000ff8f00720c */ /* 0x000fe20003f66270 */
[----:B------:R-:W-:Y:S02]  /*b7c0*/  @!P4 IMAD.IADD R19, R19, 0x1, -R5 ;  /* 0x000000011313c824 */ /* 0x000fe400078e0a05 */
[----:B------:R-:W-:Y:S01]  /*b7d0*/  IMAD.MOV R0, RZ, RZ, -R0 ;  /* 0x000000ffff007224 */ /* 0x000fe200078e0a00 */
[C---:B------:R-:W-:Y:S01]  /*b7e0*/  ISETP.GT.U32.AND P5, PT, R5.reuse, R34, PT ;  /* 0x000000220500720c */ /* 0x040fe20003fa4070 */
[----:B------:R-:W-:Y:S01]  /*b7f0*/  IMAD.MOV R15, RZ, RZ, -R15 ;  /* 0x000000ffff0f7224 */ /* 0x000fe200078e0a0f */
[C---:B------:R-:W-:Y:S01]  /*b800*/  ISETP.GT.U32.AND P4, PT, R5.reuse, R19, PT ;  /* 0x000000130500720c */ /* 0x040fe20003f84070 */
[C---:B------:R-:W-:Y:S02]  /*b810*/  IMAD R65, R5.reuse, R0, R65 ;  /* 0x0000000005417224 */ /* 0x040fe400078e0241 */
[----:B------:R-:W-:-:S02]  /*b820*/  IMAD R97, R5, R15, R97 ;  /* 0x0000000f05617224 */ /* 0x000fc400078e0261 */
[----:B------:R-:W-:Y:S01]  /*b830*/  IMAD.HI.U32 R0, R2, R81, RZ ;  /* 0x0000005102007227 */ /* 0x000fe200078e00ff */
[----:B------:R-:W-:-:S03]  /*b840*/  ISETP.GT.U32.AND P1, PT, R5, R65, PT ;  /* 0x000000410500720c */ /* 0x000fc60003f24070 */
[----:B------:R-:W-:Y:S01]  /*b850*/  @!P2 IMAD.MOV R250, RZ, RZ, -R250 ;  /* 0x000000fffffaa224 */ /* 0x000fe200078e0afa */
[----:B------:R-:W-:Y:S01]  /*b860*/  ISETP.GE.AND P2, PT, R120, RZ, PT ;  /* 0x000000ff7800720c */ /* 0x000fe20003f46270 */
[----:B------:R-:W-:Y:S01]  /*b870*/  @!P0 IMAD.IADD R49, R49, 0x1, -R5 ;  /* 0x0000000131318824 */ /* 0x000fe200078e0a05 */
[C---:B------:R-:W-:Y:S01]  /*b880*/  ISETP.GT.U32.AND P0, PT, R5.reuse, R97, PT ;  /* 0x000000610500720c */ /* 0x040fe20003f04070 */
[----:B------:R-:W-:Y:S02]  /*b890*/  IMAD.MOV R0, RZ, RZ, -R0 ;  /* 0x000000ffff007224 */ /* 0x000fe400078e0a00 */
[C---:B------:R-:W-:Y:S02]  /*b8a0*/  VIADD R120, R4.reuse, 0x13 ;  /* 0x0000001304787836 */ /* 0x040fe40000000000 */
[----:B------:R-:W-:Y:S02]  /*b8b0*/  VIADD R89, R4, 0x14 ;  /* 0x0000001404597836 */ /* 0x000fe40000000000 */
[----:B------:R-:W-:Y:S01]  /*b8c0*/  IMAD R81, R5, R0, R81 ;  /* 0x0000000005517224 */ /* 0x000fe200078e0251 */
[----:B------:R-:W-:Y:S01]  /*b8d0*/  IABS R0, R120 ;  /* 0x0000007800007213 */ /* 0x000fe20000000000 */
[--C-:B------:R-:W-:Y:S01]  /*b8e0*/  @!P5 IMAD.IADD R34, R34, 0x1, -R5.reuse ;  /* 0x000000012222d824 */ /* 0x100fe200078e0a05 */
[----:B------:R-:W-:Y:S01]  /*b8f0*/  IABS R3, R89 ;  /* 0x0000005900037213 */ /* 0x000fe20000000000 */
[----:B------:R-:W-:Y:S01]  /*b900*/  @!P4 IMAD.IADD R19, R19, 0x1, -R5 ;  /* 0x000000011313c824 */ /* 0x000fe200078e0a05 */
[----:B------:R-:W-:Y:S01]  /*b910*/  ISETP.GE.AND P5, PT, R151, RZ, PT ;  /* 0x000000ff9700720c */ /* 0x000fe20003fa6270 */
[----:B------:R-:W-:Y:S01]  /*b920*/  VIADD R151, R4, 0x12 ;  /* 0x0000001204977836 */ /* 0x000fe20000000000 */
[----:B------:R-:W-:Y:S01]  /*b930*/  ISETP.GE.AND P4, PT, R128, RZ, PT ;  /* 0x000000ff8000720c */ /* 0x000fe20003f86270 */
        /* <DEDUP_REMOVED lines=9> */
[----:B------:R-:W-:-:S04]  /*b9d0*/  IMAD.HI.U32 R0, R2, R143, RZ ;  /* 0x0000008f02007227 */ /* 0x000fc800078e00ff */
[----:B------:R-:W-:Y:S01]  /*b9e0*/  @!P6 IMAD.MOV R19, RZ, RZ, -R19 ;  /* 0x000000ffff13e224 */ /* 0x000fe200078e0a13 */
[C---:B------:R-:W-:Y:S01]  /*b9f0*/  ISETP.GT.U32.AND P6, PT, R5.reuse, R81, PT ;  /* 0x000000510500720c */ /* 0x040fe20003fc4070 */
[----:B------:R-:W-:Y:S02]  /*ba00*/  IMAD R112, R5, R112, R3 ;  /* 0x0000007005707224 */ /* 0x000fe400078e0203 */
[----:B------:R-:W-:Y:S02]  /*ba10*/  IMAD.MOV R0, RZ, RZ, -R0 ;  /* 0x000000ffff007224 */ /* 0x000fe400078e0a00 */
[----:B------:R-:W-:Y:S01]  /*ba20*/  @!P1 IMAD.IADD R65, R65, 0x1, -R5 ;  /* 0x0000000141419824 */ /* 0x000fe200078e0a05 */
[C---:B------:R-:W-:Y:S01]  /*ba30*/  ISETP.GT.U32.AND P0, PT, R5.reuse, R112, PT ;  /* 0x000000700500720c */ /* 0x040fe20003f04070 */
[----:B------:R-:W-:Y:S02]  /*ba40*/  IMAD R143, R5, R0, R143 ;  /* 0x00000000058f7224 */ /* 0x000fe400078e028f */
[----:B------:R-:W-:Y:S01]  /*ba50*/  @!P2 IMAD.IADD R97, R97, 0x1, -R5 ;  /* 0x000000016161a824 */ /* 0x000fe200078e0a05 */
[C---:B------:R-:W-:Y:S01]  /*ba60*/  ISETP.GT.U32.AND P1, PT, R5.reuse, R65, PT ;  /* 0x000000410500720c */ /* 0x040fe20003f24070 */
[----:B------:R-:W-:Y:S01]  /*ba70*/  @!P4 IMAD.MOV R49, RZ, RZ, -R49 ;  /* 0x000000ffff31c224 */ /* 0x000fe200078e0a31 */
[----:B------:R-:W-:Y:S01]  /*ba80*/  ISETP.GT.U32.AND P2, PT, R5, R143, PT ;  /* 0x0000008f0500720c */ /* 0x000fe20003f44070 */
[----:B------:R-:W-:Y:S01]  /*ba90*/  @!P6 IMAD.IADD R81, R81, 0x1, -R5 ;  /* 0x000000015151e824 */ /* 0x000fe200078e0a05 */
[----:B------:R-:W-:Y:S01]  /*baa0*/  ISETP.GT.U32.AND P4, PT, R5, R128, PT ;  /* 0x000000800500720c */ /* 0x000fe20003f84070 */
[----:B0-----:R-:W-:-:S02]  /*bab0*/  VIADD R7, R4, 0xb ;  /* 0x0000000b04077836 */ /* 0x001fc40000000000 */
[----:B-1----:R-:W-:Y:S01]  /*bac0*/  VIADD R27, R4, 0x5 ;  /* 0x00000005041b7836 */ /* 0x002fe20000000000 */
[----:B------:R-:W-:Y:S01]  /*bad0*/  ISETP.GT.U32.AND P6, PT, R5, R81, PT ;  /* 0x000000510500720c */ /* 0x000fe20003fc4070 */
[--C-:B------:R-:W-:Y:S01]  /*bae0*/  @!P0 IMAD.IADD R112, R112, 0x1, -R5.reuse ;  /* 0x0000000170708824 */ /* 0x100fe200078e0a05 */
[----:B------:R-:W-:Y:S01]  /*baf0*/  ISETP.GE.AND P0, PT, R151, RZ, PT ;  /* 0x000000ff9700720c */ /* 0x000fe20003f06270 */
[C---:B------:R-:W-:Y:S01]  /*bb00*/  VIADD R151, R4.reuse, 0x10 ;  /* 0x0000001004977836 */ /* 0x040fe20000000000 */
[----:B------:R-:W-:Y:S01]  /*bb10*/  IABS R182, R27 ;  /* 0x0000001b00b67213 */ /* 0x000fe20000000000 */
[--C-:B------:R-:W-:Y:S01]  /*bb20*/  @!P1 IMAD.IADD R65, R65, 0x1, -R5.reuse ;  /* 0x0000000141419824 */ /* 0x100fe200078e0a05 */
[----:B------:R-:W-:Y:S01]  /*bb30*/  ISETP.GE.AND P1, PT, R73, RZ, PT ;  /* 0x000000ff4900720c */ /* 0x000fe20003f26270 */
[----:B------:R-:W-:Y:S01]  /*bb40*/  @!P2 IMAD.IADD R143, R143, 0x1, -R5 ;  /* 0x000000018f8fa824 */ /* 0x000fe200078e0a05 */
[----:B------:R-:W-:Y:S01]  /*bb50*/  IABS R174, R151 ;  /* 0x0000009700ae7213 */ /* 0x000fe20000000000 */
[----:B------:R-:W-:Y:S01]  /*bb60*/  @!P3 IMAD.MOV R65, RZ, RZ, -R65 ;  /* 0x000000ffff41b224 */ /* 0x000fe200078e0a41 */
[----:B------:R-:W-:Y:S01]  /*bb70*/  ISETP.GE.AND P3, PT, R89, RZ, PT ;  /* 0x000000ff5900720c */ /* 0x000fe20003f66270 */
[----:B------:R-:W-:Y:S01]  /*bb80*/  VIADD R89, R4, 0x11 ;  /* 0x0000001104597836 */ /* 0x000fe20000000000 */
[----:B------:R-:W-:Y:S01]  /*bb90*/  ISETP.GT.U32.AND P2, PT, R5, R143, PT ;  /* 0x0000008f0500720c */ /* 0x000fe20003f44070 */
[----:B------:R-:W-:-:S03]  /*bba0*/  IMAD.HI.U32 R3, R2, R174, RZ ;  /* 0x000000ae02037227 */ /* 0x000fc600078e00ff */
[----:B------:R-:W-:Y:S01]  /*bbb0*/  IABS R159, R89 ;  /* 0x00000059009f7213 */ /* 0x000fe20000000000 */
[----:B------:R-:W-:Y:S01]  /*bbc0*/  @!P6 IMAD.IADD R81, R81, 0x1, -R5 ;  /* 0x000000015151e824 */ /* 0x000fe200078e0a05 */
[----:B------:R-:W-:Y:S01]  /*bbd0*/  ISETP.GE.AND P6, PT, R120, RZ, PT ;  /* 0x000000ff7800720c */ /* 0x000fe20003fc6270 */
[----:B------:R-:W-:Y:S02]  /*bbe0*/  IMAD.MOV R3, RZ, RZ, -R3 ;  /* 0x000000ffff037224 */ /* 0x000fe400078e0a03 */
[----:B------:R-:W-:Y:S01]  /*bbf0*/  @!P5 IMAD.MOV R81, RZ, RZ, -R81 ;  /* 0x000000ffff51d224 */ /* 0x000fe200078e0a51 */
[C---:B------:R-:W-:Y:S01]  /*bc00*/  ISETP.GT.U32.AND P5, PT, R5.reuse, R112, PT ;  /* 0x000000700500720c */ /* 0x040fe20003fa4070 */
[----:B------:R-:W-:Y:S02]  /*bc10*/  IMAD R174, R5, R3, R174 ;  /* 0x0000000305ae7224 */ /* 0x000fe400078e02ae */
[----:B------:R-:W-:Y:S02]  /*bc20*/  VIADD R120, R4, 0xf ;  /* 0x0000000f04787836 */ /* 0x000fe40000000000 */
[----:B------:R-:W-:-:S03]  /*bc30*/  IMAD.HI.U32 R0, R2, R159, RZ ;  /* 0x0000009f02007227 */ /* 0x000fc600078e00ff */
[----:B------:R-:W-:Y:S01]  /*bc40*/  IABS R190, R120 ;  /* 0x0000007800be7213 */ /* 0x000fe20000000000 */
[--C-:B------:R-:W-:Y:S01]  /*bc50*/  @!P2 IMAD.IADD R143, R143, 0x1, -R5.reuse ;  /* 0x000000018f8fa824 */ /* 0x100fe200078e0a05 */
[C---:B------:R-:W-:Y:S01]  /*bc60*/  ISETP.GT.U32.AND P2, PT, R5.reuse, R174, PT ;  /* 0x000000ae0500720c */ /* 0x040fe20003f44070 */
[----:B------:R-:W-:Y:S02]  /*bc70*/  IMAD.MOV R0, RZ, RZ, -R0 ;  /* 0x000000ffff007224 */ /* 0x000fe400078e0a00 */
[----:B------:R-:W-:Y:S02]  /*bc80*/  @!P4 IMAD.IADD R128, R128, 0x1, -R5 ;  /* 0x000000018080c824 */ /* 0x000fe400078e0a05 */
[C---:B------:R-:W-:Y:S02]  /*bc90*/  IMAD R159, R5.reuse, R0, R159 ;  /* 0x00000000059f7224 */ /* 0x040fe400078e029f */
[----:B------:R-:W-:Y:S01]  /*bca0*/  IMAD.HI.U32 R0, R2, R190, RZ ;  /* 0x000000be02007227 */ /* 0x000fe200078e00ff */
[----:B------:R-:W-:-:S03]  /*bcb0*/  ISETP.GT.U32.AND P4, PT, R5, R128, PT ;  /* 0x000000800500720c */ /* 0x000fc60003f84070 */
[--C-:B------:R-:W-:Y:S01]  /*bcc0*/  @!P5 IMAD.IADD R112, R112, 0x1, -R5.reuse ;  /* 0x000000017070d824 */ /* 0x100fe200078e0a05 */
[----:B------:R-:W-:Y:S01]  /*bcd0*/  ISETP.GE.AND P5, PT, R151, RZ, PT ;  /* 0x000000ff9700720c */ /* 0x000fe20003fa6270 */
[----:B------:R-:W-:Y:S02]  /*bce0*/  VIADD R151, R4, 0xe ;  /* 0x0000000e04977836 */ /* 0x000fe40000000000 */
[----:B------:R-:W-:Y:S02]  /*bcf0*/  IMAD.MOV R0, RZ, RZ, -R0 ;  /* 0x000000ffff007224 */ /* 0x000fe400078e0a00 */
[----:B------:R-:W-:Y:S01]  /*bd00*/  @!P3 IMAD.MOV R112, RZ, RZ, -R112 ;  /* 0x000000ffff70b224 */ /* 0x000fe200078e0a70 */
[----:B------:R-:W-:Y:S01]  /*bd10*/  ISETP.GE.AND P3, PT, R120, RZ, PT ;  /* 0x000000ff7800720c */ /* 0x000fe20003f66270 */
[----:B------:R-:W-:Y:S01]  /*bd20*/  VIADD R120, R4, 0xd ;  /* 0x0000000d04787836 */ /* 0x000fe20000000000 */
[----:B------:R-:W-:Y:S01]  /*bd30*/  IABS R15, R151 ;  /* 0x00000097000f7213 */ /* 0x000fe20000000000 */
[----:B------:R-:W-:-:S02]  /*bd40*/  @!P2 IMAD.IADD R174, R174, 0x1, -R5 ;  /* 0x00000001aeaea824 */ /* 0x000fc400078e0a05 */
[C---:B------:R-:W-:Y:S01]  /*bd50*/  IMAD R190, R5.reuse, R0, R190 ;  /* 0x0000000005be7224 */ /* 0x040fe200078e02be */
[----:B------:R-:W-:Y:S01]  /*bd60*/  IABS R222, R120 ;  /* 0x0000007800de7213 */ /* 0x000fe20000000000 */
[----:B------:R-:W-:Y:S01]  /*bd70*/  @!P0 IMAD.MOV R143, RZ, RZ, -R143 ;  /* 0x000000ffff8f8224 */ /* 0x000fe200078e0a8f */
[C---:B------:R-:W-:Y:S01]  /*bd80*/  ISETP.GT.U32.AND P2, PT, R5.reuse, R174, PT ;  /* 0x000000ae0500720c */ /* 0x040fe20003f44070 */
[----:B------:R-:W-:Y:S01]  /*bd90*/  IMAD.HI.U32 R206, R2, R15, RZ ;  /* 0x0000000f02ce7227 */ /* 0x000fe200078e00ff */
[C---:B------:R-:W-:Y:S02]  /*bda0*/  ISETP.GT.U32.AND P0, PT, R5.reuse, R190, PT ;  /* 0x000000be0500720c */ /* 0x040fe40003f04070 */
[----:B------:R-:W-:Y:S01]  /*bdb0*/  IABS R0, R7 ;  /* 0x0000000700007213 */ /* 0x000fe20000000000 */
[----:B------:R-:W-:Y:S01]  /*bdc0*/  @!P4 IMAD.IADD R128, R128, 0x1, -R5 ;  /* 0x000000018080c824 */ /* 0x000fe200078e0a05 */
[----:B------:R-:W-:Y:S01]  /*bdd0*/  ISETP.GT.U32.AND P4, PT, R5, R159, PT ;  /* 0x0000009f0500720c */ /* 0x000fe20003f84070 */
[----:B------:R-:W-:-:S04]  /*bde0*/  IMAD.HI.U32 R3, R2, R222, RZ ;  /* 0x000000de02037227 */ /* 0x000fc800078e00ff */
[----:B------:R-:W-:Y:S02]  /*bdf0*/  IMAD.MOV R206, RZ, RZ, -R206 ;  /* 0x000000ffffce7224 */ /* 0x000fe400078e0ace */
[----:B------:R-:W-:Y:S01]  /*be00*/  @!P6 IMAD.MOV R128, RZ, RZ, -R128 ;  /* 0x000000ffff80e224 */ /* 0x000fe200078e0a80 */
[----:B------:R-:W-:Y:S01]  /*be10*/  ISETP.GE.AND P6, PT, R151, RZ, PT ;  /* 0x000000ff9700720c */ /* 0x000fe20003fc6270 */
[----:B------:R-:W-:Y:S02]  /*be20*/  IMAD.MOV R3, RZ, RZ, -R3 ;  /* 0x000000ffff037224 */ /* 0x000fe400078e0a03 */
[C---:B------:R-:W-:Y:S02]  /*be30*/  IMAD R206, R5.reuse, R206, R15 ;  /* 0x000000ce05ce7224 */ /* 0x040fe400078e020f */
[----:B------:R-:W-:Y:S02]  /*be40*/  VIADD R151, R4, 0xc ;  /* 0x0000000c04977836 */ /* 0x000fe40000000000 */
[----:B------:R-:W-:-:S02]  /*be50*/  IMAD R222, R5, R3, R222 ;  /* 0x0000000305de7224 */ /* 0x000fc400078e02de */
[--C-:B------:R-:W-:Y:S01]  /*be60*/  @!P2 IMAD.IADD R174, R174, 0x1, -R5.reuse ;  /* 0x00000001aeaea824 */ /* 0x100fe200078e0a05 */
[C---:B------:R-:W-:Y:S01]  /*be70*/  ISETP.GT.U32.AND P2, PT, R5.reuse, R206, PT ;  /* 0x000000ce0500720c */ /* 0x040fe20003f44070 */
[--C-:B------:R-:W-:Y:S01]  /*be80*/  @!P0 IMAD.IADD R190, R190, 0x1, -R5.reuse ;  /* 0x00000001bebe8824 */ /* 0x100fe200078e0a05 */
[----:B------:R-:W-:Y:S01]  /*be90*/  IABS R238, R151 ;  /* 0x0000009700ee7213 */ /* 0x000fe20000000000 */
[----:B------:R-:W-:Y:S01]  /*bea0*/  @!P5 IMAD.MOV R174, RZ, RZ, -R174 ;  /* 0x000000ffffaed224 */ /* 0x000fe200078e0aae */
[----:B------:R-:W-:Y:S01]  /*beb0*/  ISETP.GT.U32.AND P5, PT, R5, R222, PT ;  /* 0x000000de0500720c */ /* 0x000fe20003fa4070 */
[----:B------:R-:W-:Y:S01]  /*bec0*/  @!P4 IMAD.IADD R159, R159, 0x1, -R5 ;  /* 0x000000019f9fc824 */ /* 0x000fe200078e0a05 */
[----:B------:R-:W-:Y:S01]  /*bed0*/  ISETP.GT.U32.AND P0, PT, R5, R190, PT ;  /* 0x000000be0500720c */ /* 0x000fe20003f04070 */
[----:B------:R-:W-:-:S03]  /*bee0*/  IMAD.HI.U32 R26, R2, R238, RZ ;  /* 0x000000ee021a7227 */ /* 0x000fc600078e00ff */
[----:B------:R-:W-:Y:S01]  /*bef0*/  ISETP.GT.U32.AND P4, PT, R5, R159, PT ;  /* 0x0000009f0500720c */ /* 0x000fe20003f84070 */
[----:B------:R-:W-:Y:S02]  /*bf00*/  IMAD.MOV R15, RZ, RZ, -R26 ;  /* 0x000000ffff0f7224 */ /* 0x000fe400078e0a1a */
[----:B------:R-:W-:Y:S01]  /*bf10*/  @!P1 IMAD.MOV R97, RZ, RZ, -R97 ;  /* 0x000000ffff619224 */ /* 0x000fe200078e0a61 */
[----:B------:R-:W-:Y:S01]  /*bf20*/  ISETP.GE.AND P1, PT, R89, RZ, PT ;  /* 0x000000ff5900720c */ /* 0x000fe20003f26270 */
[----:B------:R-:W-:Y:S02]  /*bf30*/  VIADD R89, R4, 0xa ;  /* 0x0000000a04597836 */ /* 0x000fe40000000000 */
[----:B------:R-:W-:Y:S02]  /*bf40*/  @!P2 IMAD.IADD R206, R206, 0x1, -R5 ;  /* 0x00000001cecea824 */ /* 0x000fe400078e0a05 */
[----:B------:R-:W-:Y:S01]  /*bf50*/  IMAD.HI.U32 R3, R2, R0, RZ ;  /* 0x0000000002037227 */ /* 0x000fe200078e00ff */
[----:B------:R-:W-:-:S02]  /*bf60*/  IABS R26, R89 ;  /* 0x00000059001a7213 */ /* 0x000fc40000000000 */
[C---:B------:R-:W-:Y:S01]  /*bf70*/  ISETP.GT.U32.AND P2, PT, R5.reuse, R206, PT ;  /* 0x000000ce0500720c */ /* 0x040fe20003f44070 */
[C---:B------:R-:W-:Y:S02]  /*bf80*/  IMAD R238, R5.reuse, R15, R238 ;  /* 0x0000000f05ee7224 */ /* 0x040fe400078e02ee */
[----:B------:R-:W-:Y:S02]  /*bf90*/  @!P5 IMAD.IADD R222, R222, 0x1, -R5 ;  /* 0x00000001deded824 */ /* 0x000fe400078e0a05 */
[----:B------:R-:W-:Y:S02]  /*bfa0*/  IMAD.MOV R3, RZ, RZ, -R3 ;  /* 0x000000ffff037224 */ /* 0x000fe400078e0a03 */
[----:B------:R-:W-:Y:S01]  /*bfb0*/  @!P0 IMAD.IADD R190, R190, 0x1, -R5 ;  /* 0x00000001bebe8824 */ /* 0x000fe200078e0a05 */
[C---:B------:R-:W-:Y:S01]  /*bfc0*/  ISETP.GT.U32.AND P0, PT, R5.reuse, R238, PT ;  /* 0x000000ee0500720c */ /* 0x040fe20003f04070 */
[C---:B------:R-:W-:Y:S01]  /*bfd0*/  IMAD R0, R5.reuse, R3, R0 ;  /* 0x0000000305007224 */ /* 0x040fe200078e0200 */
[----:B------:R-:W-:Y:S01]  /*bfe0*/  ISETP.GT.U32.AND P5, PT, R5, R222, PT ;  /* 0x000000de0500720c */ /* 0x000fe20003fa4070 */
[----:B------:R-:W-:-:S04]  /*bff0*/  IMAD.HI.U32 R3, R2, R26, RZ ;  /* 0x0000001a02037227 */ /* 0x000fc800078e00ff */
[----:B------:R-:W-:Y:S01]  /*c000*/  @!P4 IMAD.IADD R159, R159, 0x1, -R5 ;  /* 0x000000019f9fc824 */ /* 0x000fe200078e0a05 */
[----:B------:R-:W-:Y:S01]  /*c010*/  ISETP.GE.AND P4, PT, R120, RZ, PT ;  /* 0x000000ff7800720c */ /* 0x000fe20003f86270 */
[----:B------:R-:W-:Y:S02]  /*c020*/  IMAD.MOV R3, RZ, RZ, -R3 ;  /* 0x000000ffff037224 */ /* 0x000fe400078e0a03 */
[----:B------:R-:W-:Y:S02]  /*c030*/  VIADD R120, R4, 0x9 ;  /* 0x0000000904787836 */ /* 0x000fe40000000000 */
[--C-:B------:R-:W-:Y:S01]  /*c040*/  @!P2 IMAD.IADD R206, R206, 0x1, -R5.reuse ;  /* 0x00000001cecea824 */ /* 0x100fe200078e0a05 */
[C---:B------:R-:W-:Y:S01]  /*c050*/  ISETP.GT.U32.AND P2, PT, R5.reuse, R0, PT ;  /* 0x000000000500720c */ /* 0x040fe20003f44070 */
[----:B------:R-:W-:Y:S01]  /*c060*/  IMAD R26, R5, R3, R26 ;  /* 0x00000003051a7224 */ /* 0x000fe200078e021a */
[----:B------:R-:W-:Y:S01]  /*c070*/  IABS R57, R120 ;  /* 0x0000007800397213 */ /* 0x000fe20000000000 */
[----:B------:R-:W-:-:S02]  /*c080*/  @!P0 IMAD.IADD R238, R238, 0x1, -R5 ;  /* 0x00000001eeee8824 */ /* 0x000fc400078e0a05 */
[----:B------:R-:W-:Y:S01]  /*c090*/  @!P5 IMAD.IADD R222, R222, 0x1, -R5 ;  /* 0x00000001deded824 */ /* 0x000fe200078e0a05 */
[C---:B------:R-:W-:Y:S01]  /*c0a0*/  ISETP.GT.U32.AND P5, PT, R5.reuse, R26, PT ;  /* 0x0000001a0500720c */ /* 0x040fe20003fa4070 */
[----:B------:R-:W-:Y:S01]  /*c0b0*/  IMAD.HI.U32 R15, R2, R57, RZ ;  /* 0x00000039020f7227 */ /* 0x000fe200078e00ff */
[----:B------:R-:W-:-:S03]  /*c0c0*/  ISETP.GT.U32.AND P0, PT, R5, R238, PT ;  /* 0x000000ee0500720c */ /* 0x000fc60003f04070 */
[----:B------:R-:W-:Y:S01]  /*c0d0*/  @!P1 IMAD.MOV R159, RZ, RZ, -R159 ;  /* 0x000000ffff9f9224 */ /* 0x000fe200078e0a9f */
[----:B------:R-:W-:Y:S01]  /*c0e0*/  ISETP.GE.AND P1, PT, R151, RZ, PT ;  /* 0x000000ff9700720c */ /* 0x000fe20003f26270 */
[----:B------:R-:W-:Y:S02]  /*c0f0*/  VIADD R151, R4, 0x8 ;  /* 0x0000000804977836 */ /* 0x000fe40000000000 */
[----:B------:R-:W-:Y:S02]  /*c100*/  IMAD.MOV R15, RZ, RZ, -R15 ;  /* 0x000000ffff0f7224 */ /* 0x000fe400078e0a0f */
[----:B------:R-:W-:Y:S01]  /*c110*/  @!P2 IMAD.IADD R0, R0, 0x1, -R5 ;  /* 0x000000010000a824 */ /* 0x000fe200078e0a05 */
[----:B------:R-:W-:Y:S01]  /*c120*/  IABS R89, R151 ;  /* 0x0000009700597213 */ /* 0x000fe20000000000 */
[----:B------:R-:W-:Y:S01]  /*c130*/  IMAD R57, R5, R15, R57 ;  /* 0x0000000f05397224 */ /* 0x000fe200078e0239 */
[----:B------:R-:W-:Y:S01]  /*c140*/  ISETP.GE.AND P2, PT, R7, RZ, PT ;  /* 0x000000ff0700720c */ /* 0x000fe20003f46270 */
[--C-:B------:R-:W-:Y:S01]  /*c150*/  @!P5 IMAD.IADD R26, R26, 0x1, -R5.reuse ;  /* 0x000000011a1ad824 */ /* 0x100fe200078e0a05 */
[C---:B------:R-:W-:Y:S01]  /*c160*/  ISETP.GT.U32.AND P5, PT, R5.reuse, R0, PT ;  /* 0x000000000500720c */ /* 0x040fe20003fa4070 */
[----:B------:R-:W-:Y:S01]  /*c170*/  @!P0 IMAD.IADD R238, R238, 0x1, -R5 ;  /* 0x00000001eeee8824 */ /* 0x000fe200078e0a05 */
[----:B------:R-:W-:Y:S01]  /*c180*/  ISETP.GT.U32.AND P0, PT, R5, R57, PT ;  /* 0x000000390500720c */ /* 0x000fe20003f04070 */
[----:B------:R-:W-:-:S02]  /*c190*/  VIADD R151, R4, 0x7 ;  /* 0x0000000704977836 */ /* 0x000fc40000000000 */
[----:B------:R-:W-:-:S03]  /*c1a0*/  IMAD.HI.U32 R3, R2, R89, RZ ;  /* 0x0000005902037227 */ /* 0x000fc600078e00ff */
[----:B------:R-:W-:Y:S01]  /*c1b0*/  IABS R120, R151 ;  /* 0x0000009700787213 */ /* 0x000fe20000000000 */
[----:B------:R-:W-:Y:S02]  /*c1c0*/  IMAD.MOV R3, RZ, RZ, -R3 ;  /* 0x000000ffff037224 */ /* 0x000fe400078e0a03 */
[C---:B--2---:R-:W-:Y:S02]  /*c1d0*/  VIADD R29, R4.reuse, 0x6 ;  /* 0x00000006041d7836 */ /* 0x044fe40000000000 */
[----:B------:R-:W-:Y:S02]  /*c1e0*/  IMAD R89, R5, R3, R89 ;  /* 0x0000000305597224 */ /* 0x000fe400078e0259 */
[----:B------:R-:W-:Y:S01]  /*c1f0*/  VIADD R8, R4, 0x4 ;  /* 0x0000000404087836 */ /* 0x000fe20000000000 */
[----:B------:R-:W-:Y:S01]  /*c200*/  IABS R151, R29 ;  /* 0x0000001d00977213 */ /* 0x000fe20000000000 */
[----:B------:R-:W-:-:S03]  /*c210*/  IMAD.HI.U32 R15, R2, R120, RZ ;  /* 0x00000078020f7227 */ /* 0x000fc600078e00ff */
[----:B------:R-:W-:Y:S01]  /*c220*/  IABS R198, R8 ;  /* 0x0000000800c67213 */ /* 0x000fe20000000000 */
[--C-:B------:R-:W-:Y:S01]  /*c230*/  @!P5 IMAD.IADD R0, R0, 0x1, -R5.reuse ;  /* 0x000000010000d824 */ /* 0x100fe200078e0a05 */
[----:B------:R-:W-:Y:S01]  /*c240*/  ISETP.GT.U32.AND P5, PT, R5, R89, PT ;  /* 0x000000590500720c */ /* 0x000fe20003fa4070 */
[----:B------:R-:W-:Y:S02]  /*c250*/  @!P0 IMAD.IADD R57, R57, 0x1, -R5 ;  /* 0x0000000139398824 */ /* 0x000fe400078e0a05 */
[----:B------:R-:W-:Y:S02]  /*c260*/  IMAD.MOV R15, RZ, RZ, -R15 ;  /* 0x000000ffff0f7224 */ /* 0x000fe400078e0a0f */
[----:B------:R-:W-:Y:S01]  /*c270*/  IMAD.HI.U32 R3, R2, R182, RZ ;  /* 0x000000b602037227 */ /* 0x000fe200078e00ff */
[----:B------:R-:W-:-:S03]  /*c280*/  ISETP.GT.U32.AND P0, PT, R5, R57, PT ;  /* 0x000000390500720c */ /* 0x000fc60003f04070 */
[C---:B------:R-:W-:Y:S02]  /*c290*/  IMAD R120, R5.reuse, R15, R120 ;  /* 0x0000000f05787224 */ /* 0x040fe400078e0278 */
[----:B------:R-:W-:Y:S01]  /*c2a0*/  @!P3 IMAD.MOV R190, RZ, RZ, -R190 ;  /* 0x000000ffffbeb224 */ /* 0x000fe200078e0abe */
[----:B------:R-:W-:Y:S01]  /*c2b0*/  ISETP.GT.U32.AND P3, PT, R5, R26, PT ;  /* 0x0000001a0500720c */ /* 0x000fe20003f64070 */
[----:B------:R-:W-:Y:S02]  /*c2c0*/  VIADD R21, R4, 0x3 ;  /* 0x0000000304157836 */ /* 0x000fe40000000000 */
[----:B------:R-:W-:Y:S02]  /*c2d0*/  IMAD.MOV R3, RZ, RZ, -R3 ;  /* 0x000000ffff037224 */ /* 0x000fe400078e0a03 */
[----:B------:R-:W-:Y:S01]  /*c2e0*/  IMAD.HI.U32 R73, R2, R151, RZ ;  /* 0x0000009702497227 */ /* 0x000fe200078e00ff */
[----:B------:R-:W-:-:S03]  /*c2f0*/  IABS R214, R21 ;  /* 0x0000001500d67213 */ /* 0x000fc60000000000 */
[----:B------:R-:W-:-:S04]  /*c300*/  IMAD.HI.U32 R15, R2, R198, RZ ;  /* 0x000000c6020f7227 */ /* 0x000fc800078e00ff */
[----:B------:R-:W-:Y:S02]  /*c310*/  IMAD R182, R5, R3, R182 ;  /* 0x0000000305b67224 */ /* 0x000fe400078e02b6 */
[----:B------:R-:W-:Y:S02]  /*c320*/  IMAD.MOV R73, RZ, RZ, -R73 ;  /* 0x000000ffff497224 */ /* 0x000fe400078e0a49 */
[----:B------:R-:W-:Y:S02]  /*c330*/  IMAD.MOV R3, RZ, RZ, -R15 ;  /* 0x000000ffff037224 */ /* 0x000fe400078e0a0f */
[----:B------:R-:W-:Y:S01]  /*c340*/  @!P5 IMAD.IADD R89, R89, 0x1, -R5 ;  /* 0x000000015959d824 */ /* 0x000fe200078e0a05 */
[C---:B------:R-:W-:Y:S01]  /*c350*/  ISETP.GT.U32.AND P5, PT, R5.reuse, R182, PT ;  /* 0x000000b60500720c */ /* 0x040fe20003fa4070 */
[C---:B------:R-:W-:Y:S02]  /*c360*/  IMAD R151, R5.reuse, R73, R151 ;  /* 0x0000004905977224 */ /* 0x040fe400078e0297 */
[----:B------:R-:W-:-:S02]  /*c370*/  IMAD R198, R5, R3, R198 ;  /* 0x0000000305c67224 */ /* 0x000fc400078e02c6 */
[----:B------:R-:W-:-:S04]  /*c380*/  IMAD.HI.U32 R3, R2, R214, RZ ;  /* 0x000000d602037227 */ /* 0x000fc800078e00ff */
[--C-:B------:R-:W-:Y:S01]  /*c390*/  @!P0 IMAD.IADD R57, R57, 0x1, -R5.reuse ;  /* 0x0000000139398824 */ /* 0x100fe200078e0a05 */
[C---:B------:R-:W-:Y:S01]  /*c3a0*/  ISETP.GT.U32.AND P0, PT, R5.reuse, R151, PT ;  /* 0x000000970500720c */ /* 0x040fe20003f04070 */
[----:B------:R-:W-:Y:S01]  /*c3b0*/  @!P3 IMAD.IADD R26, R26, 0x1, -R5 ;  /* 0x000000011a1ab824 */ /* 0x000fe200078e0a05 */
[C---:B------:R-:W-:Y:S01]  /*c3c0*/  ISETP.GT.U32.AND P3, PT, R5.reuse, R120, PT ;  /* 0x000000780500720c */ /* 0x040fe20003f64070 */
[----:B------:R-:W-:Y:S02]  /*c3d0*/  IMAD.MOV R3, RZ, RZ, -R3 ;  /* 0x000000ffff037224 */ /* 0x000fe400078e0a03 */
[C---:B------:R-:W-:Y:S02]  /*c3e0*/  VIADD R23, R4.reuse, 0x1 ;  /* 0x0000000104177836 */ /* 0x040fe40000000000 */
[C---:B------:R-:W-:Y:S02]  /*c3f0*/  IMAD R214, R5.reuse, R3, R214 ;  /* 0x0000000305d67224 */ /* 0x040fe400078e02d6 */
[----:B------:R-:W-:Y:S01]  /*c400*/  VIADD R25, R4, 0x2 ;  /* 0x0000000204197836 */ /* 0x000fe20000000000 */
[----:B------:R-:W-:Y:S01]  /*c410*/  IABS R7, R23 ;  /* 0x0000001700077213 */ /* 0x000fe20000000000 */
[----:B------:R-:W-:Y:S01]  /*c420*/  @!P5 IMAD.IADD R182, R182, 0x1, -R5 ;  /* 0x00000001b6b6d824 */ /* 0x000fe200078e0a05 */
[----:B------:R-:W-:Y:S01]  /*c430*/  ISETP.GT.U32.AND P5, PT, R5, R214, PT ;  /* 0x000000d60500720c */ /* 0x000fe20003fa4070 */
[----:B------:R-:W-:Y:S01]  /*c440*/  VIADD R73, R4, 0xa ;  /* 0x0000000a04497836 */ /* 0x000fe20000000000 */
[----:B------:R-:W-:Y:S01]  /*c450*/  IABS R15, R25 ;  /* 0x00000019000f7213 */ /* 0x000fe20000000000 */
[----:B------:R-:W-:-:S04]  /*c460*/  IMAD.HI.U32 R3, R2, R246, RZ ;  /* 0x000000f602037227 */ /* 0x000fc800078e00ff */
[----:B------:R-:W-:Y:S01]  /*c470*/  @!P0 IMAD.IADD R151, R151, 0x1, -R5 ;  /* 0x0000000197978824 */ /* 0x000fe200078e0a05 */
[----:B------:R-:W-:Y:S01]  /*c480*/  ISETP.GE.AND P0, PT, R73, RZ, PT ;  /* 0x000000ff4900720c */ /* 0x000fe20003f06270 */
[----:B------:R-:W-:Y:S02]  /*c490*/  IMAD.MOV R3, RZ, RZ, -R3 ;  /* 0x000000ffff037224 */ /* 0x000fe400078e0a03 */
[----:B------:R-:W-:Y:S01]  /*c4a0*/  @!P3 IMAD.IADD R120, R120, 0x1, -R5 ;  /* 0x000000017878b824 */ /* 0x000fe200078e0a05 */
[C---:B------:R-:W-:Y:S01]  /*c4b0*/  ISETP.GT.U32.AND P3, PT, R5.reuse, R198, PT ;  /* 0x000000c60500720c */ /* 0x040fe20003f64070 */
[----:B------:R-:W-:Y:S02]  /*c4c0*/  IMAD.MOV.U32 R73, RZ, RZ, R7 ;  /* 0x000000ffff497224 */ /* 0x000fe400078e0007 */
[----:B------:R-:W-:Y:S01]  /*c4d0*/  IMAD R246, R5, R3, R246 ;  /* 0x0000000305f67224 */ /* 0x000fe200078e02f6 */
[----:B------:R-:W2:Y:S01]  /*c4e0*/  LDL.LU R7, [R1+0xf94] ;  /* 0x000f940001077983 */ /* 0x000ea20000300800 */
[----:B------:R-:W-:-:S04]  /*c4f0*/  IMAD.HI.U32 R3, R2, R15, RZ ;  /* 0x0000000f02037227 */ /* 0x000fc800078e00ff */
[----:B------:R-:W-:Y:S01]  /*c500*/  @!P1 IMAD.MOV R238, RZ, RZ, -R238 ;  /* 0x000000ffffee9224 */ /* 0x000fe200078e0aee */
[----:B------:R-:W-:Y:S01]  /*c510*/  ISETP.GT.U32.AND P1, PT, R5, R182, PT ;  /* 0x000000b60500720c */ /* 0x000fe20003f24070 */
[----:B------:R-:W-:-:S04]  /*c520*/  IMAD.HI.U32 R2, R2, R73, RZ ;  /* 0x0000004902027227 */ /* 0x000fc800078e00ff */
[----:B------:R-:W-:Y:S02]  /*c530*/  @!P5 IMAD.IADD R214, R214, 0x1, -R5 ;  /* 0x00000001d6d6d824 */ /* 0x000fe400078e0a05 */
[----:B------:R-:W-:Y:S02]  /*c540*/  IMAD.MOV R2, RZ, RZ, -R2 ;  /* 0x000000ffff027224 */ /* 0x000fe400078e0a02 */
[----:B------:R-:W-:Y:S01]  /*c550*/  @!P2 IMAD.MOV R0, RZ, RZ, -R0 ;  /* 0x000000ffff00a224 */ /* 0x000fe200078e0a00 */
[C---:B------:R-:W-:Y:S01]  /*c560*/  ISETP.GT.U32.AND P2, PT, R5.reuse, R214, PT ;  /* 0x000000d60500720c */ /* 0x040fe20003f44070 */
[C---:B------:R-:W-:Y:S02]  /*c570*/  IMAD R73, R5.reuse, R2, R73 ;  /* 0x0000000205497224 */ /* 0x040fe400078e0249 */
[----:B------:R-:W-:Y:S01]  /*c580*/  @!P3 IMAD.IADD R198, R198, 0x1, -R5 ;  /* 0x00000001c6c6b824 */ /* 0x000fe200078e0a05 */
[----:B------:R-:W-:Y:S01]  /*c590*/  ISETP.GT.U32.AND P3, PT, R5, R89, PT ;  /* 0x000000590500720c */ /* 0x000fe20003f64070 */
[----:B------:R-:W-:-:S02]  /*c5a0*/  VIADD R2, R4, 0x8 ;  /* 0x0000000804027836 */ /* 0x000fc40000000000 */
[--C-:B------:R-:W-:Y:S01]  /*c5b0*/  @!P1 IMAD.IADD R182, R182, 0x1, -R5.reuse ;  /* 0x00000001b6b69824 */ /* 0x100fe200078e0a05 */
[C---:B------:R-:W-:Y:S01]  /*c5c0*/  ISETP.GT.U32.AND P5, PT, R5.reuse, R198, PT ;  /* 0x000000c60500720c */ /* 0x040fe20003fa4070 */
[----:B------:R-:W-:Y:S01]  /*c5d0*/  @!P6 IMAD.MOV R206, RZ, RZ, -R206 ;  /* 0x000000ffffcee224 */ /* 0x000fe200078e0ace */
[----:B------:R-:W-:Y:S01]  /*c5e0*/  ISETP.GE.AND P1, PT, R2, RZ, PT ;  /* 0x000000ff0200720c */ /* 0x000fe20003f26270 */
[----:B------:R-:W-:Y:S01]  /*c5f0*/  @!P4 IMAD.MOV R222, RZ, RZ, -R222 ;  /* 0x000000ffffdec224 */ /* 0x000fe200078e0ade */
[C---:B------:R-:W-:Y:S01]  /*c600*/  ISETP.GT.U32.AND P6, PT, R5.reuse, R120, PT ;  /* 0x000000780500720c */ /* 0x040fe20003fc4070 */
[----:B------:R-:W-:Y:S01]  /*c610*/  @!P2 IMAD.IADD R214, R214, 0x1, -R5 ;  /* 0x00000001d6d6a824 */ /* 0x000fe200078e0a05 */
[C---:B------:R-:W-:Y:S01]  /*c620*/  ISETP.GT.U32.AND P2, PT, R5.reuse, R73, PT ;  /* 0x000000490500720c */ /* 0x040fe20003f44070 */
[----:B------:R-:W-:Y:S01]  /*c630*/  IMAD.MOV R3, RZ, RZ, -R3 ;  /* 0x000000ffff037224 */ /* 0x000fe200078e0a03 */
[----:B------:R-:W-:Y:S01]  /*c640*/  ISETP.GT.U32.AND P4, PT, R5, R151, PT ;  /* 0x000000970500720c */ /* 0x000fe20003f84070 */
[----:B------:R-:W-:Y:S01]  /*c650*/  @!P3 IMAD.IADD R89, R89, 0x1, -R5 ;  /* 0x000000015959b824 */ /* 0x000fe200078e0a05 */
[C---:B------:R-:W-:Y:S01]  /*c660*/  ISETP.GT.U32.AND P3, PT, R5.reuse, R246, PT ;  /* 0x000000f60500720c */ /* 0x040fe20003f64070 */
[----:B------:R-:W-:-:S02]  /*c670*/  IMAD R15, R5, R3, R15 ;  /* 0x00000003050f7224 */ /* 0x000fc400078e020f */
[----:B------:R-:W-:Y:S02]  /*c680*/  VIADD R3, R4, 0x9 ;  /* 0x0000000904037836 */ /* 0x000fe40000000000 */
[----:B------:R-:W-:Y:S01]  /*c690*/  @!P1 IMAD.MOV R89, RZ, RZ, -R89 ;  /* 0x000000ffff599224 */ /* 0x000fe200078e0a59 */
[----:B------:R-:W-:Y:S01]  /*c6a0*/  ISETP.GE.AND P1, PT, R8, RZ, PT ;  /* 0x000000ff0800720c */ /* 0x000fe20003f26270 */
[--C-:B------:R-:W-:Y:S01]  /*c6b0*/  @!P6 IMAD.IADD R120, R120, 0x1, -R5.reuse ;  /* 0x000000017878e824 */ /* 0x100fe200078e0a05 */
[----:B------:R-:W0:Y:S01]  /*c6c0*/  S2R R8, SR_TID.X ;  /* 0x0000000000087919 */ /* 0x000e220000002100 */
[--C-:B------:R-:W-:Y:S01]  /*c6d0*/  @!P2 IMAD.IADD R73, R73, 0x1, -R5.reuse ;  /* 0x000000014949a824 */ /* 0x100fe200078e0a05 */
[----:B------:R-:W-:Y:S01]  /*c6e0*/  ISETP.GE.AND P2, PT, R21, RZ, PT ;  /* 0x000000ff1500720c */ /* 0x000fe20003f46270 */
[--C-:B------:R-:W-:Y:S01]  /*c6f0*/  @!P4 IMAD.IADD R151, R151, 0x1, -R5.reuse ;  /* 0x000000019797c824 */ /* 0x100fe200078e0a05 */
[----:B------:R-:W1:Y:S01]  /*c700*/  LDC R21, c[0x0][0x230] ;  /* 0x00008c00ff157b82 */ /* 0x000e620000000800 */
[----:B------:R-:W-:Y:S01]  /*c710*/  ISETP.GT.U32.AND P6, PT, R5, R15, PT ;  /* 0x0000000f0500720c */ /* 0x000fe20003fc4070 */
[--C-:B------:R-:W-:Y:S01]  /*c720*/  @!P3 IMAD.IADD R246, R246, 0x1, -R5.reuse ;  /* 0x00000001f6f6b824 */ /* 0x100fe200078e0a05 */
[----:B------:R-:W-:Y:S01]  /*c730*/  ISETP.GE.AND P4, PT, R3, RZ, PT ;  /* 0x000000ff0300720c */ /* 0x000fe20003f86270 */
[----:B------:R-:W-:Y:S01]  /*c740*/  VIADD R3, R4, 0x7 ;  /* 0x0000000704037836 */ /* 0x000fe20000000000 */
[----:B------:R-:W-:Y:S01]  /*c750*/  ISETP.GE.AND P3, PT, R29, RZ, PT ;  /* 0x000000ff1d00720c */ /* 0x000fe20003f66270 */
[----:B------:R-:W-:-:S02]  /*c760*/  @!P5 IMAD.IADD R198, R198, 0x1, -R5 ;  /* 0x00000001c6c6d824 */ /* 0x000fc400078e0a05 */
[----:B------:R-:W-:Y:S01]  /*c770*/  @!P0 IMAD.MOV R26, RZ, RZ, -R26 ;  /* 0x000000ffff1a8224 */ /* 0x000fe200078e0a1a */
[----:B------:R-:W-:Y:S02]  /*c780*/  ISETP.GE.AND P5, PT, R3, RZ, PT ;  /* 0x000000ff0300720c */ /* 0x000fe40003fa6270 */
[----:B------:R-:W-:-:S03]  /*c790*/  ISETP.GT.U32.AND P0, PT, R5, R246, PT ;  /* 0x000000f60500720c */ /* 0x000fc60003f04070 */
[----:B------:R-:W-:Y:S01]  /*c7a0*/  @!P6 IMAD.IADD R15, R15, 0x1, -R5 ;  /* 0x000000010f0fe824 */ /* 0x000fe200078e0a05 */
[----:B------:R-:W-:Y:S01]  /*c7b0*/  ISETP.GE.AND P6, PT, R27, RZ, PT ;  /* 0x000000ff1b00720c */ /* 0x000fe20003fc6270 */
[----:B------:R-:W-:-:S03]  /*c7c0*/  @!P4 IMAD.MOV R57, RZ, RZ, -R57 ;  /* 0x000000ffff39c224 */ /* 0x000fc600078e0a39 */
[----:B------:R-:W-:-:S03]  /*c7d0*/  ISETP.GT.U32.AND P4, PT, R5, R15, PT ;  /* 0x0000000f0500720c */ /* 0x000fc60003f84070 */
[----:B------:R-:W-:Y:S01]  /*c7e0*/  @!P5 IMAD.MOV R120, RZ, RZ, -R120 ;  /* 0x000000ffff78d224 */ /* 0x000fe200078e0a78 */
[----:B------:R-:W-:Y:S01]  /*c7f0*/  ISETP.GT.U32.AND P5, PT, R5, R73, PT ;  /* 0x000000490500720c */ /* 0x000fe20003fa4070 */
[----:B-1----:R-:W-:Y:S02]  /*c800*/  VIADD R21, R21, 0x7f ;  /* 0x0000007f15157836 */ /* 0x002fe40000000000 */
[----:B------:R-:W-:Y:S01]  /*c810*/  @!P0 IMAD.IADD R246, R246, 0x1, -R5 ;  /* 0x00000001f6f68824 */ /* 0x000fe200078e0a05 */
[----:B------:R-:W-:Y:S01]  /*c820*/  ISETP.GE.AND P0, PT, R25, RZ, PT ;  /* 0x000000ff1900720c */ /* 0x000fe20003f06270 */
[C---:B0-----:R-:W-:Y:S01]  /*c830*/  IMAD.SHL.U32 R2, R8.reuse, 0x2, RZ ;  /* 0x0000000208027824 */ /* 0x041fe200078e00ff */
[----:B------:R-:W-:Y:S02]  /*c840*/  LOP3.LUT R8, R8, 0x40, RZ, 0xc0, !PT ;  /* 0x0000004008087812 */ /* 0x000fe400078ec0ff */
[----:B------:R-:W-:Y:S01]  /*c850*/  SHF.R.S32.HI R3, RZ, 0x1f, R21 ;  /* 0x0000001fff037819 */ /* 0x000fe20000011415 */
[----:B------:R-:W-:Y:S01]  /*c860*/  @!P4 IMAD.IADD R15, R15, 0x1, -R5 ;  /* 0x000000010f0fc824 */ /* 0x000fe200078e0a05 */
[----:B------:R-:W-:-:S02]  /*c870*/  LOP3.LUT R2, R2, 0x7e, RZ, 0xc0, !PT ;  /* 0x0000007e02027812 */ /* 0x000fc400078ec0ff */
[----:B------:R-:W-:Y:S02]  /*c880*/  LEA.HI R21, R3, R21, RZ, 0x7 ;  /* 0x0000001503157211 */ /* 0x000fe400078f38ff */
[----:B------:R-:W-:Y:S01]  /*c890*/  ISETP.GE.AND P4, PT, R23, RZ, PT ;  /* 0x000000ff1700720c */ /* 0x000fe20003f86270 */
[C-C-:B------:R-:W-:Y:S02]  /*c8a0*/  IMAD R3, R8.reuse, 0x100, R2.reuse ;  /* 0x0000010008037824 */ /* 0x140fe400078e0202 */
[----:B------:R-:W-:-:S03]  /*c8b0*/  IMAD R2, R8, 0x200, R2 ;  /* 0x0000020008027824 */ /* 0x000fc600078e0202 */
[----:B------:R0:W-:Y:S04]  /*c8c0*/  STL [R1+0xf50], R3 ;  /* 0x000f500301007387 */ /* 0x0001e80000100800 */
[----:B------:R-:W3:Y:S04]  /*c8d0*/  LDL.LU R29, [R1+0x24] ;  /* 0x00002400011d7983 */ /* 0x000ee80000300800 */
[----:B------:R-:W4:Y:S04]  /*c8e0*/  LDL.LU R27, [R1+0x20] ;  /* 0x00002000011b7983 */ /* 0x000f280000300800 */
[----:B------:R-:W4:Y:S04]  /*c8f0*/  LDL.LU R25, [R1+0x1c] ;  /* 0x00001c0001197983 */ /* 0x000f280000300800 */
[----:B------:R-:W4:Y:S04]  /*c900*/  LDL.LU R23, [R1+0x18] ;  /* 0x0000180001177983 */ /* 0x000f280000300800 */
[----:B------:R-:W4:Y:S04]  /*c910*/  LDL.LU R21, [R1+0x14] ;  /* 0x0000140001157983 */ /* 0x000f280000300800 */
[----:B------:R-:W4:Y:S01]  /*c920*/  LDL.LU R8, [R1+0x10] ;  /* 0x0000100001087983 */ /* 0x000f220000300800 */
[----:B0-----:R-:W0:Y:S01]  /*c930*/  S2R R3, SR_TID.X ;  /* 0x0000000000037919 */ /* 0x001e220000002100 */
[----:B------:R-:W-:-:S02]  /*c940*/  @!P5 IMAD.IADD R73, R73, 0x1, -R5 ;  /* 0x000000014949d824 */ /* 0x000fc400078e0a05 */
[----:B------:R-:W-:Y:S01]  /*c950*/  @!P6 IMAD.MOV R182, RZ, RZ, -R182 ;  /* 0x000000ffffb6e224 */ /* 0x000fe200078e0ab6 */
[----:B------:R1:W-:Y:S01]  /*c960*/  STL [R1+0xf54], R2 ;  /* 0x000f540201007387 */ /* 0x0003e20000100800 */
[----:B------:R-:W-:Y:S01]  /*c970*/  @!P3 IMAD.MOV R151, RZ, RZ, -R151 ;  /* 0x000000ffff97b224 */ /* 0x000fe200078e0a97 */
[----:B------:R-:W-:Y:S02]  /*c980*/  ISETP.GE.AND P3, PT, R4, RZ, PT ;  /* 0x000000ff0400720c */ /* 0x000fe40003f66270 */
[----:B-1----:R-:W4:Y:S04]  /*c990*/  LDL.LU R2, [R1+0x4] ;  /* 0x0000040001027983 */ /* 0x002f280000300800 */
[----:B------:R1:W-:Y:S04]  /*c9a0*/  STL [R1+0xf58], R4 ;  /* 0x000f580401007387 */ /* 0x0003e80000100800 */
[----:B-1----:R-:W4:Y:S01]  /*c9b0*/  LDL.LU R4, [R1+0x8] ;  /* 0x0000080001047983 */ /* 0x002f220000300800 */
[----:B0-----:R-:W-:-:S05]  /*c9c0*/  LOP3.LUT R3, R3, 0x7f, RZ, 0xc0, !PT ;  /* 0x0000007f03037812 */ /* 0x001fca00078ec0ff */
[----:B------:R-:W-:-:S05]  /*c9d0*/  IMAD R3, R3, UR60, RZ ;  /* 0x0000003c03037c24 */ /* 0x000fca000f8e02ff */
[----:B------:R-:W-:-:S05]  /*c9e0*/  LEA R5, P6, R3, UR8, 0x1 ;  /* 0x0000000803057c11 */ /* 0x000fca000f8c08ff */
[----:B------:R0:W-:Y:S04]  /*c9f0*/  STL [R1+0xf64], R5 ;  /* 0x000f640501007387 */ /* 0x0001e80000100800 */
[----:B0-----:R-:W4:Y:S01]  /*ca00*/  LDL.LU R5, [R1+0xc] ;  /* 0x00000c0001057983 */ /* 0x001f220000300800 */
[----:B--2---:R-:W-:Y:S02]  /*ca10*/  ISETP.NE.AND P5, PT, R7, RZ, PT ;  /* 0x000000ff0700720c */ /* 0x004fe40003fa5270 */
[----:B------:R-:W-:-:S04]  /*ca20*/  LOP3.LUT R7, RZ, R7, RZ, 0x33, !PT ;  /* 0x00000007ff077212 */ /* 0x000fc800078e33ff */
[C---:B---3--:R-:W-:Y:S02]  /*ca30*/  SEL R29, R7.reuse, R29, !P5 ;  /* 0x0000001d071d7207 */ /* 0x048fe40006800000 */
[----:B----4-:R-:W-:-:S03]  /*ca40*/  SEL R27, R7, R27, !P5 ;  /* 0x0000001b071b7207 */ /* 0x010fc60006800000 */
[----:B------:R0:W-:Y:S01]  /*ca50*/  STL [R1+0x114], R29 ;  /* 0x0001141d01007387 */ /* 0x0001e20000100800 */
[C---:B------:R-:W-:Y:S02]  /*ca60*/  SEL R25, R7.reuse, R25, !P5 ;  /* 0x0000001907197207 */ /* 0x040fe40006800000 */
[C---:B------:R-:W-:Y:S01]  /*ca70*/  SEL R23, R7.reuse, R23, !P5 ;  /* 0x0000001707177207 */ /* 0x040fe20006800000 */
[----:B0-----:R-:W2:Y:S01]  /*ca80*/  LDL.LU R29, [R1+0xf90] ;  /* 0x000f9000011d7983 */ /* 0x001ea20000300800 */
[----:B------:R-:W-:-:S03]  /*ca90*/  SEL R21, R7, R21, !P5 ;  /* 0x0000001507157207 */ /* 0x000fc60006800000 */
[----:B------:R0:W-:Y:S01]  /*caa0*/  STL [R1+0x110], R27 ;  /* 0x0001101b01007387 */ /* 0x0001e20000100800 */
[----:B------:R-:W-:-:S03]  /*cab0*/  SEL R8, R7, R8, !P5 ;  /* 0x0000000807087207 */ /* 0x000fc60006800000 */
[----:B0-----:R-:W3:Y:S04]  /*cac0*/  LDL.LU R27, [R1+0xf8c] ;  /* 0x000f8c00011b7983 */ /* 0x001ee80000300800 */
[----:B------:R0:W-:Y:S04]  /*cad0*/  STL [R1+0x10c], R25 ;  /* 0x00010c1901007387 */ /* 0x0001e80000100800 */
[----:B0-----:R-:W4:Y:S04]  /*cae0*/  LDL.LU R25, [R1+0xf88] ;  /* 0x000f880001197983 */ /* 0x001f280000300800 */
[----:B------:R0:W-:Y:S04]  /*caf0*/  STL [R1+0x108], R23 ;  /* 0x0001081701007387 */ /* 0x0001e80000100800 */
[----:B0-----:R-:W2:Y:S04]  /*cb00*/  LDL.LU R23, [R1+0xf84] ;  /* 0x000f840001177983 */ /* 0x001ea80000300800 */
[----:B------:R0:W-:Y:S04]  /*cb10*/  STL [R1+0x104], R21 ;  /* 0x0001041501007387 */ /* 0x0001e80000100800 */
[----:B0-----:R-:W3:Y:S04]  /*cb20*/  LDL.LU R21, [R1+0xf80] ;  /* 0x000f800001157983 */ /* 0x001ee80000300800 */
[----:B------:R0:W-:Y:S04]  /*cb30*/  STL [R1+0x100], R8 ;  /* 0x0001000801007387 */ /* 0x0001e80000100800 */
[----:B0-----:R-:W4:Y:S01]  /*cb40*/  LDL.LU R8, [R1+0xf7c] ;  /* 0x000f7c0001087983 */ /* 0x001f220000300800 */
[----:B------:R-:W-:-:S05]  /*cb50*/  SEL R5, R7, R5, !P5 ;  /* 0x0000000507057207 */ /* 0x000fca0006800000 */
[----:B------:R0:W-:Y:S02]  /*cb60*/  STL [R1+0xfc], R5 ;  /* 0x0000fc0501007387 */ /* 0x0001e40000100800 */
[C---:B0-----:R-:W-:Y:S02]  /*cb70*/  SEL R5, R7.reuse, R4, !P5 ;  /* 0x0000000407057207 */ /* 0x041fe40006800000 */
[----:B------:R-:W-:-:S03]  /*cb80*/  SEL R4, R7, R2, !P5 ;  /* 0x0000000207047207 */ /* 0x000fc60006800000 */
[----:B------:R3:W-:Y:S01]  /*cb90*/  STL [R1+0xf8], R5 ;  /* 0x0000f80501007387 */ /* 0x0007e20000100800 */
[----:B----4-:R-:W-:-:S03]  /*cba0*/  SEL R2, R7, R8, !P5 ;  /* 0x0000000807027207 */ /* 0x010fc60006800000 */
[----:B------:R-:W4:Y:S01]  /*cbb0*/  LDL.LU R8, [R1+0xf78] ;  /* 0x000f780001087983 */ /* 0x000f220000300800 */
[----:B---3--:R-:W-:-:S03]  /*cbc0*/  SEL R5, R7, R21, !P5 ;  /* 0x0000001507057207 */ /* 0x008fc60006800000 */
[----:B------:R2:W-:Y:S04]  /*cbd0*/  STL [R1+0xf4], R4 ;  /* 0x0000f40401007387 */ /* 0x0005e80000100800 */
[----:B------:R0:W-:Y:S01]  /*cbe0*/  STL [R1+0xf0], R2 ;  /* 0x0000f00201007387 */ /* 0x0001e20000100800 */
[----:B--2---:R-:W-:-:S03]  /*cbf0*/  SEL R4, R7, R23, !P5 ;  /* 0x0000001707047207 */ /* 0x004fc60006800000 */
[----:B------:R1:W-:Y:S01]  /*cc00*/  STL [R1+0xec], R5 ;  /* 0x0000ec0501007387 */ /* 0x0003e20000100800 */
[----:B0-----:R-:W-:-:S03]  /*cc10*/  SEL R2, R7, R25, !P5 ;  /* 0x0000001907027207 */ /* 0x001fc60006800000 */
[----:B------:R0:W-:Y:S04]  /*cc20*/  STL [R1+0xe8], R4 ;  /* 0x0000e80401007387 */ /* 0x0001e80000100800 */
[----:B------:R2:W-:Y:S01]  /*cc30*/  STL [R1+0xe4], R2 ;  /* 0x0000e40201007387 */ /* 0x0005e20000100800 */
[C---:B-1----:R-:W-:Y:S02]  /*cc40*/  SEL R5, R7.reuse, R27, !P5 ;  /* 0x0000001b07057207 */ /* 0x042fe40006800000 */
[----:B0-----:R-:W-:-:S03]  /*cc50*/  SEL R4, R7, R29, !P5 ;  /* 0x0000001d07047207 */ /* 0x001fc60006800000 */
[----:B------:R0:W-:Y:S01]  /*cc60*/  STL [R1+0xe0], R5 ;  /* 0x0000e00501007387 */ /* 0x0001e20000100800 */
[----:B--2---:R-:W-:-:S03]  /*cc70*/  SEL R2, R7, R31, !P5 ;  /* 0x0000001f07027207 */ /* 0x004fc60006800000 */
[----:B------:R1:W-:Y:S04]  /*cc80*/  STL [R1+0xdc], R4 ;  /* 0x0000dc0401007387 */ /* 0x0003e80000100800 */
[----:B------:R2:W-:Y:S01]  /*cc90*/  STL [R1+0xd8], R2 ;  /* 0x0000d80201007387 */ /* 0x0005e20000100800 */
[C---:B0-----:R-:W-:Y:S02]  /*cca0*/  SEL R5, R7.reuse, R33, !P5 ;  /* 0x0000002107057207 */ /* 0x041fe40006800000 */
[----:B-1----:R-:W-:-:S03]  /*ccb0*/  SEL R4, R7, R35, !P5 ;  /* 0x0000002307047207 */ /* 0x002fc60006800000 */
        /* <DEDUP_REMOVED lines=30> */
[----:B------:R-:W-:Y:S01]  /*cea0*/  STL [R1+0x98], R5 ;  /* 0x0000980501007387 */ /* 0x000fe20000100800 */
[----:B--2---:R-:W-:-:S03]  /*ceb0*/  SEL R2, R7, R66, !P5 ;  /* 0x0000004207027207 */ /* 0x004fc60006800000 */
[----:B------:R-:W-:Y:S04]  /*cec0*/  STL [R1+0x94], R4 ;  /* 0x0000940401007387 */ /* 0x000fe80000100800 */
[----:B------:R0:W-:Y:S02]  /*ced0*/  STL [R1+0x90], R2 ;  /* 0x0000900201007387 */ /* 0x0001e40000100800 */
[----:B0-----:R-:W-:-:S05]  /*cee0*/  SEL R2, R7, R72, !P5 ;  /* 0x0000004807027207 */ /* 0x001fca0006800000 */
[----:B------:R0:W-:Y:S02]  /*cef0*/  STL [R1+0x8c], R2 ;  /* 0x00008c0201007387 */ /* 0x0001e40000100800 */
[----:B0-----:R-:W-:-:S05]  /*cf00*/  SEL R2, R7, R78, !P5 ;  /* 0x0000004e07027207 */ /* 0x001fca0006800000 */
[----:B------:R0:W-:Y:S02]  /*cf10*/  STL [R1+0x88], R2 ;  /* 0x0000880201007387 */ /* 0x0001e40000100800 */
[----:B0-----:R-:W-:-:S05]  /*cf20*/  SEL R2, R7, R84, !P5 ;  /* 0x0000005407027207 */ /* 0x001fca0006800000 */
[----:B------:R0:W-:Y:S02]  /*cf30*/  STL [R1+0x84], R2 ;  /* 0x0000840201007387 */ /* 0x0001e40000100800 */
[----:B0-----:R-:W-:-:S05]  /*cf40*/  SEL R2, R7, R90, !P5 ;  /* 0x0000005a07027207 */ /* 0x001fca0006800000 */
[----:B------:R0:W-:Y:S01]  /*cf50*/  STL [R1+0x80], R2 ;  /* 0x0000800201007387 */ /* 0x0001e20000100800 */
[C---:B------:R-:W-:Y:S02]  /*cf60*/  SEL R5, R7.reuse, R109, !P5 ;  /* 0x0000006d07057207 */ /* 0x040fe40006800000 */
[----:B0-----:R-:W-:-:S05]  /*cf70*/  SEL R2, R7, R96, !P5 ;  /* 0x0000006007027207 */ /* 0x001fca0006800000 */
[----:B------:R0:W-:Y:S01]  /*cf80*/  STL [R1+0x7c], R2 ;  /* 0x00007c0201007387 */ /* 0x0001e20000100800 */
[C---:B------:R-:W-:Y:S02]  /*cf90*/  SEL R4, R7.reuse, R111, !P5 ;  /* 0x0000006f07047207 */ /* 0x040fe40006800000 */
[----:B0-----:R-:W-:-:S05]  /*cfa0*/  SEL R2, R7, R105, !P5 ;  /* 0x0000006907027207 */ /* 0x001fca0006800000 */
[----:B------:R0:W-:Y:S04]  /*cfb0*/  STL [R1+0x78], R2 ;  /* 0x0000780201007387 */ /* 0x0001e80000100800 */
[----:B------:R1:W-:Y:S01]  /*cfc0*/  STL [R1+0x74], R5 ;  /* 0x0000740501007387 */ /* 0x0003e20000100800 */
[----:B0-----:R-:W-:-:S03]  /*cfd0*/  SEL R2, R7, R113, !P5 ;  /* 0x0000007107027207 */ /* 0x001fc60006800000 */
[----:B------:R0:W-:Y:S01]  /*cfe0*/  STL [R1+0x70], R4 ;  /* 0x0000700401007387 */ /* 0x0001e20000100800 */
[----:B-1----:R-:W-:-:S03]  /*cff0*/  SEL R5, R7, R115, !P5 ;  /* 0x0000007307057207 */ /* 0x002fc60006800000 */
        /* <DEDUP_REMOVED lines=45> */
[----:B------:R-:W-:-:S03]  /*d2d0*/  SEL R39, R7, R104, !P5 ;  /* 0x0000006807277207 */ /* 0x000fc60006800000 */
[----:B------:R-:W2:Y:S01]  /*d2e0*/  LDL.LU R105, [R1+0x114] ;  /* 0x0001140001697983 */ /* 0x000ea20000300800 */
[----:B0-----:R-:W-:-:S03]  /*d2f0*/  SEL R2, R7, R160, !P5 ;  /* 0x000000a007027207 */ /* 0x001fc60006800000 */
[----:B------:R0:W-:Y:S01]  /*d300*/  STL [R1+0x18], R4 ;  /* 0x0000180401007387 */ /* 0x0001e20000100800 */
[----:B------:R-:W-:-:S03]  /*d310*/  SEL R41, R7, R102, !P5 ;  /* 0x0000006607297207 */ /* 0x000fc60006800000 */
[----:B------:R-:W3:Y:S01]  /*d320*/  LDL.LU R104, [R1+0x110] ;  /* 0x0001100001687983 */ /* 0x000ee20000300800 */
[----:B------:R-:W-:-:S03]  /*d330*/  SEL R42, R7, R100, !P5 ;  /* 0x00000064072a7207 */ /* 0x000fc60006800000 */
[----:B------:R4:W-:Y:S04]  /*d340*/  STL [R1+0x14], R2 ;  /* 0x0000140201007387 */ /* 0x0009e80000100800 */
[----:B------:R-:W3:Y:S04]  /*d350*/  LDL.LU R102, [R1+0x10c] ;  /* 0x00010c0001667983 */ /* 0x000ee80000300800 */
[----:B------:R-:W3:Y:S01]  /*d360*/  LDL.LU R100, [R1+0x108] ;  /* 0x0001080001647983 */ /* 0x000ee20000300800 */
[C---:B-1----:R-:W-:Y:S02]  /*d370*/  SEL R5, R7.reuse, R162, !P5 ;  /* 0x000000a207057207 */ /* 0x042fe40006800000 */
[C---:B------:R-:W-:Y:S01]  /*d380*/  SEL R62, R7.reuse, R70, !P5 ;  /* 0x00000046073e7207 */ /* 0x040fe20006800000 */
[----:B------:R-:W3:Y:S01]  /*d390*/  LDL.LU R72, [R1+0x104] ;  /* 0x0001040001487983 */ /* 0x000ee20000300800 */
[----:B0-----:R-:W-:-:S02]  /*d3a0*/  SEL R4, R7, R164, !P5 ;  /* 0x000000a407047207 */ /* 0x001fc40006800000 */
[C---:B------:R-:W-:Y:S01]  /*d3b0*/  SEL R64, R7.reuse, R68, !P5 ;  /* 0x0000004407407207 */ /* 0x040fe20006800000 */
[----:B------:R-:W3:Y:S01]  /*d3c0*/  LDL.LU R70, [R1+0x100] ;  /* 0x0001000001467983 */ /* 0x000ee20000300800 */
[C---:B----4-:R-:W-:Y:S02]  /*d3d0*/  SEL R2, R7.reuse, R166, !P5 ;  /* 0x000000a607027207 */ /* 0x050fe40006800000 */
[C---:B------:R-:W-:Y:S01]  /*d3e0*/  SEL R167, R7.reuse, R167, !P5 ;  /* 0x000000a707a77207 */ /* 0x040fe20006800000 */
[----:B------:R-:W4:Y:S01]  /*d3f0*/  LDL.LU R68, [R1+0xfc] ;  /* 0x0000fc0001447983 */ /* 0x000f220000300800 */
[----:B------:R-:W-:Y:S02]  /*d400*/  SEL R144, R7, R0, !P5 ;  /* 0x0000000007907207 */ /* 0x000fe40006800000 */
[----:B------:R-:W-:Y:S01]  /*d410*/  LEA.HI.X.SX32 R0, R3, UR9, 0x1, P6 ;  /* 0x0000000903007c11 */ /* 0x000fe2000b0f0eff */
[----:B------:R-:W4:Y:S01]  /*d420*/  LDL.LU R66, [R1+0xf8] ;  /* 0x0000f80001427983 */ /* 0x000f220000300800 */
[----:B------:R-:W-:Y:S01]  /*d430*/  IMAD R3, R8, UR5, RZ ;  /* 0x0000000508037c24 */ /* 0x000fe2000f8e02ff */
[----:B------:R-:W-:-:S02]  /*d440*/  SEL R37, R7, R107, !P5 ;  /* 0x0000006b07257207 */ /* 0x000fc40006800000 */
[C---:B------:R-:W-:Y:S01]  /*d450*/  SEL R158, R7.reuse, R151, !P5 ;  /* 0x00000097079e7207 */ /* 0x040fe20006800000 */
[----:B------:R-:W-:Y:S01]  /*d460*/  STL [R1+0xf68], R5 ;  /* 0x000f680501007387 */ /* 0x000fe20000100800 */
[C---:B------:R-:W-:Y:S02]  /*d470*/  SEL R60, R7.reuse, R74, !P5 ;  /* 0x0000004a073c7207 */ /* 0x040fe40006800000 */
[C---:B------:R-:W-:Y:S01]  /*d480*/  SEL R35, R7.reuse, R24, !P5 ;  /* 0x0000001807237207 */ /* 0x040fe20006800000 */
[----:B------:R0:W-:Y:S01]  /*d490*/  STL [R1+0xf6c], R4 ;  /* 0x000f6c0401007387 */ /* 0x0001e20000100800 */
[C---:B------:R-:W-:Y:S02]  /*d4a0*/  SEL R33, R7.reuse, R20, !P5 ;  /* 0x0000001407217207 */ /* 0x040fe40006800000 */
[C---:B------:R-:W-:Y:S01]  /*d4b0*/  SEL R31, R7.reuse, R18, !P5 ;  /* 0x00000012071f7207 */ /* 0x040fe20006800000 */
[----:B------:R-:W-:Y:S01]  /*d4c0*/  STL [R1+0xf70], R2 ;  /* 0x000f700201007387 */ /* 0x000fe20000100800 */
[----:B------:R-:W-:-:S02]  /*d4d0*/  SEL R29, R7, R16, !P5 ;  /* 0x00000010071d7207 */ /* 0x000fc40006800000 */
[C---:B------:R-:W-:Y:S01]  /*d4e0*/  SEL R27, R7.reuse, R14, !P5 ;  /* 0x0000000e071b7207 */ /* 0x040fe20006800000 */
[----:B------:R1:W-:Y:S01]  /*d4f0*/  STL [R1+0xf74], R167 ;  /* 0x000f74a701007387 */ /* 0x0003e20000100800 */
[C---:B------:R-:W-:Y:S02]  /*d500*/  SEL R25, R7.reuse, R12, !P5 ;  /* 0x0000000c07197207 */ /* 0x040fe40006800000 */
[C---:B------:R-:W-:Y:S01]  /*d510*/  SEL R23, R7.reuse, R10, !P5 ;  /* 0x0000000a07177207 */ /* 0x040fe20006800000 */
[----:B------:R-:W-:Y:S01]  /*d520*/  STL [R1+0xf60], R0 ;  /* 0x000f600001007387 */ /* 0x000fe20000100800 */
[C---:B------:R-:W-:Y:S02]  /*d530*/  SEL R21, R7.reuse, R6, !P5 ;  /* 0x0000000607157207 */ /* 0x040fe40006800000 */
[C---:B------:R-:W-:Y:S01]  /*d540*/  SEL R135, R7.reuse, R128, !P5 ;  /* 0x0000008007877207 */ /* 0x040fe20006800000 */
[----:B------:R1:W-:Y:S01]  /*d550*/  STL [R1+0xf5c], R3 ;  /* 0x000f5c0301007387 */ /* 0x0003e20000100800 */
[----:B------:R-:W-:-:S02]  /*d560*/  SEL R154, R7, R120, !P5 ;  /* 0x00000078079a7207 */ /* 0x000fc40006800000 */
[----:B------:R-:W-:Y:S01]  /*d570*/  SEL R133, R7, R112, !P5 ;  /* 0x0000007007857207 */ /* 0x000fe20006800000 */
[----:B0-----:R-:W4:Y:S01]  /*d580*/  LDL.LU R4, [R1+0xf4] ;  /* 0x0000f40001047983 */ /* 0x001f220000300800 */
[----:B--2---:R-:W-:-:S03]  /*d590*/  IMAD R160, R105, UR10, RZ ;  /* 0x0000000a69a07c24 */ /* 0x004fc6000f8e02ff */
[----:B------:R-:W2:Y:S01]  /*d5a0*/  LDL.LU R127, [R1+0xf0] ;  /* 0x0000f000017f7983 */ /* 0x000ea20000300800 */
[----:B---3--:R-:W-:-:S03]  /*d5b0*/  IMAD R156, R104, UR10, RZ ;  /* 0x0000000a689c7c24 */ /* 0x008fc6000f8e02ff */
[----:B------:R-:W3:Y:S01]  /*d5c0*/  LDL.LU R164, [R1+0xec] ;  /* 0x0000ec0001a47983 */ /* 0x000ee20000300800 */
[----:B------:R-:W-:-:S03]  /*d5d0*/  IMAD R146, R100, UR10, RZ ;  /* 0x0000000a64927c24 */ /* 0x000fc6000f8e02ff */
[----:B------:R-:W2:Y:S01]  /*d5e0*/  LDL.LU R117, [R1+0xe8] ;  /* 0x0000e80001757983 */ /* 0x000ea20000300800 */
[----:B------:R-:W-:-:S03]  /*d5f0*/  IMAD R142, R72, UR10, RZ ;  /* 0x0000000a488e7c24 */ /* 0x000fc6000f8e02ff */
[----:B------:R-:W2:Y:S01]  /*d600*/  LDL.LU R113, [R1+0xe4] ;  /* 0x0000e40001717983 */ /* 0x000ea20000300800 */
[----:B------:R-:W-:-:S03]  /*d610*/  IMAD R140, R70, UR10, RZ ;  /* 0x0000000a468c7c24 */ /* 0x000fc6000f8e02ff */
[----:B------:R-:W2:Y:S01]  /*d620*/  LDL.LU R5, [R1+0xe0] ;  /* 0x0000e00001057983 */ /* 0x000ea20000300800 */
[----:B----4-:R-:W-:-:S03]  /*d630*/  IMAD R138, R68, UR10, RZ ;  /* 0x0000000a448a7c24 */ /* 0x010fc6000f8e02ff */
[----:B------:R-:W4:Y:S01]  /*d640*/  LDL.LU R111, [R1+0xdc] ;  /* 0x0000dc00016f7983 */ /* 0x000f220000300800 */
[----:B------:R-:W-:Y:S01]  /*d650*/  IMAD R151, R102, UR10, RZ ;  /* 0x0000000a66977c24 */ /* 0x000fe2000f8e02ff */
[C---:B------:R-:W-:Y:S02]  /*d660*/  SEL R84, R7.reuse, R38, !P5 ;  /* 0x0000002607547207 */ /* 0x040fe40006800000 */
[C---:B------:R-:W-:Y:S01]  /*d670*/  SEL R54, R7.reuse, R82, !P5 ;  /* 0x0000005207367207 */ /* 0x040fe20006800000 */
[----:B------:R-:W4:Y:S01]  /*d680*/  LDL.LU R109, [R1+0xd8] ;  /* 0x0000d800016d7983 */ /* 0x000f220000300800 */
[C---:B------:R-:W-:Y:S02]  /*d690*/  SEL R121, R7.reuse, R34, !P5 ;  /* 0x0000002207797207 */ /* 0x040fe40006800000 */
[C---:B------:R-:W-:Y:S01]  /*d6a0*/  SEL R44, R7.reuse, R98, !P5 ;  /* 0x00000062072c7207 */ /* 0x040fe20006800000 */
[----:B------:R-:W4:Y:S01]  /*d6b0*/  LDL.LU R107, [R1+0xd4] ;  /* 0x0000d400016b7983 */ /* 0x000f220000300800 */
[----:B------:R-:W-:-:S02]  /*d6c0*/  SEL R74, R7, R9, !P5 ;  /* 0x00000009074a7207 */ /* 0x000fc40006800000 */
[C---:B------:R-:W-:Y:S01]  /*d6d0*/  SEL R148, R7.reuse, R26, !P5 ;  /* 0x0000001a07947207 */ /* 0x040fe20006800000 */
[----:B------:R-:W4:Y:S01]  /*d6e0*/  LDL.LU R105, [R1+0xd0] ;  /* 0x0000d00001697983 */ /* 0x000f220000300800 */
[C---:B------:R-:W-:Y:S01]  /*d6f0*/  SEL R56, R7.reuse, R80, !P5 ;  /* 0x0000005007387207 */ /* 0x040fe20006800000 */
[----:B------:R-:W-:Y:S01]  /*d700*/  @!P0 IMAD.MOV R15, RZ, RZ, -R15 ;  /* 0x000000ffff0f8224 */ /* 0x000fe200078e0a0f */
[C---:B------:R-:W-:Y:S01]  /*d710*/  SEL R152, R7.reuse, R89, !P5 ;  /* 0x0000005907987207 */ /* 0x040fe20006800000 */
[----:B------:R-:W4:Y:S01]  /*d720*/  LDL.LU R104, [R1+0xcc] ;  /* 0x0000cc0001687983 */ /* 0x000f220000300800 */
[C---:B------:R-:W-:Y:S01]  /*d730*/  SEL R96, R7.reuse, R85, !P5 ;  /* 0x0000005507607207 */ /* 0x040fe20006800000 */
[----:B------:R-:W-:Y:S01]  /*d740*/  @!P4 IMAD.MOV R73, RZ, RZ, -R73 ;  /* 0x000000ffff49c224 */ /* 0x000fe200078e0a49 */
[C---:B------:R-:W-:Y:S01]  /*d750*/  SEL R119, R7.reuse, R19, !P5 ;  /* 0x0000001307777207 */ /* 0x040fe20006800000 */
[----:B------:R-:W4:Y:S01]  /*d760*/  LDL.LU R102, [R1+0xc8] ;  /* 0x0000c80001667983 */ /* 0x000f220000300800 */
[----:B------:R-:W-:-:S02]  /*d770*/  SEL R78, R7, R17, !P5 ;  /* 0x00000011074e7207 */ /* 0x000fc40006800000 */
[C---:B------:R-:W-:Y:S01]  /*d780*/  SEL R129, R7.reuse, R81, !P5 ;  /* 0x0000005107817207 */ /* 0x040fe20006800000 */
[----:B------:R-:W4:Y:S01]  /*d790*/  LDL.LU R100, [R1+0xc4] ;  /* 0x0000c40001647983 */ /* 0x000f220000300800 */
[C---:B------:R-:W-:Y:S02]  /*d7a0*/  SEL R46, R7.reuse, R94, !P5 ;  /* 0x0000005e072e7207 */ /* 0x040fe40006800000 */
[C---:B------:R-:W-:Y:S01]  /*d7b0*/  SEL R58, R7.reuse, R76, !P5 ;  /* 0x0000004c073a7207 */ /* 0x040fe20006800000 */
[----:B------:R-:W4:Y:S01]  /*d7c0*/  LDL.LU R9, [R1+0xc0] ;  /* 0x0000c00001097983 */ /* 0x000f220000300800 */
[----:B------:R-:W-:Y:S01]  /*d7d0*/  @!P1 IMAD.MOV R198, RZ, RZ, -R198 ;  /* 0x000000ffffc69224 */ /* 0x000fe200078e0ac6 */
[C---:B------:R-:W-:Y:S01]  /*d7e0*/  SEL R48, R7.reuse, R92, !P5 ;  /* 0x0000005c07307207 */ /* 0x040fe20006800000 */
[----:B------:R-:W-:Y:S01]  /*d7f0*/  @!P2 IMAD.MOV R214, RZ, RZ, -R214 ;  /* 0x000000ffffd6a224 */ /* 0x000fe200078e0ad6 */
[----:B------:R-:W4:Y:S01]  /*d800*/  LDL.LU R24, [R1+0xbc] ;  /* 0x0000bc0001187983 */ /* 0x000f220000300800 */
[----:B------:R-:W-:Y:S01]  /*d810*/  @!P3 IMAD.MOV R246, RZ, RZ, -R246 ;  /* 0x000000fffff6b224 */ /* 0x000fe200078e0af6 */
[----:B------:R-:W-:-:S02]  /*d820*/  SEL R115, R7, R11, !P5 ;  /* 0x0000000b07737207 */ /* 0x000fc40006800000 */
[C---:B------:R-:W-:Y:S01]  /*d830*/  SEL R131, R7.reuse, R97, !P5 ;  /* 0x0000006107837207 */ /* 0x040fe20006800000 */
[----:B------:R-:W4:Y:S01]  /*d840*/  LDL.LU R20, [R1+0xb8] ;  /* 0x0000b80001147983 */ /* 0x000f220000300800 */
        /* <DEDUP_REMOVED lines=12> */
[----:B------:R-:W-:Y:S01]  /*d910*/  IMAD R136, R66, UR10, RZ ;  /* 0x0000000a42887c24 */ /* 0x000fe2000f8e02ff */
        /* <DEDUP_REMOVED lines=12> */
[----:B------:R-:W-:Y:S01]  /*d9e0*/  IMAD R128, R4, UR10, RZ ;  /* 0x0000000a04807c24 */ /* 0x000fe2000f8e02ff */
        /* <DEDUP_REMOVED lines=8> */
[----:B-1----:R-:W4:Y:S01]  /*da70*/  LDL.LU R167, [R1+0x8c] ;  /* 0x00008c0001a77983 */ /* 0x002f220000300800 */
[----:B------:R-:W-:-:S02]  /*da80*/  SEL R209, R7, R209, !P5 ;  /* 0x000000d107d17207 */ /* 0x000fc40006800000 */
[C---:B------:R-:W-:Y:S01]  /*da90*/  SEL R211, R7.reuse, R211, !P5 ;  /* 0x000000d307d37207 */ /* 0x040fe20006800000 */
[----:B------:R-:W4:Y:S01]  /*daa0*/  LDL.LU R2, [R1+0x88] ;  /* 0x0000880001027983 */ /* 0x000f220000300800 */
[C---:B------:R-:W-:Y:S02]  /*dab0*/  SEL R213, R7.reuse, R213, !P5 ;  /* 0x000000d507d57207 */ /* 0x040fe40006800000 */
[C---:B------:R-:W-:Y:S01]  /*dac0*/  SEL R215, R7.reuse, R215, !P5 ;  /* 0x000000d707d77207 */ /* 0x040fe20006800000 */
[----:B------:R-:W4:Y:S01]  /*dad0*/  LDL.LU R4, [R1+0x84] ;  /* 0x0000840001047983 */ /* 0x000f220000300800 */
[C---:B------:R-:W-:Y:S02]  /*dae0*/  SEL R217, R7.reuse, R217, !P5 ;  /* 0x000000d907d97207 */ /* 0x040fe40006800000 */
[C---:B------:R-:W-:Y:S02]  /*daf0*/  SEL R219, R7.reuse, R219, !P5 ;  /* 0x000000db07db7207 */ /* 0x040fe40006800000 */
[----:B------:R-:W-:-:S02]  /*db00*/  SEL R221, R7, R221, !P5 ;  /* 0x000000dd07dd7207 */ /* 0x000fc40006800000 */
[C---:B------:R-:W-:Y:S02]  /*db10*/  SEL R223, R7.reuse, R223, !P5 ;  /* 0x000000df07df7207 */ /* 0x040fe40006800000 */
[C---:B------:R-:W-:Y:S02]  /*db20*/  SEL R225, R7.reuse, R225, !P5 ;  /* 0x000000e107e17207 */ /* 0x040fe40006800000 */
[C---:B------:R-:W-:Y:S02]  /*db30*/  SEL R227, R7.reuse, R227, !P5 ;  /* 0x000000e307e37207 */ /* 0x040fe40006800000 */
        /* <DEDUP_REMOVED lines=85> */
[C---:B------:R-:W-:Y:S01]  /*e090*/  SEL R202, R7.reuse, R202, !P5 ;  /* 0x000000ca07ca7207 */ /* 0x040fe20006800000 */
[----:B---3--:R-:W-:Y:S01]  /*e0a0*/  IMAD R120, R164, UR10, RZ ;  /* 0x0000000aa4787c24 */ /* 0x008fe2000f8e02ff */
[C---:B------:R-:W-:Y:S01]  /*e0b0*/  SEL R210, R7.reuse, R210, !P5 ;  /* 0x000000d207d27207 */ /* 0x040fe20006800000 */
[----:B------:R-:W3:Y:S01]  /*e0c0*/  LDL.LU R164, [R1+0x80] ;  /* 0x0000800001a47983 */ /* 0x000ee20000300800 */
        /* <DEDUP_REMOVED lines=8> */
[----:B------:R-:W-:Y:S01]  /*e150*/  SEL R159, R7, R159, !P5 ;  /* 0x0000009f079f7207 */ /* 0x000fe20006800000 */
[----:B--2---:R-:W-:Y:S01]  /*e160*/  IMAD R112, R5, UR10, RZ ;  /* 0x0000000a05707c24 */ /* 0x004fe2000f8e02ff */
[C---:B------:R-:W-:Y:S01]  /*e170*/  SEL R174, R7.reuse, R174, !P5 ;  /* 0x000000ae07ae7207 */ /* 0x040fe20006800000 */
[----:B------:R-:W2:Y:S01]  /*e180*/  LDL.LU R5, [R1+0x7c] ;  /* 0x00007c0001057983 */ /* 0x000ea20000300800 */
[C---:B------:R-:W-:Y:S02]  /*e190*/  SEL R82, R7.reuse, R30, !P5 ;  /* 0x0000001e07527207 */ /* 0x040fe40006800000 */
[C---:B------:R-:W-:Y:S01]  /*e1a0*/  SEL R190, R7.reuse, R190, !P5 ;  /* 0x000000be07be7207 */ /* 0x040fe20006800000 */
[----:B------:R-:W2:Y:S01]  /*e1b0*/  LDL.LU R38, [R1+0x78] ;  /* 0x0000780001267983 */ /* 0x000ea20000300800 */
[----:B------:R-:W-:-:S02]  /*e1c0*/  SEL R98, R7, R93, !P5 ;  /* 0x0000005d07627207 */ /* 0x000fc40006800000 */
[C---:B------:R-:W-:Y:S01]  /*e1d0*/  SEL R206, R7.reuse, R206, !P5 ;  /* 0x000000ce07ce7207 */ /* 0x040fe20006800000 */
[----:B------:R-:W2:Y:S01]  /*e1e0*/  LDL.LU R34, [R1+0x74] ;  /* 0x0000740001227983 */ /* 0x000ea20000300800 */
[C---:B------:R-:W-:Y:S02]  /*e1f0*/  SEL R80, R7.reuse, R22, !P5 ;  /* 0x0000001607507207 */ /* 0x040fe40006800000 */
[C---:B------:R-:W-:Y:S01]  /*e200*/  SEL R222, R7.reuse, R222, !P5 ;  /* 0x000000de07de7207 */ /* 0x040fe20006800000 */
[----:B------:R-:W2:Y:S01]  /*e210*/  LDL.LU R30, [R1+0x70] ;  /* 0x00007000011e7983 */ /* 0x000ea20000300800 */
[C---:B------:R-:W-:Y:S02]  /*e220*/  SEL R238, R7.reuse, R238, !P5 ;  /* 0x000000ee07ee7207 */ /* 0x040fe40006800000 */
[C---:B------:R-:W-:Y:S01]  /*e230*/  SEL R150, R7.reuse, R57, !P5 ;  /* 0x0000003907967207 */ /* 0x040fe20006800000 */
[----:B------:R-:W2:Y:S01]  /*e240*/  LDL.LU R26, [R1+0x6c] ;  /* 0x00006c00011a7983 */ /* 0x000ea20000300800 */
[----:B------:R-:W-:-:S02]  /*e250*/  SEL R94, R7, R77, !P5 ;  /* 0x0000004d075e7207 */ /* 0x000fc40006800000 */
[C---:B------:R-:W-:Y:S01]  /*e260*/  SEL R182, R7.reuse, R182, !P5 ;  /* 0x000000b607b67207 */ /* 0x040fe20006800000 */
[----:B------:R-:W-:Y:S01]  /*e270*/  IMAD R64, R64, UR10, RZ ;  /* 0x0000000a40407c24 */ /* 0x000fe2000f8e02ff */
[C---:B------:R-:W-:Y:S01]  /*e280*/  SEL R162, R7.reuse, R15, !P5 ;  /* 0x0000000f07a27207 */ /* 0x040fe20006800000 */
[----:B------:R-:W-:Y:S01]  /*e290*/  IMAD R62, R62, UR10, RZ ;  /* 0x0000000a3e3e7c24 */ /* 0x000fe2000f8e02ff */
[C---:B------:R-:W-:Y:S01]  /*e2a0*/  SEL R76, R7.reuse, R13, !P5 ;  /* 0x0000000d074c7207 */ /* 0x040fe20006800000 */
[----:B------:R-:W-:Y:S01]  /*e2b0*/  IMAD R42, R42, UR10, RZ ;  /* 0x0000000a2a2a7c24 */ /* 0x000fe2000f8e02ff */
[----:B------:R-:W-:Y:S01]  /*e2c0*/  SEL R166, R7, R73, !P5 ;  /* 0x0000004907a67207 */ /* 0x000fe20006800000 */
[----:B------:R-:W-:Y:S01]  /*e2d0*/  IMAD R41, R41, UR10, RZ ;  /* 0x0000000a29297c24 */ /* 0x000fe2000f8e02ff */
[----:B------:R-:W-:Y:S01]  /*e2e0*/  ULDC.64 UR8, c[0x0][0x210] ;  /* 0x0000840000087ab9 */ /* 0x000fe20000000a00 */
[----:B----4-:R-:W-:Y:S02]  /*e2f0*/  IMAD R93, R24, UR10, RZ ;  /* 0x0000000a185d7c24 */ /* 0x010fe4000f8e02ff */
[----:B------:R-:W4:Y:S01]  /*e300*/  LDL.LU R24, [R1+0x68] ;  /* 0x0000680001187983 */ /* 0x000f220000300800 */
[----:B------:R-:W-:-:S03]  /*e310*/  IMAD R89, R20, UR10, RZ ;  /* 0x0000000a14597c24 */ /* 0x000fc6000f8e02ff */
[----:B------:R-:W4:Y:S01]  /*e320*/  LDL.LU R22, [R1+0x64] ;  /* 0x0000640001167983 */ /* 0x000f220000300800 */
[----:B------:R-:W-:-:S03]  /*e330*/  IMAD R85, R18, UR10, RZ ;  /* 0x0000000a12557c24 */ /* 0x000fc6000f8e02ff */
[----:B------:R-:W4:Y:S04]  /*e340*/  LDL.LU R20, [R1+0x60] ;  /* 0x0000600001147983 */ /* 0x000f280000300800 */
[----:B------:R-:W4:Y:S01]  /*e350*/  LDL.LU R19, [R1+0x5c] ;  /* 0x00005c0001137983 */ /* 0x000f220000300800 */
[----:B------:R-:W-:-:S03]  /*e360*/  IMAD R81, R16, UR10, RZ ;  /* 0x0000000a10517c24 */ /* 0x000fc6000f8e02ff */
[----:B------:R-:W4:Y:S01]  /*e370*/  LDL.LU R18, [R1+0x58] ;  /* 0x0000580001127983 */ /* 0x000f220000300800 */
[----:B------:R-:W-:-:S03]  /*e380*/  IMAD R77, R14, UR10, RZ ;  /* 0x0000000a0e4d7c24 */ /* 0x000fc6000f8e02ff */
[----:B------:R-:W4:Y:S01]  /*e390*/  LDL.LU R17, [R1+0x54] ;  /* 0x0000540001117983 */ /* 0x000f220000300800 */
[----:B------:R-:W-:-:S03]  /*e3a0*/  IMAD R73, R12, UR10, RZ ;  /* 0x0000000a0c497c24 */ /* 0x000fc6000f8e02ff */
[----:B------:R-:W4:Y:S01]  /*e3b0*/  LDL.LU R16, [R1+0x50] ;  /* 0x0000500001107983 */ /* 0x000f220000300800 */
[----:B------:R-:W-:-:S03]  /*e3c0*/  SEL R92, R7, R69, !P5 ;  /* 0x00000045075c7207 */ /* 0x000fc60006800000 */
[----:B------:R-:W4:Y:S04]  /*e3d0*/  LDL.LU R15, [R1+0x4c] ;  /* 0x00004c00010f7983 */ /* 0x000f280000300800 */
[----:B------:R-:W4:Y:S01]  /*e3e0*/  LDL.LU R14, [R1+0x48] ;  /* 0x00004800010e7983 */ /* 0x000f220000300800 */
[----:B------:R-:W-:-:S03]  /*e3f0*/  IMAD R69, R10, UR10, RZ ;  /* 0x0000000a0a457c24 */ /* 0x000fc6000f8e02ff */
[----:B------:R-:W4:Y:S01]  /*e400*/  LDL.LU R13, [R1+0x44] ;  /* 0x00004400010d7983 */ /* 0x000f220000300800 */
[----:B------:R-:W-:-:S03]  /*e410*/  IMAD R97, R9, UR10, RZ ;  /* 0x0000000a09617c24 */ /* 0x000fc6000f8e02ff */
[----:B------:R-:W4:Y:S01]  /*e420*/  LDL.LU R12, [R1+0x40] ;  /* 0x00004000010c7983 */ /* 0x000f220000300800 */
[----:B------:R-:W-:-:S03]  /*e430*/  SEL R86, R7, R45, !P5 ;  /* 0x0000002d07567207 */ /* 0x000fc60006800000 */
[----:B------:R-:W4:Y:S01]  /*e440*/  LDL.LU R11, [R1+0x3c] ;  /* 0x00003c00010b7983 */ /* 0x000f220000300800 */
[----:B------:R-:W-:-:S03]  /*e450*/  SEL R88, R7, R53, !P5 ;  /* 0x0000003507587207 */ /* 0x000fc60006800000 */
[----:B------:R-:W4:Y:S01]  /*e460*/  LDL.LU R10, [R1+0x38] ;  /* 0x00003800010a7983 */ /* 0x000f220000300800 */
[C---:B------:R-:W-:Y:S01]  /*e470*/  SEL R198, R7.reuse, R198, !P5 ;  /* 0x000000c607c67207 */ /* 0x040fe20006800000 */
[----:B------:R-:W-:Y:S01]  /*e480*/  IMAD R65, R6, UR10, RZ ;  /* 0x0000000a06417c24 */ /* 0x000fe2000f8e02ff */
[C---:B------:R-:W-:Y:S01]  /*e490*/  SEL R214, R7.reuse, R214, !P5 ;  /* 0x000000d607d67207 */ /* 0x040fe20006800000 */
[----:B------:R-:W4:Y:S01]  /*e4a0*/  LDL.LU R9, [R1+0x34] ;  /* 0x0000340001097983 */ /* 0x000f220000300800 */
[----:B------:R-:W-:-:S03]  /*e4b0*/  SEL R246, R7, R246, !P5 ;  /* 0x000000f607f67207 */ /* 0x000fc60006800000 */
[----:B------:R-:W4:Y:S01]  /*e4c0*/  LDL.LU R8, [R1+0x30] ;  /* 0x0000300001087983 */ /* 0x000f220000300800 */
[----:B------:R-:W-:-:S03]  /*e4d0*/  IMAD R61, R167, UR10, RZ ;  /* 0x0000000aa73d7c24 */ /* 0x000fc6000f8e02ff */
[----:B------:R-:W4:Y:S01]  /*e4e0*/  LDL.LU R7, [R1+0x2c] ;  /* 0x00002c0001077983 */ /* 0x000f220000300800 */
[----:B------:R-:W-:-:S03]  /*e4f0*/  IMAD R57, R2, UR10, RZ ;  /* 0x0000000a02397c24 */ /* 0x000fc6000f8e02ff */
[----:B------:R-:W4:Y:S01]  /*e500*/  LDL.LU R6, [R1+0x28] ;  /* 0x0000280001067983 */ /* 0x000f220000300800 */
[----:B------:R-:W-:Y:S02]  /*e510*/  IMAD R53, R4, UR10, RZ ;  /* 0x0000000a04357c24 */ /* 0x000fe4000f8e02ff */
[----:B---3--:R-:W-:Y:S02]  /*e520*/  IMAD R49, R164, UR10, RZ ;  /* 0x0000000aa4317c24 */ /* 0x008fe4000f8e02ff */
[----:B------:R-:W3:Y:S04]  /*e530*/  LDL.LU R164, [R1+0x24] ;  /* 0x0000240001a47983 */ /* 0x000ee80000300800 */
[----:B------:R-:W4:Y:S04]  /*e540*/  LDL.LU R167, [R1+0x4] ;  /* 0x0000040001a77983 */ /* 0x000f280000300800 */
[----:B------:R-:W3:Y:S04]  /*e550*/  LDL.LU R2, [R1+0x10] ;  /* 0x0000100001027983 */ /* 0x000ee80000300800 */
[----:B------:R-:W3:Y:S01]  /*e560*/  LDL.LU R4, [R1+0x1c] ;  /* 0x00001c0001047983 */ /* 0x000ee20000300800 */
[----:B--2---:R-:W-:-:S03]  /*e570*/  IMAD R45, R5, UR10, RZ ;  /* 0x0000000a052d7c24 */ /* 0x004fc6000f8e02ff */
[----:B------:R-:W2:Y:S04]  /*e580*/  LDL.LU R5, [R1+0x20] ;  /* 0x0000200001057983 */ /* 0x000ea80000300800 */
[----:B------:R-:W2:Y:S04]  /*e590*/  LDL.LU R3, [R1+0x18] ;  /* 0x0000180001037983 */ /* 0x000ea80000300800 */
[----:B------:R-:W2:Y:S01]  /*e5a0*/  LDL.LU R0, [R1+0x14] ;  /* 0x0000140001007983 */ /* 0x000ea20000300800 */
[----:B----4-:R-:W-:Y:S02]  /*e5b0*/  IMAD R167, R167, UR10, RZ ;  /* 0x0000000aa7a77c24 */ /* 0x010fe4000f8e02ff */
[----:B---3--:R-:W-:-:S03]  /*e5c0*/  IMAD R2, R2, UR10, RZ ;  /* 0x0000000a02027c24 */ /* 0x008fc6000f8e02ff */
[----:B------:R0:W-:Y:S01]  /*e5d0*/  STL [R1+0x4], R167 ;  /* 0x000004a701007387 */ /* 0x0001e20000100800 */
[----:B------:R-:W-:-:S03]  /*e5e0*/  IMAD R4, R4, UR10, RZ ;  /* 0x0000000a04047c24 */ /* 0x000fc6000f8e02ff */
[----:B0-----:R-:W3:Y:S01]  /*e5f0*/  LDL.LU R167, [R1+0xf74] ;  /* 0x000f740001a77983 */ /* 0x001ee20000300800 */
[----:B--2---:R-:W-:-:S03]  /*e600*/  IMAD R5, R5, UR10, RZ ;  /* 0x0000000a05057c24 */ /* 0x004fc6000f8e02ff */
[----:B------:R0:W-:Y:S04]  /*e610*/  STL [R1+0x10], R2 ;  /* 0x0000100201007387 */ /* 0x0001e80000100800 */
[----:B0-----:R-:W2:Y:S04]  /*e620*/  LDL.LU R2, [R1+0xf70] ;  /* 0x000f700001027983 */ /* 0x001ea80000300800 */
[----:B------:R0:W-:Y:S04]  /*e630*/  STL [R1+0x1c], R4 ;  /* 0x00001c0401007387 */ /* 0x0001e80000100800 */
[----:B0-----:R-:W4:Y:S04]  /*e640*/  LDL.LU R4, [R1+0xf6c] ;  /* 0x000f6c0001047983 */ /* 0x001f280000300800 */
[----:B------:R0:W-:Y:S04]  /*e650*/  STL [R1+0x20], R5 ;  /* 0x0000200501007387 */ /* 0x0001e80000100800 */
[----:B0-----:R-:W3:Y:S01]  /*e660*/  LDL.LU R5, [R1+0xf68] ;  /* 0x000f680001057983 */ /* 0x001ee20000300800 */
[----:B------:R-:W-:-:S05]  /*e670*/  IMAD R3, R3, UR10, RZ ;  /* 0x0000000a03037c24 */ /* 0x000fca000f8e02ff */
[----:B------:R3:W-:Y:S02]  /*e680*/  STL [R1+0x18], R3 ;  /* 0x0000180301007387 */ /* 0x0007e40000100800 */
[----:B---3--:R-:W-:Y:S02]  /*e690*/  IMAD R3, R5, UR10, RZ ;  /* 0x0000000a05037c24 */ /* 0x008fe4000f8e02ff */
[----:B------:R-:W3:Y:S01]  /*e6a0*/  LDL.LU R5, [R1+0xf64] ;  /* 0x000f640001057983 */ /* 0x000ee20000300800 */
[----:B------:R-:W-:-:S05]  /*e6b0*/  IMAD R0, R0, UR10, RZ ;  /* 0x0000000a00007c24 */ /* 0x000fca000f8e02ff */
[----:B------:R3:W-:Y:S02]  /*e6c0*/  STL [R1+0x14], R0 ;  /* 0x0000140001007387 */ /* 0x0007e40000100800 */
[----:B---3--:R-:W-:-:S05]  /*e6d0*/  LEA R0, P5, R160, R5, 0x1 ;  /* 0x00000005a0007211 */ /* 0x008fca00078a08ff */
[----:B------:R0:W-:Y:S02]  /*e6e0*/  STL [R1+0x2fc], R0 ;  /* 0x0002fc0001007387 */ /* 0x0001e40000100800 */
[----:B0-----:R-:W-:-:S05]  /*e6f0*/  LEA R0, P3, R156, R5, 0x1 ;  /* 0x000000059c007211 */ /* 0x001fca00078608ff */
        /* <DEDUP_REMOVED lines=10> */
[----:B------:R0:W-:Y:S04]  /*e7a0*/  STL [R1+0x32c], R0 ;  /* 0x00032c0001007387 */ /* 0x0001e80000100800 */
[----:B0-----:R-:W3:Y:S01]  /*e7b0*/  LDL.LU R0, [R1+0xf60] ;  /* 0x000f600001007983 */ /* 0x001ee20000300800 */
[----:B------:R-:W-:Y:S02]  /*e7c0*/  IMAD R127, R127, UR10, RZ ;  /* 0x0000000a7f7f7c24 */ /* 0x000fe4000f8e02ff */
[----:B------:R-:W-:Y:S02]  /*e7d0*/  IMAD R117, R117, UR10, RZ ;  /* 0x0000000a75757c24 */ /* 0x000fe4000f8e02ff */
[----:B------:R-:W-:Y:S02]  /*e7e0*/  IMAD R113, R113, UR10, RZ ;  /* 0x0000000a71717c24 */ /* 0x000fe4000f8e02ff */
[----:B------:R-:W-:-:S02]  /*e7f0*/  IMAD R111, R111, UR10, RZ ;  /* 0x0000000a6f6f7c24 */ /* 0x000fc4000f8e02ff */
[----:B------:R-:W-:Y:S02]  /*e800*/  IMAD R109, R109, UR10, RZ ;  /* 0x0000000a6d6d7c24 */ /* 0x000fe4000f8e02ff */
[----:B------:R-:W-:Y:S02]  /*e810*/  IMAD R107, R107, UR10, RZ ;  /* 0x0000000a6b6b7c24 */ /* 0x000fe4000f8e02ff */
        /* <DEDUP_REMOVED lines=30> */
[----:B------:R-:W-:Y:S01]  /*ea00*/  IMAD R15, R15, UR10, RZ ;  /* 0x0000000a0f0f7c24 */ /* 0x000fe2000f8e02ff */
[-C--:B---3--:R-:W-:Y:S02]  /*ea10*/  LEA.HI.X.SX32 R160, R160, R0.reuse, 0x1, P5 ;  /* 0x00000000a0a07211 */ /* 0x088fe400028f0eff */
[----:B------:R-:W-:-:S03]  /*ea20*/  LEA.HI.X.SX32 R156, R156, R0, 0x1, P3 ;  /* 0x000000009c9c7211 */ /* 0x000fc600018f0eff */
[----:B------:R0:W-:Y:S01]  /*ea30*/  STL [R1+0x2f8], R160 ;  /* 0x0002f8a001007387 */ /* 0x0001e20000100800 */
[----:B------:R-:W-:Y:S02]  /*ea40*/  LEA.HI.X.SX32 R146, R146, R0, 0x1, P1 ;  /* 0x0000000092927211 */ /* 0x000fe400008f0eff */
[----:B0-----:R-:W-:-:S05]  /*ea50*/  LEA R160, P5, R136, R5, 0x1 ;  /* 0x0000000588a07211 */ /* 0x001fca00078a08ff */
[----:B------:R0:W-:Y:S04]  /*ea60*/  STL [R1+0x334], R160 ;  /* 0x000334a001007387 */ /* 0x0001e80000100800 */
[----:B------:R1:W-:Y:S01]  /*ea70*/  STL [R1+0x300], R156 ;  /* 0x0003009c01007387 */ /* 0x0003e20000100800 */
[-C--:B0-----:R-:W-:Y:S02]  /*ea80*/  LEA R160, P3, R128, R5.reuse, 0x1 ;  /* 0x0000000580a07211 */ /* 0x081fe400078608ff */
[----:B-1----:R-:W-:Y:S02]  /*ea90*/  LEA.HI.X.SX32 R156, R151, R0, 0x1, P2 ;  /* 0x00000000979c7211 */ /* 0x002fe400010f0eff */
[-C--:B------:R-:W-:Y:S01]  /*eaa0*/  LEA R151, P2, R127, R5.reuse, 0x1 ;  /* 0x000000057f977211 */ /* 0x080fe200078408ff */
[----:B------:R-:W-:Y:S04]  /*eab0*/  STL [R1+0x33c], R160 ;  /* 0x00033ca001007387 */ /* 0x000fe80000100800 */
[----:B------:R0:W-:Y:S04]  /*eac0*/  STL [R1+0x308], R156 ;  /* 0x0003089c01007387 */ /* 0x0001e80000100800 */
[----:B------:R1:W-:Y:S04]  /*ead0*/  STL [R1+0x344], R151 ;  /* 0x0003449701007387 */ /* 0x0003e80000100800 */
[----:B------:R3:W-:Y:S01]  /*eae0*/  STL [R1+0x310], R146 ;  /* 0x0003109201007387 */ /* 0x0007e20000100800 */
[----:B0-----:R-:W-:-:S02]  /*eaf0*/  LEA R156, P1, R120, R5, 0x1 ;  /* 0x00000005789c7211 */ /* 0x001fc400078208ff */
[-C--:B-1----:R-:W-:Y:S02]  /*eb00*/  LEA.HI.X.SX32 R151, R142, R0.reuse, 0x1, P0 ;  /* 0x000000008e977211 */ /* 0x082fe400000f0eff */
[-C--:B------:R-:W-:Y:S02]  /*eb10*/  LEA.HI.X.SX32 R142, R140, R0.reuse, 0x1, P4 ;  /* 0x000000008c8e7211 */ /* 0x080fe400020f0eff */
[-C--:B---3--:R-:W-:Y:S01]  /*eb20*/  LEA R146, P0, R117, R5.reuse, 0x1 ;  /* 0x0000000575927211 */ /* 0x088fe200078008ff */
[----:B------:R-:W-:Y:S01]  /*eb30*/  STL [R1+0x34c], R156 ;  /* 0x00034c9c01007387 */ /* 0x000fe20000100800 */
[-C--:B------:R-:W-:Y:S02]  /*eb40*/  LEA R140, P4, R113, R5.reuse, 0x1 ;  /* 0x00000005718c7211 */ /* 0x080fe400078808ff */
[----:B------:R-:W-:Y:S01]  /*eb50*/  LEA.HI.X.SX32 R138, R138, R0, 0x1, P6 ;  /* 0x000000008a8a7211 */ /* 0x000fe200030f0eff */
[----:B------:R-:W-:Y:S04]  /*eb60*/  STL [R1+0x318], R151 ;  /* 0x0003189701007387 */ /* 0x000fe80000100800 */
        /* <DEDUP_REMOVED lines=197> */
[----:B-1----:R-:W-:-:S03]  /*f7c0*/  LEA.HI.X.SX32 R38, R34, R0, 0x1, P6 ;  /* 0x0000000022267211 */ /* 0x002fc600030f0eff */
[----:B------:R-:W-:Y:S01]  /*f7d0*/  STL [R1+0x4e8], R39 ;  /* 0x0004e82701007387 */ /* 0x000fe20000100800 */
[-C--:B------:R-:W-:Y:S02]  /*f7e0*/  LEA.HI.X.SX32 R34, R30, R0.reuse, 0x1, P5 ;  /* 0x000000001e227211 */ /* 0x080fe400028f0eff */
[-C--:B---3--:R-:W-:Y:S01]  /*f7f0*/  LEA R37, P6, R18, R5.reuse, 0x1 ;  /* 0x0000000512257211 */ /* 0x088fe200078c08ff */
[----:B------:R-:W-:Y:S01]  /*f800*/  STL [R1+0x4b4], R38 ;  /* 0x0004b42601007387 */ /* 0x000fe20000100800 */
[-C--:B------:R-:W-:Y:S02]  /*f810*/  LEA R30, P5, R17, R5.reuse, 0x1 ;  /* 0x00000005111e7211 */ /* 0x080fe400078a08ff */
[----:B------:R-:W-:Y:S01]  /*f820*/  LEA.HI.X.SX32 R26, R26, R0, 0x1, P3 ;  /* 0x000000001a1a7211 */ /* 0x000fe200018f0eff */
[----:B------:R-:W-:Y:S04]  /*f830*/  STL [R1+0x4f0], R37 ;  /* 0x0004f02501007387 */ /* 0x000fe80000100800 */
[----:B------:R-:W3:Y:S04]  /*f840*/  LDL.LU R140, [R1+0x4] ;  /* 0x00000400018c7983 */ /* 0x000ee80000300800 */
[----:B------:R-:W-:Y:S04]  /*f850*/  STL [R1+0x4bc], R34 ;  /* 0x0004bc2201007387 */ /* 0x000fe80000100800 */
[----:B------:R0:W-:Y:S04]  /*f860*/  STL [R1+0x4f8], R30 ;  /* 0x0004f81e01007387 */ /* 0x0001e80000100800 */
[----:B------:R-:W3:Y:S04]  /*f870*/  LDL.LU R142, [R1+0x10] ;  /* 0x00001000018e7983 */ /* 0x000ee80000300800 */
[----:B------:R1:W-:Y:S01]  /*f880*/  STL [R1+0x4c4], R26 ;  /* 0x0004c41a01007387 */ /* 0x0003e20000100800 */
[----:B0-----:R-:W-:-:S03]  /*f890*/  LEA R30, P3, R16, R5, 0x1 ;  /* 0x00000005101e7211 */ /* 0x001fc600078608ff */
[----:B------:R-:W3:Y:S01]  /*f8a0*/  LDL.LU R146, [R1+0x1c] ;  /* 0x00001c0001927983 */ /* 0x000ee20000300800 */
[----:B-1----:R-:W-:-:S03]  /*f8b0*/  LEA.HI.X.SX32 R26, R24, R0, 0x1, P2 ;  /* 0x00000000181a7211 */ /* 0x002fc600010f0eff */
[----:B------:R-:W-:Y:S01]  /*f8c0*/  STL [R1+0x500], R30 ;  /* 0x0005001e01007387 */ /* 0x000fe20000100800 */
[----:B------:R-:W-:-:S03]  /*f8d0*/  LEA R24, P2, R15, R5, 0x1 ;  /* 0x000000050f187211 */ /* 0x000fc600078408ff */
[----:B------:R-:W3:Y:S04]  /*f8e0*/  LDL.LU R151, [R1+0x20] ;  /* 0x0000200001977983 */ /* 0x000ee80000300800 */
[----:B------:R0:W-:Y:S04]  /*f8f0*/  STL [R1+0x4cc], R26 ;  /* 0x0004cc1a01007387 */ /* 0x0001e80000100800 */
[----:B------:R-:W3:Y:S04]  /*f900*/  LDL.LU R156, [R1+0x18] ;  /* 0x00001800019c7983 */ /* 0x000ee80000300800 */
[----:B------:R1:W-:Y:S04]  /*f910*/  STL [R1+0x508], R24 ;  /* 0x0005081801007387 */ /* 0x0003e80000100800 */
[----:B------:R-:W3:Y:S01]  /*f920*/  LDL.LU R160, [R1+0x14] ;  /* 0x0000140001a07983 */ /* 0x000ee20000300800 */
[----:B------:R-:W-:Y:S01]  /*f930*/  IMAD R14, R14, UR10, RZ ;  /* 0x0000000a0e0e7c24 */ /* 0x000fe2000f8e02ff */
[----:B------:R-:W-:Y:S01]  /*f940*/  LEA.HI.X.SX32 R22, R22, R0, 0x1, P1 ;  /* 0x0000000016167211 */ /* 0x000fe200008f0eff */
[----:B------:R-:W-:-:S02]  /*f950*/  IMAD R13, R13, UR10, RZ ;  /* 0x0000000a0d0d7c24 */ /* 0x000fc4000f8e02ff */
[----:B------:R-:W-:Y:S01]  /*f960*/  IMAD R12, R12, UR10, RZ ;  /* 0x0000000a0c0c7c24 */ /* 0x000fe2000f8e02ff */
[-C--:B0-----:R-:W-:Y:S01]  /*f970*/  LEA R26, P1, R14, R5.reuse, 0x1 ;  /* 0x000000050e1a7211 */ /* 0x081fe200078208ff */
[----:B------:R0:W-:Y:S01]  /*f980*/  STL [R1+0x4d4], R22 ;  /* 0x0004d41601007387 */ /* 0x0001e20000100800 */
[-C--:B-1----:R-:W-:Y:S01]  /*f990*/  LEA.HI.X.SX32 R24, R20, R0.reuse, 0x1, P0 ;  /* 0x0000000014187211 */ /* 0x082fe200000f0eff */
[----:B------:R-:W-:Y:S01]  /*f9a0*/  IMAD R11, R11, UR10, RZ ;  /* 0x0000000a0b0b7c24 */ /* 0x000fe2000f8e02ff */
[-C--:B------:R-:W-:Y:S01]  /*f9b0*/  LEA.HI.X.SX32 R20, R19, R0.reuse, 0x1, P4 ;  /* 0x0000000013147211 */ /* 0x080fe200020f0eff */
[----:B------:R-:W-:Y:S01]  /*f9c0*/  STL [R1+0x510], R26 ;  /* 0x0005101a01007387 */ /* 0x000fe20000100800 */
[-C--:B------:R-:W-:Y:S01]  /*f9d0*/  LEA R19, P4, R12, R5.reuse, 0x1 ;  /* 0x000000050c137211 */ /* 0x080fe200078808ff */
[----:B------:R-:W-:Y:S01]  /*f9e0*/  IMAD R10, R10, UR10, RZ ;  /* 0x0000000a0a0a7c24 */ /* 0x000fe2000f8e02ff */
[----:B------:R-:W-:Y:S02]  /*f9f0*/  LEA.HI.X.SX32 R18, R18, R0, 0x1, P6 ;  /* 0x0000000012127211 */ /* 0x000fe400030f0eff */
[----:B0-----:R-:W-:Y:S01]  /*fa00*/  LEA R22, P0, R13, R5, 0x1 ;  /* 0x000000050d167211 */ /* 0x001fe200078008ff */
[----:B------:R-:W-:Y:S01]  /*fa10*/  STL [R1+0x4dc], R24 ;  /* 0x0004dc1801007387 */ /* 0x000fe20000100800 */
[----:B------:R-:W-:-:S03]  /*fa20*/  IMAD R9, R9, UR10, RZ ;  /* 0x0000000a09097c24 */ /* 0x000fc6000f8e02ff */
[----:B------:R-:W-:Y:S04]  /*fa30*/  STL [R1+0x518], R22 ;  /* 0x0005181601007387 */ /* 0x000fe80000100800 */
[----:B------:R0:W-:Y:S04]  /*fa40*/  STL [R1+0x4e4], R20 ;  /* 0x0004e41401007387 */ /* 0x0001e80000100800 */
[----:B------:R1:W-:Y:S01]  /*fa50*/  STL [R1+0x520], R19 ;  /* 0x0005201301007387 */ /* 0x0003e20000100800 */
[----:B------:R-:W-:-:S03]  /*fa60*/  IMAD R8, R8, UR10, RZ ;  /* 0x0000000a08087c24 */ /* 0x000fc6000f8e02ff */
[----:B------:R2:W-:Y:S01]  /*fa70*/  STL [R1+0x4ec], R18 ;  /* 0x0004ec1201007387 */ /* 0x0005e20000100800 */
[-C--:B0-----:R-:W-:Y:S02]  /*fa80*/  LEA R20, P6, R11, R5.reuse, 0x1 ;  /* 0x000000050b147211 */ /* 0x081fe400078c08ff */
[-C--:B-1----:R-:W-:Y:S02]  /*fa90*/  LEA.HI.X.SX32 R19, R17, R0.reuse, 0x1, P5 ;  /* 0x0000000011137211 */ /* 0x082fe400028f0eff */
[-C--:B------:R-:W-:Y:S02]  /*faa0*/  LEA.HI.X.SX32 R17, R16, R0.reuse, 0x1, P3 ;  /* 0x0000000010117211 */ /* 0x080fe400018f0eff */
[-C--:B--2---:R-:W-:Y:S01]  /*fab0*/  LEA R18, P5, R10, R5.reuse, 0x1 ;  /* 0x000000050a127211 */ /* 0x084fe200078a08ff */
[----:B------:R-:W-:Y:S01]  /*fac0*/  STL [R1+0x528], R20 ;  /* 0x0005281401007387 */ /* 0x000fe20000100800 */
[----:B------:R-:W-:Y:S01]  /*fad0*/  LEA R16, P3, R9, R5, 0x1 ;  /* 0x0000000509107211 */ /* 0x000fe200078608ff */
[----:B------:R-:W-:Y:S01]  /*fae0*/  IMAD R7, R7, UR10, RZ ;  /* 0x0000000a07077c24 */ /* 0x000fe2000f8e02ff */
[----:B------:R-:W-:Y:S01]  /*faf0*/  LEA.HI.X.SX32 R15, R15, R0, 0x1, P2 ;  /* 0x000000000f0f7211 */ /* 0x000fe200010f0eff */
        /* <DEDUP_REMOVED lines=21> */
[-C--:B------:R-:W-:Y:S01]  /*fc50*/  LEA.HI.X.SX32 R11, R10, R0.reuse, 0x1, P5 ;  /* 0x000000000a0b7211 */ /* 0x080fe200028f0eff */
[----:B------:R-:W-:Y:S01]  /*fc60*/  STL [R1+0x558], R14 ;  /* 0x0005580e01007387 */ /* 0x000fe20000100800 */
[----:B------:R-:W-:-:S03]  /*fc70*/  LEA.HI.X.SX32 R9, R9, R0, 0x1, P3 ;  /* 0x0000000009097211 */ /* 0x000fc600018f0eff */
[----:B------:R-:W-:Y:S01]  /*fc80*/  STL [R1+0x524], R13 ;  /* 0x0005240d01007387 */ /* 0x000fe20000100800 */
[----:B------:R-:W-:Y:S01]  /*fc90*/  LEA.HI.X.SX32 R6, R6, R0, 0x1, P0 ;  /* 0x0000000006067211 */ /* 0x000fe200000f0eff */
[----:B----4-:R-:W-:Y:S02]  /*fca0*/  IMAD R4, R4, UR10, RZ ;  /* 0x0000000a04047c24 */ /* 0x010fe4000f8e02ff */
        /* <DEDUP_REMOVED lines=19> */
[----:B---3--:R-:W-:-:S05]  /*fde0*/  LEA R12, P6, R140, R5, 0x1 ;  /* 0x000000058c0c7211 */ /* 0x008fca00078c08ff */
[----:B------:R-:W-:Y:S01]  /*fdf0*/  STL [R1+0x560], R12 ;  /* 0x0005600c01007387 */ /* 0x000fe20000100800 */
[----:B------:R-:W-:-:S03]  /*fe00*/  LEA R10, P5, R142, R5, 0x1 ;  /* 0x000000058e0a7211 */ /* 0x000fc600078a08ff */
[----:B------:R0:W-:Y:S04]  /*fe10*/  STL [R1+0x52c], R11 ;  /* 0x00052c0b01007387 */ /* 0x0001e80000100800 */
[----:B------:R1:W-:Y:S04]  /*fe20*/  STL [R1+0x568], R10 ;  /* 0x0005680a01007387 */ /* 0x0003e80000100800 */
[----:B------:R2:W-:Y:S01]  /*fe30*/  STL [R1+0x534], R9 ;  /* 0x0005340901007387 */ /* 0x0005e20000100800 */
[----:B0-----:R-:W-:Y:S02]  /*fe40*/  LEA R11, P3, R146, R5, 0x1 ;  /* 0x00000005920b7211 */ /* 0x001fe400078608ff */
[----:B-1----:R-:W-:-:S02]  /*fe50*/  LEA.HI.X.SX32 R10, R8, R0, 0x1, P2 ;  /* 0x00000000080a7211 */ /* 0x002fc400010f0eff */
[----:B------:R-:W-:Y:S02]  /*fe60*/  LEA.HI.X.SX32 R8, R7, R0, 0x1, P1 ;  /* 0x0000000007087211 */ /* 0x000fe400008f0eff */
[-C--:B--2---:R-:W-:Y:S01]  /*fe70*/  LEA R9, P2, R151, R5.reuse, 0x1 ;  /* 0x0000000597097211 */ /* 0x084fe200078408ff */
[----:B------:R-:W-:Y:S04]  /*fe80*/  STL [R1+0x570], R11 ;  /* 0x0005700b01007387 */ /* 0x000fe80000100800 */
[----:B------:R-:W-:Y:S01]  /*fe90*/  STL [R1+0x53c], R10 ;  /* 0x00053c0a01007387 */ /* 0x000fe20000100800 */
[----:B------:R-:W-:-:S03]  /*fea0*/  LEA R7, P1, R156, R5, 0x1 ;  /* 0x000000059c077211 */ /* 0x000fc600078208ff */
[----:B------:R-:W-:Y:S04]  /*feb0*/  STL [R1+0x578], R9 ;  /* 0x0005780901007387 */ /* 0x000fe80000100800 */
[----:B------:R0:W-:Y:S04]  /*fec0*/  STL [R1+0x544], R8 ;  /* 0x0005440801007387 */ /* 0x0001e80000100800 */
[----:B------:R1:W-:Y:S04]  /*fed0*/  STL [R1+0x580], R7 ;  /* 0x0005800701007387 */ /* 0x0003e80000100800 */
[----:B------:R2:W-:Y:S01]  /*fee0*/  STL [R1+0x54c], R6 ;  /* 0x00054c0601007387 */ /* 0x0005e20000100800 */
[----:B0-----:R-:W-:-:S02]  /*fef0*/  LEA R8, P0, R160, R5, 0x1 ;  /* 0x00000005a0087211 */ /* 0x001fc400078008ff */
[----:B-1----:R-:W-:-:S03]  /*ff00*/  LEA.HI.X.SX32 R7, R164, R0, 0x1, P4 ;  /* 0x00000000a4077211 */ /* 0x002fc600020f0eff */
[----:B------:R0:W-:Y:S01]  /*ff10*/  STL [R1+0x588], R8 ;  /* 0x0005880801007387 */ /* 0x0001e20000100800 */
[----:B--2---:R-:W-:-:S03]  /*ff20*/  LEA R6, P4, R3, R5, 0x1 ;  /* 0x0000000503067211 */ /* 0x004fc600078808ff */
[----:B------:R1:W-:Y:S04]  /*ff30*/  STL [R1+0x554], R7 ;  /* 0x0005540701007387 */ /* 0x0003e80000100800 */
[----:B------:R2:W-:Y:S01]  /*ff40*/  STL [R1+0x590], R6 ;  /* 0x0005900601007387 */ /* 0x0005e20000100800 */
[----:B0-----:R-:W-:Y:S02]  /*ff50*/  LEA.HI.X.SX32 R8, R140, R0, 0x1, P6 ;  /* 0x000000008c087211 */ /* 0x001fe400030f0eff */
[----:B-1----:R-:W-:-:S03]  /*ff60*/  LEA R7, P6, R4, R5, 0x1 ;  /* 0x0000000504077211 */ /* 0x002fc600078c08ff */
[----:B------:R0:W-:Y:S01]  /*ff70*/  STL [R1+0x55c], R8 ;  /* 0x00055c0801007387 */ /* 0x0001e20000100800 */
[----:B--2---:R-:W-:-:S03]  /*ff80*/  LEA.HI.X.SX32 R6, R142, R0, 0x1, P5 ;  /* 0x000000008e067211 */ /* 0x004fc600028f0eff */
[----:B------:R1:W-:Y:S04]  /*ff90*/  STL [R1+0x598], R7 ;  /* 0x0005980701007387 */ /* 0x0003e80000100800 */
[----:B------:R2:W-:Y:S01]  /*ffa0*/  STL [R1+0x564], R6 ;  /* 0x0005640601007387 */ /* 0x0005e20000100800 */
[----:B0-----:R-:W-:Y:S02]  /*ffb0*/  LEA R8, P5, R2, R5, 0x1 ;  /* 0x0000000502087211 */ /* 0x001fe400078a08ff */
        /* <DEDUP_REMOVED lines=15> */
[----:B------:R1:W-:Y:S01]  /*100b0*/  STL [R1+0x584], R7 ;  /* 0x0005840701007387 */ /* 0x0003e20000100800 */
[----:B0-----:R-:W-:-:S03]  /*100c0*/  LEA.HI.X.SX32 R8, R3, R0, 0x1, P4 ;  /* 0x0000000003087211 */ /* 0x001fc600020f0eff */
[----:B------:R-:W2:Y:S04]  /*100d0*/  LDL.LU R3, [R1+0xf5c] ;  /* 0x000f5c0001037983 */ /* 0x000ea80000300800 */
[----:B------:R0:W-:Y:S01]  /*100e0*/  STL [R1+0x5c0], R6 ;  /* 0x0005c00601007387 */ /* 0x0001e20000100800 */
[----:B-1----:R-:W-:-:S03]  /*100f0*/  LEA.HI.X.SX32 R7, R4, R0, 0x1, P6 ;  /* 0x0000000004077211 */ /* 0x002fc600030f0eff */
[----:B------:R1:W-:Y:S04]  /*10100*/  STL [R1+0x58c], R8 ;  /* 0x00058c0801007387 */ /* 0x0003e80000100800 */
[----:B------:R3:W5:Y:S01]  /*10110*/  LDL.LU R4, [R1+0xf58] ;  /* 0x000f580001047983 */ /* 0x0007620000300800 */
[----:B0-----:R-:W-:-:S05]  /*10120*/  LEA R6, P4, R175, R5, 0x1 ;  /* 0x00000005af067211 */ /* 0x001fca00078808ff */
[----:B------:R0:W-:Y:S01]  /*10130*/  STL [R1+0x5c8], R6 ;  /* 0x0005c80601007387 */ /* 0x0001e20000100800 */
[----:B-1----:R-:W-:-:S03]  /*10140*/  LEA.HI.X.SX32 R8, R2, R0, 0x1, P5 ;  /* 0x0000000002087211 */ /* 0x002fc600028f0eff */
[----:B------:R1:W-:Y:S04]  /*10150*/  STL [R1+0x594], R7 ;  /* 0x0005940701007387 */ /* 0x0003e80000100800 */
[----:B------:R-:W4:Y:S01]  /*10160*/  LDL.LU R2, [R1+0xf54] ;  /* 0x000f540001027983 */ /* 0x000f220000300800 */
[-C--:B0-----:R-:W-:Y:S02]  /*10170*/  LEA R6, P6, R177, R5.reuse, 0x1 ;  /* 0x00000005b1067211 */ /* 0x081fe400078c08ff */
[----:B-1----:R-:W-:-:S03]  /*10180*/  LEA R7, P5, R179, R5, 0x1 ;  /* 0x00000005b3077211 */ /* 0x002fc600078a08ff */
[----:B------:R0:W-:Y:S04]  /*10190*/  STL [R1+0x5d0], R6 ;  /* 0x0005d00601007387 */ /* 0x0001e80000100800 */
[----:B------:R1:W-:Y:S01]  /*101a0*/  STL [R1+0x59c], R8 ;  /* 0x00059c0801007387 */ /* 0x0003e20000100800 */
[----:B0-----:R-:W-:-:S03]  /*101b0*/  LEA.HI.X.SX32 R6, R167, R0, 0x1, P3 ;  /* 0x00000000a7067211 */ /* 0x001fc600018f0eff */
[----:B------:R0:W-:Y:S01]  /*101c0*/  STL [R1+0x5d8], R7 ;  /* 0x0005d80701007387 */ /* 0x0001e20000100800 */
[----:B-1----:R-:W-:-:S03]  /*101d0*/  LEA R8, P3, R181, R5, 0x1 ;  /* 0x00000005b5087211 */ /* 0x002fc600078608ff */
[----:B------:R1:W-:Y:S01]  /*101e0*/  STL [R1+0x5a4], R6 ;  /* 0x0005a40601007387 */ /* 0x0003e20000100800 */
[----:B0-----:R-:W-:-:S03]  /*101f0*/  LEA.HI.X.SX32 R7, R169, R0, 0x1, P2 ;  /* 0x00000000a9077211 */ /* 0x001fc600010f0eff */
[----:B------:R0:W-:Y:S01]  /*10200*/  STL [R1+0x5e0], R8 ;  /* 0x0005e00801007387 */ /* 0x0001e20000100800 */
[----:B-1----:R-:W-:-:S03]  /*10210*/  LEA R6, P2, R183, R5, 0x1 ;  /* 0x00000005b7067211 */ /* 0x002fc600078408ff */
[----:B------:R1:W-:Y:S04]  /*10220*/  STL [R1+0x5ac], R7 ;  /* 0x0005ac0701007387 */ /* 0x0003e80000100800 */
[----:B------:R3:W-:Y:S01]  /*10230*/  STL [R1+0x5e8], R6 ;  /* 0x0005e80601007387 */ /* 0x0007e20000100800 */
[----:B0-----:R-:W-:Y:S02]  /*10240*/  LEA.HI.X.SX32 R8, R171, R0, 0x1, P1 ;  /* 0x00000000ab087211 */ /* 0x001fe400008f0eff */
[----:B-1----:R-:W-:-:S03]  /*10250*/  LEA R7, P1, R185, R5, 0x1 ;  /* 0x00000005b9077211 */ /* 0x002fc600078208ff */
[----:B------:R0:W-:Y:S01]  /*10260*/  STL [R1+0x5b4], R8 ;  /* 0x0005b40801007387 */ /* 0x0001e20000100800 */
[----:B---3--:R-:W-:-:S03]  /*10270*/  LEA.HI.X.SX32 R6, R173, R0, 0x1, P0 ;  /* 0x00000000ad067211 */ /* 0x008fc600000f0eff */
[----:B------:R1:W-:Y:S04]  /*10280*/  STL [R1+0x5f0], R7 ;  /* 0x0005f00701007387 */ /* 0x0003e80000100800 */
[----:B------:R3:W-:Y:S01]  /*10290*/  STL [R1+0x5bc], R6 ;  /* 0x0005bc0601007387 */ /* 0x0007e20000100800 */
[----:B0-----:R-:W-:Y:S02]  /*102a0*/  LEA R8, P0, R187, R5, 0x1 ;  /* 0x00000005bb087211 */ /* 0x001fe400078008ff */
[----:B-1----:R-:W-:-:S03]  /*102b0*/  LEA.HI.X.SX32 R7, R175, R0, 0x1, P4 ;  /* 0x00000000af077211 */ /* 0x002fc600020f0eff */
[----:B------:R0:W-:Y:S01]  /*102c0*/  STL [R1+0x5f8], R8 ;  /* 0x0005f80801007387 */ /* 0x0001e20000100800 */
[----:B---3--:R-:W-:-:S03]  /*102d0*/  LEA R6, P4, R189, R5, 0x1 ;  /* 0x00000005bd067211 */ /* 0x008fc600078808ff */
        /* <DEDUP_REMOVED lines=18> */
[----:B------:R1:W-:Y:S01]  /*10400*/  STL [R1+0x620], R7 ;  /* 0x0006200701007387 */ /* 0x0003e20000100800 */
[----:B------:R-:W-:-:S03]  /*10410*/  IMAD R203, R203, UR10, RZ ;  /* 0x0000000acbcb7c24 */ /* 0x000fc6000f8e02ff */
[----:B------:R3:W-:Y:S01]  /*10420*/  STL [R1+0x5ec], R6 ;  /* 0x0005ec0601007387 */ /* 0x0007e20000100800 */
[----:B0-----:R-:W-:Y:S02]  /*10430*/  LEA R8, P1, R199, R5, 0x1 ;  /* 0x00000005c7087211 */ /* 0x001fe400078208ff */
[----:B-1----:R-:W-:-:S03]  /*10440*/  LEA.HI.X.SX32 R7, R187, R0, 0x1, P0 ;  /* 0x00000000bb077211 */ /* 0x002fc600000f0eff */
[----:B------:R0:W-:Y:S01]  /*10450*/  STL [R1+0x628], R8 ;  /* 0x0006280801007387 */ /* 0x0001e20000100800 */
[----:B---3--:R-:W-:-:S03]  /*10460*/  LEA R6, P0, R201, R5, 0x1 ;  /* 0x00000005c9067211 */ /* 0x008fc600078008ff */
[----:B------:R1:W-:Y:S01]  /*10470*/  STL [R1+0x5f4], R7 ;  /* 0x0005f40701007387 */ /* 0x0003e20000100800 */
[----:B------:R-:W-:-:S03]  /*10480*/  IMAD R205, R205, UR10, RZ ;  /* 0x0000000acdcd7c24 */ /* 0x000fc6000f8e02ff */
[----:B------:R3:W-:Y:S01]  /*10490*/  STL [R1+0x630], R6 ;  /* 0x0006300601007387 */ /* 0x0007e20000100800 */
[----:B0-----:R-:W-:Y:S01]  /*104a0*/  LEA.HI.X.SX32 R8, R189, R0, 0x1, P4 ;  /* 0x00000000bd087211 */ /* 0x001fe200020f0eff */
[----:B------:R-:W-:Y:S01]  /*104b0*/  IMAD R207, R207, UR10, RZ ;  /* 0x0000000acfcf7c24 */ /* 0x000fe2000f8e02ff */
        /* <DEDUP_REMOVED lines=753> */
[----:B------:R1:W-:Y:S04]  /*133d0*/  STL [R1+0xee8], R7 ;  /* 0x000ee80701007387 */ /* 0x0003e80000100800 */
[----:B------:R3:W-:Y:S01]  /*133e0*/  STL [R1+0xecc], R6 ;  /* 0x000ecc0601007387 */ /* 0x0007e20000100800 */
[----:B0-----:R-:W-:Y:S02]  /*133f0*/  LEA R8, P2, R162, R5, 0x1 ;  /* 0x00000005a2087211 */ /* 0x001fe400078408ff */
[----:B-1----:R-:W-:-:S03]  /*13400*/  LEA.HI.X.SX32 R7, R154, R0, 0x1, P1 ;  /* 0x000000009a077211 */ /* 0x002fc600008f0eff */
[----:B------:R-:W-:Y:S01]  /*13410*/  STL [R1+0xeec], R8 ;  /* 0x000eec0801007387 */ /* 0x000fe20000100800 */
[----:B---3--:R-:W-:Y:S02]  /*13420*/  LEA R6, P1, R166, R5, 0x1 ;  /* 0x00000005a6067211 */ /* 0x008fe400078208ff */
[-C--:B------:R-:W-:Y:S01]  /*13430*/  LEA.HI.X.SX32 R5, R158, R0.reuse, 0x1, P0 ;  /* 0x000000009e057211 */ /* 0x080fe200000f0eff */
[----:B------:R-:W-:Y:S04]  /*13440*/  STL [R1+0xed4], R7 ;  /* 0x000ed40701007387 */ /* 0x000fe80000100800 */
[----:B------:R0:W-:Y:S04]  /*13450*/  STL [R1+0xae8], R6 ;  /* 0x000ae80601007387 */ /* 0x0001e80000100800 */
[----:B------:R1:W-:Y:S01]  /*13460*/  STL [R1+0xad4], R5 ;  /* 0x000ad40501007387 */ /* 0x0003e20000100800 */
[----:B0-----:R-:W-:-:S02]  /*13470*/  LEA.HI.X.SX32 R6, R182, R0, 0x1, P4 ;  /* 0x00000000b6067211 */ /* 0x001fc400020f0eff */
[----:B-1----:R-:W-:-:S03]  /*13480*/  LEA.HI.X.SX32 R5, R198, R0, 0x1, P6 ;  /* 0x00000000c6057211 */ /* 0x002fc600030f0eff */
[----:B------:R0:W-:Y:S01]  /*13490*/  STL [R1+0xad8], R6 ;  /* 0x000ad80601007387 */ /* 0x0001e20000100800 */
[----:B------:R-:W-:-:S03]  /*134a0*/  LEA.HI.X.SX32 R7, R246, R0, 0x1, P5 ;  /* 0x00000000f6077211 */ /* 0x000fc600028f0eff */
[----:B------:R1:W-:Y:S01]  /*134b0*/  STL [R1+0xadc], R5 ;  /* 0x000adc0501007387 */ /* 0x0003e20000100800 */
[C---:B--2---:R-:W-:Y:S02]  /*134c0*/  LEA R16, P0, R3.reuse, UR8, 0x1 ;  /* 0x0000000803107c11 */ /* 0x044fe4000f8008ff */
[-C--:B0-----:R-:W-:Y:S01]  /*134d0*/  LEA.HI.X.SX32 R6, R214, R0.reuse, 0x1, P3 ;  /* 0x00000000d6067211 */ /* 0x081fe200018f0eff */
[----:B------:R-:W-:Y:S01]  /*134e0*/  STL [R1+0xaec], R7 ;  /* 0x000aec0701007387 */ /* 0x000fe20000100800 */
[-C--:B-1----:R-:W-:Y:S02]  /*134f0*/  LEA.HI.X.SX32 R5, R162, R0.reuse, 0x1, P2 ;  /* 0x00000000a2057211 */ /* 0x082fe400010f0eff */
[----:B------:R-:W-:Y:S01]  /*13500*/  LEA.HI.X.SX32 R0, R166, R0, 0x1, P1 ;  /* 0x00000000a6007211 */ /* 0x000fe200008f0eff */
[----:B------:R-:W-:Y:S01]  /*13510*/  STL [R1+0xae0], R6 ;  /* 0x000ae00601007387 */ /* 0x000fe20000100800 */
[----:B------:R-:W-:-:S03]  /*13520*/  LEA.HI.X.SX32 R15, R3, UR9, 0x1, P0 ;  /* 0x00000009030f7c11 */ /* 0x000fc600080f0eff */
[----:B------:R0:W-:Y:S04]  /*13530*/  STL [R1+0xae4], R5 ;  /* 0x000ae40501007387 */ /* 0x0001e80000100800 */
[----:B------:R1:W-:Y:S04]  /*13540*/  STL [R1+0x6d8], R0 ;  /* 0x0006d80001007387 */ /* 0x0003e80000100800 */
[----:B------:R-:W2:Y:S01]  /*13550*/  LDL.LU R3, [R1+0xf50] ;  /* 0x000f500001037983 */ /* 0x000ea20000300800 */
[----:B0-----:R-:W0:Y:S03]  /*13560*/  LDC R5, c[0x0][0x238] ;  /* 0x00008e00ff057b82 */ /* 0x001e260000000800 */
[----:B------:R-:W-:Y:S04]  /*13570*/  STL [R1+0x2f4], RZ ;  /* 0x0002f4ff01007387 */ /* 0x000fe80000100800 */
[----:B------:R-:W-:Y:S04]  /*13580*/  STL [R1], RZ ;  /* 0x000000ff01007387 */ /* 0x000fe80000100800 */
[----:B------:R-:W-:Y:S04]  /*13590*/  STL [R1+0x4], RZ ;  /* 0x000004ff01007387 */ /* 0x000fe80000100800 */
        /* <DEDUP_REMOVED lines=125> */
[----:B------:R-:W-:Y:S01]  /*13d70*/  STL [R1+0x1fc], RZ ;  /* 0x0001fcff01007387 */ /* 0x000fe20000100800 */
[----:B------:R-:W-:Y:S01]  /*13d80*/  UIADD3 UR5, UR4, 0x10000, URZ ;  /* 0x0001000004057890 */ /* 0x000fe2000fffe03f */
        /* <DEDUP_REMOVED lines=40> */
[----:B------:R-:W-:Y:S01]  /*14010*/  CS2R R104, SRZ ;  /* 0x0000000000687805 */ /* 0x000fe2000001ff00 */
[----:B------:R-:W-:Y:S01]  /*14020*/  USHF.R.U32.HI UR38, URZ, 0x4, UR4 ;  /* 0x000000043f267899 */ /* 0x000fe20008011604 */
[----:B------:R-:W-:Y:S01]  /*14030*/  UMOV UR8, URZ ;  /* 0x0000003f00087c82 */ /* 0x000fe20008000000 */
[----:B------:R-:W-:Y:S01]  /*14040*/  UMOV UR9, URZ ;  /* 0x0000003f00097c82 */ /* 0x000fe20008000000 */
[----:B------:R-:W-:-:S02]  /*14050*/  USHF.L.U32 UR60, UR60, 0x7, URZ ;  /* 0x000000073c3c7899 */ /* 0x000fc4000800063f */
[----:B------:R-:W-:Y:S01]  /*14060*/  USHF.R.U32.HI UR5, URZ, 0x4, UR5 ;  /* 0x000000043f057899 */ /* 0x000fe20008011605 */
[----:B-1----:R-:W1:Y:S01]  /*14070*/  LDC R0, c[0x0][0x230] ;  /* 0x00008c00ff007b82 */ /* 0x002e620000000800 */
[C---:B0-----:R-:W-:Y:S01]  /*14080*/  IMAD R151, R5.reuse, 0xfe, RZ ;  /* 0x000000fe05977824 */ /* 0x041fe200078e02ff */
[----:B------:R-:W-:Y:S01]  /*14090*/  USGXT.U32 UR38, UR38, 0xe ;  /* 0x0000000e2626789a */ /* 0x000fe20008000000 */
[C---:B------:R-:W-:Y:S01]  /*140a0*/  IMAD R152, R5.reuse, 0xfa, RZ ;  /* 0x000000fa05987824 */ /* 0x040fe200078e02ff */
[----:B------:R-:W-:Y:S01]  /*140b0*/  USGXT.U32 UR36, UR5, 0xe ;  /* 0x0000000e0524789a */ /* 0x000fe20008000000 */
[C---:B------:R-:W-:Y:S01]  /*140c0*/  IMAD R153, R5.reuse, 0xf6, RZ ;  /* 0x000000f605997824 */ /* 0x040fe200078e02ff */
[----:B------:R-:W-:Y:S01]  /*140d0*/  UIADD3 UR13, UP0, UR38, 0x2, URZ ;  /* 0x00000002260d7890 */ /* 0x000fe2000ff1e03f */
[C---:B------:R-:W-:Y:S01]  /*140e0*/  IMAD R154, R5.reuse, 0xf2, RZ ;  /* 0x000000f2059a7824 */ /* 0x040fe200078e02ff */
[----:B------:R-:W-:Y:S01]  /*140f0*/  USHF.R.S32.HI UR10, URZ, 0x1f, UR60 ;  /* 0x0000001f3f0a7899 */ /* 0x000fe2000801143c */
[C---:B------:R-:W-:Y:S01]  /*14100*/  IMAD R155, R5.reuse, 0xee, RZ ;  /* 0x000000ee059b7824 */ /* 0x040fe200078e02ff */
[----:B------:R-:W-:Y:S01]  /*14110*/  UIADD3.X UR11, UR9, 0x40000040, URZ, UP0, !UPT ;  /* 0x40000040090b7890 */ /* 0x000fe200087fe43f */
[C---:B------:R-:W-:Y:S01]  /*14120*/  IMAD R156, R5.reuse, 0xea, RZ ;  /* 0x000000ea059c7824 */ /* 0x040fe200078e02ff */
[----:B------:R-:W-:Y:S01]  /*14130*/  UIADD3 UR12, UP0, UR36, 0x80, URZ ;  /* 0x00000080240c7890 */ /* 0x000fe2000ff1e03f */
[C---:B------:R-:W-:Y:S01]  /*14140*/  IMAD R157, R5.reuse, 0xe6, RZ ;  /* 0x000000e6059d7824 */ /* 0x040fe200078e02ff */
[----:B------:R-:W-:Y:S01]  /*14150*/  USHF.L.U32 UR5, UR60, 0x1, URZ ;  /* 0x000000013c057899 */ /* 0x000fe2000800063f */
[C---:B------:R-:W-:Y:S01]  /*14160*/  IMAD R158, R5.reuse, 0x7f, RZ ;  /* 0x0000007f059e7824 */ /* 0x040fe200078e02ff */
[----:B------:R-:W-:Y:S01]  /*14170*/  UIADD3.X UR9, UR8, 0x40000040, URZ, UP0, !UPT ;  /* 0x4000004008097890 */ /* 0x000fe200087fe43f */
[C---:B------:R-:W-:Y:S01]  /*14180*/  IMAD R159, R5.reuse, 0xe2, RZ ;  /* 0x000000e2059f7824 */ /* 0x040fe200078e02ff */
[----:B------:R-:W-:Y:S01]  /*14190*/  USHF.L.U64.HI UR60, UR60, 0x1, UR10 ;  /* 0x000000013c3c7899 */ /* 0x000fe2000801020a */
[C---:B------:R-:W-:Y:S01]  /*141a0*/  IMAD R160, R5.reuse, 0x7d, RZ ;  /* 0x0000007d05a07824 */ /* 0x040fe200078e02ff */
[----:B------:R-:W-:Y:S01]  /*141b0*/  UMOV UR8, UR12 ;  /* 0x0000000c00087c82 */ /* 0x000fe20008000000 */
[C---:B------:R-:W-:Y:S01]  /*141c0*/  IMAD R161, R5.reuse, 0xde, RZ ;  /* 0x000000de05a17824 */ /* 0x040fe200078e02ff */
[----:B------:R-:W-:Y:S01]  /*141d0*/  UMOV UR10, UR13 ;  /* 0x0000000d000a7c82 */ /* 0x000fe20008000000 */
[C---:B------:R-:W-:Y:S01]  /*141e0*/  IMAD R162, R5.reuse, 0x7b, RZ ;  /* 0x0000007b05a27824 */ /* 0x040fe200078e02ff */
[----:B------:R-:W-:Y:S01]  /*141f0*/  UIADD3.64 UR42, UR8, 0x380, URZ ;  /* 0x00000380082a7897 */ /* 0x000fe2000fffe03f */
[----:B-1----:R-:W-:Y:S01]  /*14200*/  VIADD R0, R0, 0x7f ;  /* 0x0000007f00007836 */ /* 0x002fe20000000000 */
[----:B------:R-:W-:Y:S01]  /*14210*/  UIADD3.64 UR40, UR8, 0x400, URZ ;  /* 0x0000040008287897 */ /* 0x000fe2000fffe03f */
[C---:B------:R-:W-:Y:S01]  /*14220*/  IMAD R163, R5.reuse, 0xda, RZ ;  /* 0x000000da05a37824 */ /* 0x040fe200078e02ff */
[----:B------:R-:W-:Y:S01]  /*14230*/  UIADD3.64 UR14, UR10, 0x2, URZ ;  /* 0x000000020a0e7897 */ /* 0x000fe2000fffe03f */
[C---:B------:R-:W-:Y:S01]  /*14240*/  IMAD R164, R5.reuse, 0x79, RZ ;  /* 0x0000007905a47824 */ /* 0x040fe200078e02ff */
[----:B------:R-:W-:Y:S01]  /*14250*/  SHF.R.S32.HI R7, RZ, 0x1f, R0 ;  /* 0x0000001fff077819 */ /* 0x000fe20000011400 */
[C---:B------:R-:W-:Y:S01]  /*14260*/  IMAD R165, R5.reuse, 0xd6, RZ ;  /* 0x000000d605a57824 */ /* 0x040fe200078e02ff */
[----:B------:R-:W-:Y:S01]  /*14270*/  UIADD3.64 UR18, UR10, 0x4, URZ ;  /* 0x000000040a127897 */ /* 0x000fe2000fffe03f */
[----:B------:R-:W-:Y:S01]  /*14280*/  IMAD R166, R5, 0x77, RZ ;  /* 0x0000007705a67824 */ /* 0x000fe200078e02ff */
[----:B------:R-:W-:Y:S01]  /*14290*/  LEA.HI R7, R7, R0, RZ, 0x7 ;  /* 0x0000000007077211 */ /* 0x000fe200078f38ff */
[C---:B------:R-:W-:Y:S01]  /*142a0*/  IMAD R167, R5.reuse, 0xd2, RZ ;  /* 0x000000d205a77824 */ /* 0x040fe200078e02ff */
[----:B------:R-:W-:Y:S01]  /*142b0*/  UIADD3.64 UR22, UR10, 0x7fe, URZ ;  /* 0x000007fe0a167897 */ /* 0x000fe2000fffe03f */
[C---:B------:R-:W-:Y:S01]  /*142c0*/  IMAD R168, R5.reuse, 0x75, RZ ;  /* 0x0000007505a87824 */ /* 0x040fe200078e02ff */
[----:B------:R-:W-:Y:S01]  /*142d0*/  SHF.R.S32.HI R6, RZ, 0x7, R7 ;  /* 0x00000007ff067819 */ /* 0x000fe20000011407 */
[----:B------:R-:W-:Y:S01]  /*142e0*/  IMAD R169, R5, 0xce, RZ ;  /* 0x000000ce05a97824 */ /* 0x000fe200078e02ff */
[-C--:B------:R-:W-:Y:S01]  /*142f0*/  IADD3 R6, P2, R151, R16.reuse, RZ ;  /* 0x0000001097067210 */ /* 0x080fe20007f5e0ff */
[C---:B------:R-:W-:Y:S01]  /*14300*/  IMAD R170, R5.reuse, 0x73, RZ ;  /* 0x0000007305aa7824 */ /* 0x040fe200078e02ff */
[-C--:B------:R-:W-:Y:S01]  /*14310*/  IADD3 R7, P4, R152, R16.reuse, RZ ;  /* 0x0000001098077210 */ /* 0x080fe20007f9e0ff */
[----:B------:R-:W-:Y:S01]  /*14320*/  IMAD R171, R5, 0xca, RZ ;  /* 0x000000ca05ab7824 */ /* 0x000fe200078e02ff */
[-C--:B------:R-:W-:Y:S01]  /*14330*/  IADD3 R151, P5, R153, R16.reuse, RZ ;  /* 0x0000001099977210 */ /* 0x080fe20007fbe0ff */
[----:B------:R0:W-:Y:S01]  /*14340*/  STL [R1+0x6e0], R6 ;  /* 0x0006e00601007387 */ /* 0x0001e20000100800 */
[C---:B------:R-:W-:Y:S01]  /*14350*/  IMAD R172, R5.reuse, 0x71, RZ ;  /* 0x0000007105ac7824 */ /* 0x040fe200078e02ff */
[----:B------:R-:W-:Y:S01]  /*14360*/  UIADD3.64 UR26, UR10, 0x800, URZ ;  /* 0x000008000a1a7897 */ /* 0x000fe2000fffe03f */
[C---:B------:R-:W-:Y:S01]  /*14370*/  IMAD R173, R5.reuse, 0xc6, RZ ;  /* 0x000000c605ad7824 */ /* 0x040fe200078e02ff */
[----:B------:R1:W-:Y:S01]  /*14380*/  STL [R1+0x6f0], R7 ;  /* 0x0006f00701007387 */ /* 0x0003e20000100800 */
[C---:B------:R-:W-:Y:S01]  /*14390*/  IMAD R174, R5.reuse, 0x6f, RZ ;  /* 0x0000006f05ae7824 */ /* 0x040fe200078e02ff */
[----:B------:R-:W-:Y:S01]  /*143a0*/  UIADD3.64 UR30, UR10, 0x802, URZ ;  /* 0x000008020a1e7897 */ /* 0x000fe2000fffe03f */
[C---:B------:R-:W-:Y:S01]  /*143b0*/  IMAD R175, R5.reuse, 0xc2, RZ ;  /* 0x000000c205af7824 */ /* 0x040fe200078e02ff */
[----:B------:R3:W-:Y:S01]  /*143c0*/  STL [R1+0x700], R151 ;  /* 0x0007009701007387 */ /* 0x0007e20000100800 */
[C---:B------:R-:W-:Y:S01]  /*143d0*/  IMAD R176, R5.reuse, 0x6d, RZ ;  /* 0x0000006d05b07824 */ /* 0x040fe200078e02ff */
[-C--:B0-----:R-:W-:Y:S01]  /*143e0*/  IADD3 R6, P6, R154, R16.reuse, RZ ;  /* 0x000000109a067210 */ /* 0x081fe20007fde0ff */
[C---:B------:R-:W-:Y:S01]  /*143f0*/  IMAD R177, R5.reuse, 0xbe, RZ ;  /* 0x000000be05b17824 */ /* 0x040fe200078e02ff */
[----:B------:R-:W-:Y:S01]  /*14400*/  UIADD3.64 UR34, UR10, 0x804, URZ ;  /* 0x000008040a227897 */ /* 0x000fe2000fffe03f */
[----:B------:R-:W-:Y:S01]  /*14410*/  IMAD R178, R5, 0x6b, RZ ;  /* 0x0000006b05b27824 */ /* 0x000fe200078e02ff */
[-C--:B-1----:R-:W-:Y:S01]  /*14420*/  IADD3 R7, P0, R155, R16.reuse, RZ ;  /* 0x000000109b077210 */ /* 0x082fe20007f1e0ff */
[----:B------:R0:W-:Y:S01]  /*14430*/  STL [R1+0x710], R6 ;  /* 0x0007100601007387 */ /* 0x0001e20000100800 */
[C---:B------:R-:W-:Y:S01]  /*14440*/  IMAD R179, R5.reuse, 0xba, RZ ;  /* 0x000000ba05b37824 */ /* 0x040fe200078e02ff */
[----:B------:R-:W-:Y:S01]  /*14450*/  UIADD3.64 UR12, UR8, 0x80, URZ ;  /* 0x00000080080c7897 */ /* 0x000fe2000fffe03f */
[-C--:B---3--:R-:W-:Y:S01]  /*14460*/  IADD3 R151, P3, R156, R16.reuse, RZ ;  /* 0x000000109c977210 */ /* 0x088fe20007f7e0ff */
[----:B------:R1:W-:Y:S01]  /*14470*/  STL [R1+0x720], R7 ;  /* 0x0007200701007387 */ /* 0x0003e20000100800 */
[C---:B------:R-:W-:Y:S01]  /*14480*/  IMAD R180, R5.reuse, 0x69, RZ ;  /* 0x0000006905b47824 */ /* 0x040fe200078e02ff */
[----:B------:R-:W-:Y:S01]  /*14490*/  UIADD3.64 UR16, UR8, 0x100, URZ ;  /* 0x0000010008107897 */ /* 0x000fe2000fffe03f */
[C---:B------:R-:W-:Y:S01]  /*144a0*/  IMAD R181, R5.reuse, 0xb6, RZ ;  /* 0x000000b605b57824 */ /* 0x040fe200078e02ff */
[----:B------:R3:W-:Y:S01]  /*144b0*/  STL [R1+0x730], R151 ;  /* 0x0007309701007387 */ /* 0x0007e20000100800 */
[----:B------:R-:W-:Y:S01]  /*144c0*/  IMAD R182, R5, 0x67, RZ ;  /* 0x0000006705b67824 */ /* 0x000fe200078e02ff */
[-C--:B0-----:R-:W-:Y:S01]  /*144d0*/  IADD3 R6, P1, R157, R16.reuse, RZ ;  /* 0x000000109d067210 */ /* 0x081fe20007f3e0ff */
[C---:B------:R-:W-:Y:S01]  /*144e0*/  IMAD R183, R5.reuse, 0xb2, RZ ;  /* 0x000000b205b77824 */ /* 0x040fe200078e02ff */
[----:B------:R-:W-:Y:S01]  /*144f0*/  UIADD3.64 UR20, UR8, 0x180, URZ ;  /* 0x0000018008147897 */ /* 0x000fe2000fffe03f */
[C---:B------:R-:W-:Y:S01]  /*14500*/  IMAD R184, R5.reuse, 0x65, RZ ;  /* 0x0000006505b87824 */ /* 0x040fe200078e02ff */
[-C--:B-1----:R-:W-:Y:S01]  /*14510*/  LEA.HI.X.SX32 R7, R158, R15.reuse, 0x1, P2 ;  /* 0x0000000f9e077211 */ /* 0x082fe200010f0eff */
[----:B------:R0:W-:Y:S01]  /*14520*/  STL [R1+0x740], R6 ;  /* 0x0007400601007387 */ /* 0x0001e20000100800 */
[----:B------:R-:W-:Y:S01]  /*14530*/  IMAD R185, R5, 0xae, RZ ;  /* 0x000000ae05b97824 */ /* 0x000fe200078e02ff */
[----:B------:R-:W-:Y:S01]  /*14540*/  UIADD3.64 UR24, UR8, 0x200, URZ ;  /* 0x0000020008187897 */ /* 0x000fe2000fffe03f */
[-C--:B---3--:R-:W-:Y:S01]  /*14550*/  IADD3 R151, P2, R159, R16.reuse, RZ ;  /* 0x000000109f977210 */ /* 0x088fe20007f5e0ff */
[----:B------:R1:W-:Y:S01]  /*14560*/  STL [R1+0x6dc], R7 ;  /* 0x0006dc0701007387 */ /* 0x0003e20000100800 */
[C---:B------:R-:W-:Y:S01]  /*14570*/  IMAD R186, R5.reuse, 0x63, RZ ;  /* 0x0000006305ba7824 */ /* 0x040fe200078e02ff */
[----:B------:R-:W-:Y:S01]  /*14580*/  UIADD3.64 UR28, UR8, 0x280, URZ ;  /* 0x00000280081c7897 */ /* 0x000fe2000fffe03f */
[C---:B------:R-:W-:Y:S01]  /*14590*/  IMAD R187, R5.reuse, 0xaa, RZ ;  /* 0x000000aa05bb7824 */ /* 0x040fe200078e02ff */
[----:B------:R3:W-:Y:S01]  /*145a0*/  STL [R1+0x750], R151 ;  /* 0x0007509701007387 */ /* 0x0007e20000100800 */
[C---:B------:R-:W-:Y:S01]  /*145b0*/  IMAD R188, R5.reuse, 0x61, RZ ;  /* 0x0000006105bc7824 */ /* 0x040fe200078e02ff */
[-C--:B0-----:R-:W-:Y:S01]  /*145c0*/  LEA.HI.X.SX32 R6, R160, R15.reuse, 0x1, P4 ;  /* 0x0000000fa0067211 */ /* 0x081fe200020f0eff */
[C---:B------:R-:W-:Y:S01]  /*145d0*/  IMAD R189, R5.reuse, 0xa6, RZ ;  /* 0x000000a605bd7824 */ /* 0x040fe200078e02ff */
[----:B------:R-:W-:Y:S01]  /*145e0*/  UIADD3.64 UR32, UR8, 0x300, URZ ;  /* 0x0000030008207897 */ /* 0x000fe2000fffe03f */
[----:B------:R-:W-:Y:S01]  /*145f0*/  IMAD R190, R5, 0x5f, RZ ;  /* 0x0000005f05be7824 */ /* 0x000fe200078e02ff */
[-C--:B-1----:R-:W-:Y:S01]  /*14600*/  IADD3 R7, P4, R161, R16.reuse, RZ ;  /* 0x00000010a1077210 */ /* 0x082fe20007f9e0ff */
[----:B------:R0:W-:Y:S01]  /*14610*/  STL [R1+0x6ec], R6 ;  /* 0x0006ec0601007387 */ /* 0x0001e20000100800 */
[C---:B------:R-:W-:Y:S01]  /*14620*/  IMAD R191, R5.reuse, 0xa2, RZ ;  /* 0x000000a205bf7824 */ /* 0x040fe200078e02ff */
[----:B------:R-:W-:Y:S01]  /*14630*/  UIADD3.64 UR42, UR8, 0x480, URZ ;  /* 0x00000480082a7897 */ /* 0x000fe2000fffe03f */
[-C--:B---3--:R-:W-:Y:S01]  /*14640*/  LEA.HI.X.SX32 R151, R162, R15.reuse, 0x1, P5 ;  /* 0x0000000fa2977211 */ /* 0x088fe200028f0eff */
        /* <DEDUP_REMOVED lines=25> */
[----:B-1----:R-:W-:Y:S01]  /*147e0*/  IADD3 R7, P0, R167, R16, RZ ;  /* 0x00000010a7077210 */ /* 0x002fe20007f1e0ff */
[----:B------:R0:W-:Y:S01]  /*147f0*/  STL [R1+0x71c], R6 ;  /* 0x00071c0601007387 */ /* 0x0001e20000100800 */
[C---:B------:R-:W-:Y:S01]  /*14800*/  IMAD R203, R5.reuse, 0x8a, RZ ;  /* 0x0000008a05cb7824 */ /* 0x040fe200078e02ff */
[----:B------:R-:W-:Y:S01]  /*14810*/  UMOV UR39, 0x40000040 ;  /* 0x4000004000277882 */ /* 0x000fe20000000000 */
[----:B---3--:R-:W-:Y:S01]  /*14820*/  LEA.HI.X.SX32 R151, R168, R15, 0x1, P3 ;  /* 0x0000000fa8977211 */ /* 0x008fe200018f0eff */
[----:B------:R1:W-:Y:S01]  /*14830*/  STL [R1+0x790], R7 ;  /* 0x0007900701007387 */ /* 0x0003e20000100800 */
[----:B------:R-:W-:-:S02]  /*14840*/  IMAD R204, R5, 0x51, RZ ;  /* 0x0000005105cc7824 */ /* 0x000fc400078e02ff */
[C---:B------:R-:W-:Y:S01]  /*14850*/  IMAD R205, R5.reuse, 0x86, RZ ;  /* 0x0000008605cd7824 */ /* 0x040fe200078e02ff */
[----:B------:R3:W-:Y:S01]  /*14860*/  STL [R1+0x72c], R151 ;  /* 0x00072c9701007387 */ /* 0x0007e20000100800 */
[----:B------:R-:W-:Y:S01]  /*14870*/  IMAD R206, R5, 0x4f, RZ ;  /* 0x0000004f05ce7824 */ /* 0x000fe200078e02ff */
[-C--:B0-----:R-:W-:Y:S01]  /*14880*/  IADD3 R6, P3, R169, R16.reuse, RZ ;  /* 0x00000010a9067210 */ /* 0x081fe20007f7e0ff */
[C---:B------:R-:W-:Y:S02]  /*14890*/  IMAD R207, R5.reuse, 0x82, RZ ;  /* 0x0000008205cf7824 */ /* 0x040fe400078e02ff */
[C---:B------:R-:W-:Y:S01]  /*148a0*/  IMAD R208, R5.reuse, 0x4d, RZ ;  /* 0x0000004d05d07824 */ /* 0x040fe200078e02ff */
[----:B-1----:R-:W-:Y:S01]  /*148b0*/  LEA.HI.X.SX32 R7, R170, R15, 0x1, P1 ;  /* 0x0000000faa077211 */ /* 0x002fe200008f0eff */
[----:B------:R0:W-:Y:S01]  /*148c0*/  STL [R1+0x7a0], R6 ;  /* 0x0007a00601007387 */ /* 0x0001e20000100800 */
[----:B------:R-:W-:Y:S01]  /*148d0*/  IMAD R209, R5, 0xfc, RZ ;  /* 0x000000fc05d17824 */ /* 0x000fe200078e02ff */
[----:B---3--:R-:W-:-:S02]  /*148e0*/  IADD3 R151, P1, R171, R16, RZ ;  /* 0x00000010ab977210 */ /* 0x008fc40007f3e0ff */
[----:B------:R1:W-:Y:S01]  /*148f0*/  STL [R1+0x73c], R7 ;  /* 0x00073c0701007387 */ /* 0x0003e20000100800 */
[C---:B------:R-:W-:Y:S02]  /*14900*/  IMAD R210, R5.reuse, 0x4b, RZ ;  /* 0x0000004b05d27824 */ /* 0x040fe400078e02ff */
[C---:B------:R-:W-:Y:S01]  /*14910*/  IMAD R211, R5.reuse, 0xf4, RZ ;  /* 0x000000f405d37824 */ /* 0x040fe200078e02ff */
[----:B------:R3:W-:Y:S01]  /*14920*/  STL [R1+0x7b0], R151 ;  /* 0x0007b09701007387 */ /* 0x0007e20000100800 */
[C---:B------:R-:W-:Y:S01]  /*14930*/  IMAD R212, R5.reuse, 0x49, RZ ;  /* 0x0000004905d47824 */ /* 0x040fe200078e02ff */
[-C--:B0-----:R-:W-:Y:S01]  /*14940*/  LEA.HI.X.SX32 R6, R172, R15.reuse, 0x1, P2 ;  /* 0x0000000fac067211 */ /* 0x081fe200010f0eff */
[C---:B------:R-:W-:Y:S02]  /*14950*/  IMAD R213, R5.reuse, 0xec, RZ ;  /* 0x000000ec05d57824 */ /* 0x040fe400078e02ff */
[----:B------:R-:W-:Y:S01]  /*14960*/  IMAD R214, R5, 0x47, RZ ;  /* 0x0000004705d67824 */ /* 0x000fe200078e02ff */
[----:B-1----:R-:W-:Y:S01]  /*14970*/  IADD3 R7, P2, R173, R16, RZ ;  /* 0x00000010ad077210 */ /* 0x002fe20007f5e0ff */
[----:B------:R0:W-:Y:S01]  /*14980*/  STL [R1+0x74c], R6 ;  /* 0x00074c0601007387 */ /* 0x0001e20000100800 */
[----:B------:R-:W-:Y:S01]  /*14990*/  IMAD R215, R5, 0xe4, RZ ;  /* 0x000000e405d77824 */ /* 0x000fe200078e02ff */
[----:B---3--:R-:W-:-:S02]  /*149a0*/  LEA.HI.X.SX32 R151, R174, R15, 0x1, P4 ;  /* 0x0000000fae977211 */ /* 0x008fc400020f0eff */
[----:B------:R1:W-:Y:S01]  /*149b0*/  STL [R1+0x7c0], R7 ;  /* 0x0007c00701007387 */ /* 0x0003e20000100800 */
[C---:B------:R-:W-:Y:S02]  /*149c0*/  IMAD R216, R5.reuse, 0x45, RZ ;  /* 0x0000004505d87824 */ /* 0x040fe400078e02ff */
        /* <DEDUP_REMOVED lines=179> */
[-C--:B------:R-:W-:Y:S01]  /*15500*/  LEA.HI.X.SX32 R9, R9, R15.reuse, 0x1, P0 ;  /* 0x0000000f09097211 */ /* 0x080fe200000f0eff */
[C---:B------:R-:W-:Y:S02]  /*15510*/  IMAD R146, R5.reuse, 0x30, RZ ;  /* 0x0000003005927824 */ /* 0x040fe400078e02ff */
[----:B------:R3:W-:Y:S01]  /*15520*/  STL [R1+0x8e0], R151 ;  /* 0x0008e09701007387 */ /* 0x0007e20000100800 */
[----:B------:R-:W-:Y:S01]  /*15530*/  IMAD R147, R5, 0x18, RZ ;  /* 0x0000001805937824 */ /* 0x000fe200078e02ff */
[----:B0-----:R-:W-:Y:S01]  /*15540*/  LEA.HI.X.SX32 R6, R219, R15, 0x1, P6 ;  /* 0x0000000fdb067211 */ /* 0x001fe200030f0eff */
[C---:B------:R-:W-:Y:S02]  /*15550*/  IMAD R148, R5.reuse, 0xc, RZ ;  /* 0x0000000c05947824 */ /* 0x040fe400078e02ff */
[C---:B------:R-:W-:Y:S01]  /*15560*/  IMAD R149, R5.reuse, 0x6, RZ ;  /* 0x0000000605957824 */ /* 0x040fe200078e02ff */
[----:B-1----:R-:W-:Y:S01]  /*15570*/  IADD3 R7, P6, R220, R16, RZ ;  /* 0x00000010dc077210 */ /* 0x002fe20007fde0ff */
[----:B------:R0:W-:Y:S01]  /*15580*/  STL [R1+0x8cc], R6 ;  /* 0x0008cc0601007387 */ /* 0x0001e20000100800 */
[----:B------:R-:W-:-:S02]  /*15590*/  IMAD.SHL.U32 R150, R5, 0x2, RZ ;  /* 0x0000000205967824 */ /* 0x000fc400078e00ff */
[C---:B------:R-:W-:Y:S01]  /*155a0*/  IMAD.SHL.U32 R152, R5.reuse, 0x20, RZ ;  /* 0x0000002005987824 */ /* 0x040fe200078e00ff */
[----:B------:R1:W-:Y:S01]  /*155b0*/  STL [R1+0x788], R7 ;  /* 0x0007880701007387 */ /* 0x0003e20000100800 */
[C---:B---3--:R-:W-:Y:S02]  /*155c0*/  IMAD.SHL.U32 R151, R5.reuse, 0x10, RZ ;  /* 0x0000001005977824 */ /* 0x048fe400078e00ff */
[----:B------:R-:W-:Y:S01]  /*155d0*/  IMAD.SHL.U32 R8, R5, 0x80, RZ ;  /* 0x0000008005087824 */ /* 0x000fe200078e00ff */
[----:B------:R3:W-:Y:S01]  /*155e0*/  STL [R1+0x6e4], R9 ;  /* 0x0006e40901007387 */ /* 0x0007e20000100800 */
[----:B0-----:R-:W-:-:S03]  /*155f0*/  IADD3 R6, P0, R10, R16, RZ ;  /* 0x000000100a067210 */ /* 0x001fc60007f1e0ff */
[----:B------:R-:W-:Y:S02]  /*15600*/  SHF.R.S32.HI R0, RZ, 0x1f, R8 ;  /* 0x0000001fff007819 */ /* 0x000fe40000011408 */
[-C--:B-1----:R-:W-:Y:S01]  /*15610*/  LEA.HI.X.SX32 R7, R221, R15.reuse, 0x1, P5 ;  /* 0x0000000fdd077211 */ /* 0x082fe200028f0eff */
[----:B------:R0:W-:Y:S01]  /*15620*/  STL [R1+0x8f0], R6 ;  /* 0x0008f00601007387 */ /* 0x0001e20000100800 */
[C---:B------:R-:W-:Y:S01]  /*15630*/  SHF.L.U64.HI R0, R8.reuse, 0x1, R0 ;  /* 0x0000000108007819 */ /* 0x040fe20000010200 */
[----:B------:R-:W-:Y:S01]  /*15640*/  IMAD.SHL.U32 R8, R8, 0x2, RZ ;  /* 0x0000000208087824 */ /* 0x000fe200078e00ff */
[----:B---3--:R-:W-:Y:S01]  /*15650*/  IADD3 R9, P5, R222, R16, RZ ;  /* 0x00000010de097210 */ /* 0x008fe20007fbe0ff */
[----:B------:R1:W-:Y:S04]  /*15660*/  STL [R1+0x8dc], R7 ;  /* 0x0008dc0701007387 */ /* 0x0003e80000100800 */
[----:B------:R3:W-:Y:S01]  /*15670*/  STL [R1+0x7a8], R9 ;  /* 0x0007a80901007387 */ /* 0x0007e20000100800 */
[----:B0-----:R-:W-:-:S02]  /*15680*/  LEA.HI.X.SX32 R6, R10, R15, 0x1, P3 ;  /* 0x0000000f0a067211 */ /* 0x001fc400018f0eff */
[----:B-1----:R-:W-:-:S03]  /*15690*/  IADD3 R7, P3, R11, R16, RZ ;  /* 0x000000100b077210 */ /* 0x002fc60007f7e0ff */
[----:B------:R0:W-:Y:S01]  /*156a0*/  STL [R1+0x704], R6 ;  /* 0x0007040601007387 */ /* 0x0001e20000100800 */
[----:B---3--:R-:W-:-:S03]  /*156b0*/  LEA.HI.X.SX32 R9, R223, R15, 0x1, P0 ;  /* 0x0000000fdf097211 */ /* 0x008fc600000f0eff */
[----:B------:R1:W-:Y:S04]  /*156c0*/  STL [R1+0x900], R7 ;  /* 0x0009000701007387 */ /* 0x0003e80000100800 */
[----:B------:R3:W-:Y:S01]  /*156d0*/  STL [R1+0x8ec], R9 ;  /* 0x0008ec0901007387 */ /* 0x0007e20000100800 */
[----:B0-----:R-:W-:Y:S02]  /*156e0*/  IADD3 R6, P0, R224, R16, RZ ;  /* 0x00000010e0067210 */ /* 0x001fe40007f1e0ff */
[----:B-1----:R-:W-:-:S03]  /*156f0*/  LEA.HI.X.SX32 R7, R11, R15, 0x1, P1 ;  /* 0x0000000f0b077211 */ /* 0x002fc600008f0eff */
[----:B------:R0:W-:Y:S01]  /*15700*/  STL [R1+0x7c8], R6 ;  /* 0x0007c80601007387 */ /* 0x0001e20000100800 */
[----:B---3--:R-:W-:-:S03]  /*15710*/  IADD3 R9, P1, R12, R16, RZ ;  /* 0x000000100c097210 */ /* 0x008fc60007f3e0ff */
[----:B------:R1:W-:Y:S04]  /*15720*/  STL [R1+0x724], R7 ;  /* 0x0007240701007387 */ /* 0x0003e80000100800 */
[----:B------:R3:W-:Y:S01]  /*15730*/  STL [R1+0x910], R9 ;  /* 0x0009100901007387 */ /* 0x0007e20000100800 */
[----:B0-----:R-:W-:Y:S02]  /*15740*/  LEA.HI.X.SX32 R6, R225, R15, 0x1, P3 ;  /* 0x0000000fe1067211 */ /* 0x001fe400018f0eff */
        /* <DEDUP_REMOVED lines=92> */
[----:B------:R-:W-:Y:S02]  /*15d10*/  CS2R R106, SRZ ;  /* 0x00000000006a7805 */ /* 0x000fe4000001ff00 */
[-C--:B---3--:R-:W-:Y:S01]  /*15d20*/  IADD3 R9, P0, R108, R16.reuse, RZ ;  /* 0x000000106c097210 */ /* 0x088fe20007f1e0ff */
        /* <DEDUP_REMOVED lines=13> */
[----:B------:R-:W-:Y:S01]  /*15e00*/  STL [R1+0x9e0], R9 ;  /* 0x0009e00901007387 */ /* 0x000fe20000100800 */
[-C--:B0-----:R-:W-:Y:S02]  /*15e10*/  LEA.HI.X.SX32 R6, R109, R15.reuse, 0x1, P1 ;  /* 0x0000000f6d067211 */ /* 0x081fe400008f0eff */
[----:B------:R-:W-:Y:S02]  /*15e20*/  CS2R R108, SRZ ;  /* 0x00000000006c7805 */ /* 0x000fe4000001ff00 */
[----:B------:R-:W-:Y:S01]  /*15e30*/  IADD3 R10, P1, R252, R16, RZ ;  /* 0x00000010fc0a7210 */ /* 0x000fe20007f3e0ff */
[----:B-1----:R-:W-:Y:S01]  /*15e40*/  IMAD R7, R5, 0x1f, RZ ;  /* 0x0000001f05077824 */ /* 0x002fe200078e02ff */
[----:B------:R0:W-:Y:S04]  /*15e50*/  STL [R1+0x6f4], R6 ;  /* 0x0006f40601007387 */ /* 0x0001e80000100800 */
[----:B------:R1:W-:Y:S01]  /*15e60*/  STL [R1+0x838], R10 ;  /* 0x0008380a01007387 */ /* 0x0003e20000100800 */
[----:B------:R-:W-:-:S02]  /*15e70*/  LEA.HI.X.SX32 R7, R7, R15, 0x1, P0 ;  /* 0x0000000f07077211 */ /* 0x000fc400000f0eff */
[----:B0-----:R-:W-:Y:S02]  /*15e80*/  LEA.HI.X.SX32 R6, R110, R15, 0x1, P3 ;  /* 0x0000000f6e067211 */ /* 0x001fe400018f0eff */
[-C--:B------:R-:W-:Y:S02]  /*15e90*/  IADD3 R9, P3, R111, R16.reuse, RZ ;  /* 0x000000106f097210 */ /* 0x080fe40007f7e0ff */
[----:B-1----:R-:W-:Y:S01]  /*15ea0*/  IADD3 R10, P0, R112, R16, RZ ;  /* 0x00000010700a7210 */ /* 0x002fe20007f1e0ff */
[----:B------:R0:W-:Y:S04]  /*15eb0*/  STL [R1+0x8e4], R6 ;  /* 0x0008e40601007387 */ /* 0x0001e80000100800 */
[----:B------:R1:W-:Y:S04]  /*15ec0*/  STL [R1+0x908], R9 ;  /* 0x0009080901007387 */ /* 0x0003e80000100800 */
[----:B------:R3:W-:Y:S01]  /*15ed0*/  STL [R1+0x9dc], R7 ;  /* 0x0009dc0701007387 */ /* 0x0007e20000100800 */
[----:B0-----:R-:W-:-:S03]  /*15ee0*/  IMAD R6, R5, 0x98, RZ ;  /* 0x0000009805067824 */ /* 0x001fc600078e02ff */
[----:B------:R0:W-:Y:S01]  /*15ef0*/  STL [R1+0x9f0], R10 ;  /* 0x0009f00a01007387 */ /* 0x0001e20000100800 */
[-C--:B-1----:R-:W-:Y:S02]  /*15f00*/  LEA.HI.X.SX32 R9, R111, R15.reuse, 0x1, P2 ;  /* 0x0000000f6f097211 */ /* 0x082fe400010f0eff */
[----:B------:R-:W-:Y:S01]  /*15f10*/  CS2R R110, SRZ ;  /* 0x00000000006e7805 */ /* 0x000fe2000001ff00 */
[----:B---3--:R-:W-:Y:S02]  /*15f20*/  IMAD R7, R5, 0x1d, RZ ;  /* 0x0000001d05077824 */ /* 0x008fe400078e02ff */
[----:B------:R1:W-:Y:S01]  /*15f30*/  STL [R1+0x734], R9 ;  /* 0x0007340901007387 */ /* 0x0003e20000100800 */
[-C--:B0-----:R-:W-:Y:S02]  /*15f40*/  IADD3 R10, P2, R6, R16.reuse, RZ ;  /* 0x00000010060a7210 */ /* 0x081fe40007f5e0ff */
[-C--:B------:R-:W-:Y:S02]  /*15f50*/  LEA.HI.X.SX32 R6, R112, R15.reuse, 0x1, P3 ;  /* 0x0000000f70067211 */ /* 0x080fe400018f0eff */
[----:B------:R-:W-:Y:S01]  /*15f60*/  LEA.HI.X.SX32 R7, R7, R15, 0x1, P0 ;  /* 0x0000000f07077211 */ /* 0x000fe200000f0eff */
[----:B------:R0:W-:Y:S01]  /*15f70*/  STL [R1+0x878], R10 ;  /* 0x0008780a01007387 */ /* 0x0001e20000100800 */
[----:B-1----:R-:W-:-:S03]  /*15f80*/  IADD3 R9, P3, R113, R16, RZ ;  /* 0x0000001071097210 */ /* 0x002fc60007f7e0ff */
[----:B------:R1:W-:Y:S04]  /*15f90*/  STL [R1+0x904], R6 ;  /* 0x0009040601007387 */ /* 0x0003e80000100800 */
[----:B------:R3:W-:Y:S01]  /*15fa0*/  STL [R1+0x928], R9 ;  /* 0x0009280901007387 */ /* 0x0007e20000100800 */
[----:B0-----:R-:W-:-:S03]  /*15fb0*/  IADD3 R10, P0, R114, R16, RZ ;  /* 0x00000010720a7210 */ /* 0x001fc60007f1e0ff */
[----:B------:R0:W-:Y:S01]  /*15fc0*/  STL [R1+0x9ec], R7 ;  /* 0x0009ec0701007387 */ /* 0x0001e20000100800 */
[----:B-1----:R-:W-:-:S03]  /*15fd0*/  IMAD R6, R5, 0x88, RZ ;  /* 0x0000008805067824 */ /* 0x002fc600078e02ff */
[----:B------:R1:W-:Y:S01]  /*15fe0*/  STL [R1+0xa00], R10 ;  /* 0x000a000a01007387 */ /* 0x0003e20000100800 */
[-C--:B---3--:R-:W-:Y:S02]  /*15ff0*/  LEA.HI.X.SX32 R9, R113, R15.reuse, 0x1, P4 ;  /* 0x0000000f71097211 */ /* 0x088fe400020f0eff */
[----:B------:R-:W-:Y:S01]  /*16000*/  CS2R R112, SRZ ;  /* 0x0000000000707805 */ /* 0x000fe2000001ff00 */
[----:B0-----:R-:W-:Y:S02]  /*16010*/  IMAD R7, R5, 0x1b, RZ ;  /* 0x0000001b05077824 */ /* 0x001fe400078e02ff */
[----:B------:R0:W-:Y:S01]  /*16020*/  STL [R1+0x774], R9 ;  /* 0x0007740901007387 */ /* 0x0001e20000100800 */
[-C--:B-1----:R-:W-:Y:S02]  /*16030*/  IADD3 R10, P4, R6, R16.reuse, RZ ;  /* 0x00000010060a7210 */ /* 0x082fe40007f9e0ff */
[-C--:B------:R-:W-:Y:S02]  /*16040*/  LEA.HI.X.SX32 R6, R114, R15.reuse, 0x1, P3 ;  /* 0x0000000f72067211 */ /* 0x080fe400018f0eff */
[----:B------:R-:W-:Y:S01]  /*16050*/  LEA.HI.X.SX32 R7, R7, R15, 0x1, P0 ;  /* 0x0000000f07077211 */ /* 0x000fe200000f0eff */
[----:B------:R1:W-:Y:S01]  /*16060*/  STL [R1+0x8b8], R10 ;  /* 0x0008b80a01007387 */ /* 0x0003e20000100800 */
[----:B0-----:R-:W-:-:S03]  /*16070*/  IADD3 R9, P3, R115, R16, RZ ;  /* 0x0000001073097210 */ /* 0x001fc60007f7e0ff */
[----:B------:R0:W-:Y:S04]  /*16080*/  STL [R1+0x924], R6 ;  /* 0x0009240601007387 */ /* 0x0001e80000100800 */
[----:B------:R3:W-:Y:S01]  /*16090*/  STL [R1+0x948], R9 ;  /* 0x0009480901007387 */ /* 0x0007e20000100800 */
[----:B-1----:R-:W-:-:S03]  /*160a0*/  IADD3 R10, P0, R116, R16, RZ ;  /* 0x00000010740a7210 */ /* 0x002fc60007f1e0ff */
[----:B------:R1:W-:Y:S01]  /*160b0*/  STL [R1+0x9fc], R7 ;  /* 0x0009fc0701007387 */ /* 0x0003e20000100800 */
[----:B0-----:R-:W-:-:S03]  /*160c0*/  IMAD R6, R5, 0xf0, RZ ;  /* 0x000000f005067824 */ /* 0x001fc600078e02ff */
[----:B------:R0:W-:Y:S01]  /*160d0*/  STL [R1+0xa10], R10 ;  /* 0x000a100a01007387 */ /* 0x0001e20000100800 */
[-C--:B---3--:R-:W-:Y:S02]  /*160e0*/  LEA.HI.X.SX32 R9, R115, R15.reuse, 0x1, P6 ;  /* 0x0000000f73097211 */ /* 0x088fe400030f0eff */
[----:B------:R-:W-:Y:S01]  /*160f0*/  CS2R R114, SRZ ;  /* 0x0000000000727805 */ /* 0x000fe2000001ff00 */
[----:B-1----:R-:W-:Y:S02]  /*16100*/  IMAD R7, R5, 0x19, RZ ;  /* 0x0000001905077824 */ /* 0x002fe400078e02ff */
        /* <DEDUP_REMOVED lines=56> */
[----:B------:R-:W-:Y:S01]  /*16490*/  STL [R1+0xa50], R10 ;  /* 0x000a500a01007387 */ /* 0x000fe20000100800 */
[-C--:B---3--:R-:W-:Y:S02]  /*164a0*/  LEA.HI.X.SX32 R9, R123, R15.reuse, 0x1, P4 ;  /* 0x0000000f7b097211 */ /* 0x088fe400020f0eff */
[----:B------:R-:W-:Y:S02]  /*164b0*/  CS2R R122, SRZ ;  /* 0x00000000007a7805 */ /* 0x000fe4000001ff00 */
[----:B------:R-:W-:Y:S01]  /*164c0*/  IADD3 R6, P4, R6, R16, RZ ;  /* 0x0000001006067210 */ /* 0x000fe20007f9e0ff */
[----:B-1----:R-:W-:Y:S01]  /*164d0*/  IMAD R7, R5, 0x11, RZ ;  /* 0x0000001105077824 */ /* 0x002fe200078e02ff */
[----:B------:R0:W-:Y:S04]  /*164e0*/  STL [R1+0x8b4], R9 ;  /* 0x0008b40901007387 */ /* 0x0001e80000100800 */
[----:B------:R1:W-:Y:S01]  /*164f0*/  STL [R1+0x758], R6 ;  /* 0x0007580601007387 */ /* 0x0003e20000100800 */
[----:B0-----:R-:W-:-:S02]  /*16500*/  LEA.HI.X.SX32 R9, R124, R15, 0x1, P3 ;  /* 0x0000000f7c097211 */ /* 0x001fc400018f0eff */
[-C--:B------:R-:W-:Y:S02]  /*16510*/  IADD3 R10, P3, R125, R16.reuse, RZ ;  /* 0x000000107d0a7210 */ /* 0x080fe40007f7e0ff */
[-C--:B-1----:R-:W-:Y:S01]  /*16520*/  LEA.HI.X.SX32 R6, R7, R15.reuse, 0x1, P0 ;  /* 0x0000000f07067211 */ /* 0x082fe200000f0eff */
[----:B------:R0:W-:Y:S01]  /*16530*/  STL [R1+0x9c4], R9 ;  /* 0x0009c40901007387 */ /* 0x0001e20000100800 */
[----:B------:R-:W-:Y:S02]  /*16540*/  LEA.HI.X.SX32 R7, R125, R15, 0x1, P6 ;  /* 0x0000000f7d077211 */ /* 0x000fe400030f0eff */
[----:B------:R-:W-:Y:S01]  /*16550*/  CS2R R124, SRZ ;  /* 0x00000000007c7805 */ /* 0x000fe2000001ff00 */
[----:B------:R1:W-:Y:S04]  /*16560*/  STL [R1+0x8f8], R10 ;  /* 0x0008f80a01007387 */ /* 0x0003e80000100800 */
[----:B------:R3:W-:Y:S01]  /*16570*/  STL [R1+0xa4c], R6 ;  /* 0x000a4c0601007387 */ /* 0x0007e20000100800 */
[----:B0-----:R-:W-:-:S02]  /*16580*/  IADD3 R9, P0, R126, R16, RZ ;  /* 0x000000107e097210 */ /* 0x001fc40007f1e0ff */
[----:B-1----:R-:W-:-:S03]  /*16590*/  IADD3 R10, P6, R127, R16, RZ ;  /* 0x000000107f0a7210 */ /* 0x002fc60007fde0ff */
[----:B------:R0:W-:Y:S01]  /*165a0*/  STL [R1+0x9e8], R9 ;  /* 0x0009e80901007387 */ /* 0x0001e20000100800 */
[----:B---3--:R-:W-:-:S03]  /*165b0*/  IMAD R6, R5, 0xa0, RZ ;  /* 0x000000a005067824 */ /* 0x008fc600078e02ff */
[----:B------:R1:W-:Y:S04]  /*165c0*/  STL [R1+0x714], R7 ;  /* 0x0007140701007387 */ /* 0x0003e80000100800 */
[----:B------:R-:W-:Y:S01]  /*165d0*/  STL [R1+0xa60], R10 ;  /* 0x000a600a01007387 */ /* 0x000fe20000100800 */
[-C--:B0-----:R-:W-:Y:S02]  /*165e0*/  LEA.HI.X.SX32 R9, R126, R15.reuse, 0x1, P3 ;  /* 0x0000000f7e097211 */ /* 0x081fe400018f0eff */
[----:B------:R-:W-:Y:S01]  /*165f0*/  IADD3 R6, P3, R6, R16, RZ ;  /* 0x0000001006067210 */ /* 0x000fe20007f7e0ff */
[----:B-1----:R-:W-:Y:S02]  /*16600*/  IMAD R7, R5, 0xf, RZ ;  /* 0x0000000f05077824 */ /* 0x002fe400078e02ff */
[----:B------:R0:W-:Y:S04]  /*16610*/  STL [R1+0x8f4], R9 ;  /* 0x0008f40901007387 */ /* 0x0001e80000100800 */
[----:B------:R1:W-:Y:S01]  /*16620*/  STL [R1+0x858], R6 ;  /* 0x0008580601007387 */ /* 0x0003e20000100800 */
[----:B0-----:R-:W-:-:S02]  /*16630*/  LEA.HI.X.SX32 R9, R127, R15, 0x1, P0 ;  /* 0x0000000f7f097211 */ /* 0x001fc400000f0eff */
[----:B------:R-:W-:Y:S02]  /*16640*/  CS2R R126, SRZ ;  /* 0x00000000007e7805 */ /* 0x000fe4000001ff00 */
[C---:B------:R-:W-:Y:S02]  /*16650*/  IADD3 R10, P0, R128.reuse, R16, RZ ;  /* 0x00000010800a7210 */ /* 0x040fe40007f1e0ff */
[-C--:B-1----:R-:W-:Y:S01]  /*16660*/  LEA.HI.X.SX32 R6, R7, R15.reuse, 0x1, P6 ;  /* 0x0000000f07067211 */ /* 0x082fe200030f0eff */
[----:B------:R0:W-:Y:S01]  /*16670*/  STL [R1+0x9e4], R9 ;  /* 0x0009e40901007387 */ /* 0x0001e20000100800 */
[----:B------:R-:W-:-:S03]  /*16680*/  LEA.HI.X.SX32 R7, R128, R15, 0x1, P5 ;  /* 0x0000000f80077211 */ /* 0x000fc600028f0eff */
[----:B------:R1:W-:Y:S04]  /*16690*/  STL [R1+0x938], R10 ;  /* 0x0009380a01007387 */ /* 0x0003e80000100800 */
[----:B------:R3:W-:Y:S01]  /*166a0*/  STL [R1+0xa5c], R6 ;  /* 0x000a5c0601007387 */ /* 0x0007e20000100800 */
[C---:B0-----:R-:W-:Y:S02]  /*166b0*/  IADD3 R9, P6, R129.reuse, R16, RZ ;  /* 0x0000001081097210 */ /* 0x041fe40007fde0ff */
[----:B-1----:R-:W-:-:S03]  /*166c0*/  LEA.HI.X.SX32 R10, R129, R15, 0x1, P0 ;  /* 0x0000000f810a7211 */ /* 0x002fc600000f0eff */
[----:B------:R0:W-:Y:S01]  /*166d0*/  STL [R1+0xa08], R9 ;  /* 0x000a080901007387 */ /* 0x0001e20000100800 */
[----:B------:R-:W-:Y:S01]  /*166e0*/  CS2R R128, SRZ ;  /* 0x0000000000807805 */ /* 0x000fe2000001ff00 */
[C---:B---3--:R-:W-:Y:S02]  /*166f0*/  IMAD R6, R5.reuse, 0xc0, RZ ;  /* 0x000000c005067824 */ /* 0x048fe400078e02ff */
[----:B------:R1:W-:Y:S01]  /*16700*/  STL [R1+0x794], R7 ;  /* 0x0007940701007387 */ /* 0x0003e20000100800 */
[----:B0-----:R-:W-:Y:S01]  /*16710*/  IADD3 R9, P5, R130, R16, RZ ;  /* 0x0000001082097210 */ /* 0x001fe20007fbe0ff */
[----:B-1----:R-:W-:-:S04]  /*16720*/  IMAD R7, R5, 0xd, RZ ;  /* 0x0000000d05077824 */ /* 0x002fc800078e02ff */
[----:B------:R0:W-:Y:S04]  /*16730*/  STL [R1+0xa70], R9 ;  /* 0x000a700901007387 */ /* 0x0001e80000100800 */
[----:B------:R1:W-:Y:S01]  /*16740*/  STL [R1+0x934], R10 ;  /* 0x0009340a01007387 */ /* 0x0003e20000100800 */
[-C--:B0-----:R-:W-:Y:S02]  /*16750*/  IADD3 R9, P0, R6, R16.reuse, RZ ;  /* 0x0000001006097210 */ /* 0x081fe40007f1e0ff */
[-C--:B------:R-:W-:Y:S02]  /*16760*/  LEA.HI.X.SX32 R6, R130, R15.reuse, 0x1, P6 ;  /* 0x0000000f82067211 */ /* 0x080fe400030f0eff */
[----:B-1----:R-:W-:Y:S01]  /*16770*/  IADD3 R10, P6, R131, R16, RZ ;  /* 0x00000010830a7210 */ /* 0x002fe20007fde0ff */
[----:B------:R0:W-:Y:S04]  /*16780*/  STL [R1+0x7d8], R9 ;  /* 0x0007d80901007387 */ /* 0x0001e80000100800 */
[----:B------:R1:W-:Y:S04]  /*16790*/  STL [R1+0xa04], R6 ;  /* 0x000a040601007387 */ /* 0x0003e80000100800 */
[----:B------:R-:W-:Y:S01]  /*167a0*/  STL [R1+0x978], R10 ;  /* 0x0009780a01007387 */ /* 0x000fe20000100800 */
[----:B0-----:R-:W-:-:S02]  /*167b0*/  LEA.HI.X.SX32 R9, R7, R15, 0x1, P5 ;  /* 0x0000000f07097211 */ /* 0x001fc400028f0eff */
[----:B------:R-:W-:Y:S02]  /*167c0*/  LEA.HI.X.SX32 R7, R131, R15, 0x1, P1 ;  /* 0x0000000f83077211 */ /* 0x000fe400008f0eff */
[----:B------:R-:W-:Y:S02]  /*167d0*/  CS2R R130, SRZ ;  /* 0x0000000000827805 */ /* 0x000fe4000001ff00 */
[-C--:B-1----:R-:W-:Y:S01]  /*167e0*/  IADD3 R6, P5, R132, R16.reuse, RZ ;  /* 0x0000001084067210 */ /* 0x082fe20007fbe0ff */
[----:B------:R0:W-:Y:S04]  /*167f0*/  STL [R1+0xa6c], R9 ;  /* 0x000a6c0901007387 */ /* 0x0001e80000100800 */
[----:B------:R1:W-:Y:S04]  /*16800*/  STL [R1+0xa28], R6 ;  /* 0x000a280601007387 */ /* 0x0003e80000100800 */
[----:B------:R3:W-:Y:S01]  /*16810*/  STL [R1+0x814], R7 ;  /* 0x0008140701007387 */ /* 0x0007e20000100800 */
[----:B0-----:R-:W-:-:S02]  /*16820*/  IADD3 R9, P1, R133, R16, RZ ;  /* 0x0000001085097210 */ /* 0x001fc40007f3e0ff */
[----:B-1----:R-:W-:-:S03]  /*16830*/  LEA.HI.X.SX32 R6, R132, R15, 0x1, P6 ;  /* 0x0000000f84067211 */ /* 0x002fc600030f0eff */
[----:B------:R0:W-:Y:S01]  /*16840*/  STL [R1+0xa80], R9 ;  /* 0x000a800901007387 */ /* 0x0001e20000100800 */
[----:B---3--:R-:W-:-:S03]  /*16850*/  IMAD R7, R5, 0xb, RZ ;  /* 0x0000000b05077824 */ /* 0x008fc600078e02ff */
[----:B------:R1:W-:Y:S01]  /*16860*/  STL [R1+0x974], R6 ;  /* 0x0009740601007387 */ /* 0x0003e20000100800 */
[----:B0-----:R-:W-:Y:S02]  /*16870*/  IADD3 R9, P6, R134, R16, RZ ;  /* 0x0000001086097210 */ /* 0x001fe40007fde0ff */
[----:B-1----:R-:W-:-:S03]  /*16880*/  LEA.HI.X.SX32 R6, R133, R15, 0x1, P5 ;  /* 0x0000000f85067211 */ /* 0x002fc600028f0eff */
[----:B------:R0:W-:Y:S01]  /*16890*/  STL [R1+0x9b8], R9 ;  /* 0x0009b80901007387 */ /* 0x0001e20000100800 */
[----:B------:R-:W-:Y:S02]  /*168a0*/  IADD3 R10, P5, R135, R16, RZ ;  /* 0x00000010870a7210 */ /* 0x000fe40007fbe0ff */
[----:B------:R-:W-:Y:S01]  /*168b0*/  CS2R R132, SRZ ;  /* 0x0000000000847805 */ /* 0x000fe2000001ff00 */
[----:B------:R1:W-:Y:S04]  /*168c0*/  STL [R1+0xa24], R6 ;  /* 0x000a240601007387 */ /* 0x0003e80000100800 */
[----:B------:R3:W-:Y:S01]  /*168d0*/  STL [R1+0xa48], R10 ;  /* 0x000a480a01007387 */ /* 0x0007e20000100800 */
[-C--:B0-----:R-:W-:Y:S02]  /*168e0*/  LEA.HI.X.SX32 R9, R7, R15.reuse, 0x1, P1 ;  /* 0x0000000f07097211 */ /* 0x081fe400008f0eff */
[----:B------:R-:W-:-:S02]  /*168f0*/  LEA.HI.X.SX32 R7, R134, R15, 0x1, P2 ;  /* 0x0000000f86077211 */ /* 0x000fc400010f0eff */
[C---:B-1----:R-:W-:Y:S01]  /*16900*/  IADD3 R6, P1, R136.reuse, R16, RZ ;  /* 0x0000001088067210 */ /* 0x042fe20007f3e0ff */
[----:B------:R0:W-:Y:S01]  /*16910*/  STL [R1+0xa7c], R9 ;  /* 0x000a7c0901007387 */ /* 0x0001e20000100800 */
[----:B---3--:R-:W-:-:S03]  /*16920*/  LEA.HI.X.SX32 R10, R136, R15, 0x1, P5 ;  /* 0x0000000f880a7211 */ /* 0x008fc600028f0eff */
[----:B------:R1:W-:Y:S04]  /*16930*/  STL [R1+0xa90], R6 ;  /* 0x000a900601007387 */ /* 0x0003e80000100800 */
[----:B------:R3:W-:Y:S01]  /*16940*/  STL [R1+0x894], R7 ;  /* 0x0008940701007387 */ /* 0x0007e20000100800 */
[----:B0-----:R-:W-:Y:S02]  /*16950*/  IADD3 R9, P2, R137, R16, RZ ;  /* 0x0000001089097210 */ /* 0x001fe40007f5e0ff */
[----:B-1----:R-:W-:-:S03]  /*16960*/  LEA.HI.X.SX32 R6, R135, R15, 0x1, P6 ;  /* 0x0000000f87067211 */ /* 0x002fc600030f0eff */
[----:B------:R0:W-:Y:S01]  /*16970*/  STL [R1+0x918], R9 ;  /* 0x0009180901007387 */ /* 0x0001e20000100800 */
[----:B------:R-:W-:Y:S01]  /*16980*/  CS2R R134, SRZ ;  /* 0x0000000000867805 */ /* 0x000fe2000001ff00 */
[----:B---3--:R-:W-:Y:S02]  /*16990*/  IMAD R7, R5, 0x9, RZ ;  /* 0x0000000905077824 */ /* 0x008fe400078e02ff */
[----:B------:R1:W-:Y:S01]  /*169a0*/  STL [R1+0x9b4], R6 ;  /* 0x0009b40601007387 */ /* 0x0003e20000100800 */
[-C--:B0-----:R-:W-:Y:S02]  /*169b0*/  IADD3 R9, P6, R138, R16.reuse, RZ ;  /* 0x000000108a097210 */ /* 0x081fe40007fde0ff */
[----:B-1----:R-:W-:-:S03]  /*169c0*/  IADD3 R6, P5, R139, R16, RZ ;  /* 0x000000108b067210 */ /* 0x002fc60007fbe0ff */
[----:B------:R0:W-:Y:S04]  /*169d0*/  STL [R1+0x9f8], R9 ;  /* 0x0009f80901007387 */ /* 0x0001e80000100800 */
[----:B------:R1:W-:Y:S04]  /*169e0*/  STL [R1+0xa44], R10 ;  /* 0x000a440a01007387 */ /* 0x0003e80000100800 */
[----:B------:R3:W-:Y:S01]  /*169f0*/  STL [R1+0xa68], R6 ;  /* 0x000a680601007387 */ /* 0x0007e20000100800 */
[----:B0-----:R-:W-:Y:S02]  /*16a00*/  LEA.HI.X.SX32 R9, R7, R15, 0x1, P1 ;  /* 0x0000000f07097211 */ /* 0x001fe400008f0eff */
[----:B------:R-:W-:-:S02]  /*16a10*/  IADD3 R7, P1, R140, R16, RZ ;  /* 0x000000108c077210 */ /* 0x000fc40007f3e0ff */
[-C--:B-1----:R-:W-:Y:S01]  /*16a20*/  LEA.HI.X.SX32 R10, R140, R15.reuse, 0x1, P5 ;  /* 0x0000000f8c0a7211 */ /* 0x082fe200028f0eff */
[----:B------:R0:W-:Y:S01]  /*16a30*/  STL [R1+0xa8c], R9 ;  /* 0x000a8c0901007387 */ /* 0x0001e20000100800 */
[----:B---3--:R-:W-:-:S03]  /*16a40*/  LEA.HI.X.SX32 R6, R137, R15, 0x1, P4 ;  /* 0x0000000f89067211 */ /* 0x008fc600020f0eff */
[----:B------:R1:W-:Y:S01]  /*16a50*/  STL [R1+0xaa0], R7 ;  /* 0x000aa00701007387 */ /* 0x0003e20000100800 */
[----:B------:R-:W-:-:S03]  /*16a60*/  CS2R R136, SRZ ;  /* 0x0000000000887805 */ /* 0x000fc6000001ff00 */
        /* <DEDUP_REMOVED lines=8> */
[----:B------:R-:W-:Y:S01]  /*16af0*/  CS2R R138, SRZ ;  /* 0x00000000008a7805 */ /* 0x000fe2000001ff00 */
[----:B-1----:R-:W-:Y:S02]  /*16b00*/  IMAD R7, R5, 0x7, RZ ;  /* 0x0000000705077824 */ /* 0x002fe400078e02ff */
[----:B------:R0:W-:Y:S01]  /*16b10*/  STL [R1+0x9f4], R9 ;  /* 0x0009f40901007387 */ /* 0x0001e20000100800 */
[----:B---3--:R-:W-:-:S05]  /*16b20*/  IADD3 R6, P6, R143, R16, RZ ;  /* 0x000000108f067210 */ /* 0x008fca0007fde0ff */
[----:B------:R1:W-:Y:S01]  /*16b30*/  STL [R1+0xa88], R6 ;  /* 0x000a880601007387 */ /* 0x0003e20000100800 */
[----:B0-----:R-:W-:-:S03]  /*16b40*/  IADD3 R9, P5, R144, R16, RZ ;  /* 0x0000001090097210 */ /* 0x001fc60007fbe0ff */
[----:B------:R-:W-:Y:S04]  /*16b50*/  STL [R1+0xa64], R10 ;  /* 0x000a640a01007387 */ /* 0x000fe80000100800 */
[----:B------:R0:W-:Y:S01]  /*16b60*/  STL [R1+0xab0], R9 ;  /* 0x000ab00901007387 */ /* 0x0001e20000100800 */
[----:B-1----:R-:W-:Y:S02]  /*16b70*/  LEA.HI.X.SX32 R6, R7, R15, 0x1, P1 ;  /* 0x0000000f07067211 */ /* 0x002fe400008f0eff */
[----:B------:R-:W-:-:S03]  /*16b80*/  IADD3 R7, P1, R145, R16, RZ ;  /* 0x0000001091077210 */ /* 0x000fc60007f3e0ff */
[----:B------:R1:W-:Y:S01]  /*16b90*/  STL [R1+0xa9c], R6 ;  /* 0x000a9c0601007387 */ /* 0x0003e20000100800 */
[----:B0-----:R-:W-:-:S03]  /*16ba0*/  LEA.HI.X.SX32 R9, R141, R15, 0x1, P3 ;  /* 0x0000000f8d097211 */ /* 0x001fc600018f0eff */
[----:B------:R0:W-:Y:S01]  /*16bb0*/  STL [R1+0x958], R7 ;  /* 0x0009580701007387 */ /* 0x0001e20000100800 */
[----:B------:R-:W-:-:S03]  /*16bc0*/  CS2R R140, SRZ ;  /* 0x00000000008c7805 */ /* 0x000fc6000001ff00 */
[----:B------:R3:W-:Y:S01]  /*16bd0*/  STL [R1+0x854], R9 ;  /* 0x0008540901007387 */ /* 0x0007e20000100800 */
[----:B-1----:R-:W-:Y:S02]  /*16be0*/  IADD3 R6, P3, R146, R16, RZ ;  /* 0x0000001092067210 */ /* 0x002fe40007f7e0ff */
[----:B0-----:R-:W-:-:S03]  /*16bf0*/  LEA.HI.X.SX32 R7, R142, R15, 0x1, P4 ;  /* 0x0000000f8e077211 */ /* 0x001fc600020f0eff */
        /* <DEDUP_REMOVED lines=9> */
[-C--:B------:R-:W-:Y:S01]  /*16c90*/  LEA.HI.X.SX32 R7, R7, R15.reuse, 0x1, P5 ;  /* 0x0000000f07077211 */ /* 0x080fe200028f0eff */
[----:B------:R-:W-:Y:S01]  /*16ca0*/  STL [R1+0xaa8], R10 ;  /* 0x000aa80a01007387 */ /* 0x000fe20000100800 */
[----:B0-----:R-:W-:-:S02]  /*16cb0*/  LEA.HI.X.SX32 R6, R144, R15, 0x1, P6 ;  /* 0x0000000f90067211 */ /* 0x001fc400030f0eff */
[----:B------:R-:W-:-:S03]  /*16cc0*/  IADD3 R9, P6, R149, R16, RZ ;  /* 0x0000001095097210 */ /* 0x000fc60007fde0ff */
[----:B------:R0:W-:Y:S04]  /*16cd0*/  STL [R1+0xa84], R6 ;  /* 0x000a840601007387 */ /* 0x0001e80000100800 */
[----:B------:R1:W-:Y:S04]  /*16ce0*/  STL [R1+0xac0], R9 ;  /* 0x000ac00901007387 */ /* 0x0003e80000100800 */
[----:B------:R3:W-:Y:S01]  /*16cf0*/  STL [R1+0xaac], R7 ;  /* 0x000aac0701007387 */ /* 0x0007e20000100800 */
[----:B0-----:R-:W-:Y:S02]  /*16d00*/  LEA R6, P5, R5, R16, 0x7 ;  /* 0x0000001005067211 */ /* 0x001fe400078a38ff */
[----:B-1----:R-:W-:-:S03]  /*16d10*/  LEA.HI.X.SX32 R9, R145, R15, 0x1, P0 ;  /* 0x0000000f91097211 */ /* 0x002fc600000f0eff */
[----:B------:R0:W-:Y:S01]  /*16d20*/  STL [R1+0x8d8], R6 ;  /* 0x0008d80601007387 */ /* 0x0001e20000100800 */
[----:B------:R-:W-:Y:S02]  /*16d30*/  CS2R R144, SRZ ;  /* 0x0000000000907805 */ /* 0x000fe4000001ff00 */
[CC--:B---3--:R-:W-:Y:S01]  /*16d40*/  LEA R7, P0, R5.reuse, R16.reuse, 0x6 ;  /* 0x0000001005077211 */ /* 0x0c8fe200078030ff */
[----:B------:R1:W-:Y:S04]  /*16d50*/  STL [R1+0x7d4], R9 ;  /* 0x0007d40901007387 */ /* 0x0003e80000100800 */
[----:B------:R3:W-:Y:S01]  /*16d60*/  STL [R1+0x9d8], R7 ;  /* 0x0009d80701007387 */ /* 0x0007e20000100800 */
[----:B0-----:R-:W-:Y:S02]  /*16d70*/  LEA.HI.X.SX32 R6, R146, R15, 0x1, P1 ;  /* 0x0000000f92067211 */ /* 0x001fe400008f0eff */
[----:B-1----:R-:W-:-:S03]  /*16d80*/  LEA R9, P1, R5, R16, 0x5 ;  /* 0x0000001005097211 */ /* 0x002fc600078228ff */
[----:B------:R0:W-:Y:S01]  /*16d90*/  STL [R1+0x954], R6 ;  /* 0x0009540601007387 */ /* 0x0001e20000100800 */
[----:B---3--:R-:W-:-:S03]  /*16da0*/  LEA.HI.X.SX32 R7, R147, R15, 0x1, P3 ;  /* 0x0000000f93077211 */ /* 0x008fc600018f0eff */
[----:B------:R1:W-:Y:S01]  /*16db0*/  STL [R1+0xa58], R9 ;  /* 0x000a580901007387 */ /* 0x0003e20000100800 */
[----:B------:R-:W-:-:S03]  /*16dc0*/  CS2R R146, SRZ ;  /* 0x0000000000927805 */ /* 0x000fc6000001ff00 */
[----:B------:R3:W-:Y:S01]  /*16dd0*/  STL [R1+0xa14], R7 ;  /* 0x000a140701007387 */ /* 0x0007e20000100800 */
[----:B0-----:R-:W-:Y:S02]  /*16de0*/  LEA R6, P3, R5, R16, 0x4 ;  /* 0x0000001005067211 */ /* 0x001fe400078620ff */
[----:B-1----:R-:W-:-:S03]  /*16df0*/  LEA.HI.X.SX32 R9, R148, R15, 0x1, P4 ;  /* 0x0000000f94097211 */ /* 0x002fc600020f0eff */
[----:B------:R0:W-:Y:S01]  /*16e00*/  STL [R1+0xa98], R6 ;  /* 0x000a980601007387 */ /* 0x0001e20000100800 */
[----:B---3--:R-:W-:-:S03]  /*16e10*/  LEA R7, P4, R5, R16, 0x3 ;  /* 0x0000001005077211 */ /* 0x008fc600078818ff */
[----:B------:R1:W-:Y:S04]  /*16e20*/  STL [R1+0xa74], R9 ;  /* 0x000a740901007387 */ /* 0x0003e80000100800 */
[----:B------:R3:W-:Y:S01]  /*16e30*/  STL [R1+0xab8], R7 ;  /* 0x000ab80701007387 */ /* 0x0007e20000100800 */
[----:B0-----:R-:W-:Y:S01]  /*16e40*/  IMAD R6, R5, 0x3, RZ ;  /* 0x0000000305067824 */ /* 0x001fe200078e02ff */
[-C--:B-1----:R-:W-:Y:S02]  /*16e50*/  LEA.HI.X.SX32 R9, R149, R15.reuse, 0x1, P2 ;  /* 0x0000000f95097211 */ /* 0x082fe400010f0eff */
[----:B------:R-:W-:Y:S02]  /*16e60*/  CS2R R148, SRZ ;  /* 0x0000000000947805 */ /* 0x000fe4000001ff00 */
[----:B------:R-:W-:Y:S01]  /*16e70*/  IADD3 R11, P2, R150, R16, RZ ;  /* 0x00000010960b7210 */ /* 0x000fe20007f5e0ff */
[----:B---3--:R-:W-:Y:S01]  /*16e80*/  IMAD.SHL.U32 R7, R5, 0x40, RZ ;  /* 0x0000004005077824 */ /* 0x008fe200078e00ff */
[----:B------:R0:W-:Y:S01]  /*16e90*/  STL [R1+0xaa4], R9 ;  /* 0x000aa40901007387 */ /* 0x0001e20000100800 */
[----:B------:R-:W-:-:S03]  /*16ea0*/  LEA.HI.X.SX32 R10, R6, R15, 0x1, P6 ;  /* 0x0000000f060a7211 */ /* 0x000fc600030f0eff */
[----:B------:R-:W-:Y:S01]  /*16eb0*/  LEA.HI.X.SX32 R6, R7, R15, 0x1, P5 ;  /* 0x0000000f07067211 */ /* 0x000fe200028f0eff */
[----:B------:R1:W-:Y:S01]  /*16ec0*/  STL [R1+0xad0], R11 ;  /* 0x000ad00b01007387 */ /* 0x0003e20000100800 */
[----:B------:R-:W-:-:S03]  /*16ed0*/  IMAD.SHL.U32 R7, R5, 0x4, RZ ;  /* 0x0000000405077824 */ /* 0x000fc600078e00ff */
[----:B------:R3:W-:Y:S01]  /*16ee0*/  STL [R1+0xabc], R10 ;  /* 0x000abc0a01007387 */ /* 0x0007e20000100800 */
[----:B0-----:R-:W-:Y:S02]  /*16ef0*/  LEA R9, P6, R5, R16, 0x2 ;  /* 0x0000001005097211 */ /* 0x001fe400078c10ff */
[----:B------:R-:W-:-:S03]  /*16f00*/  LEA.HI.X.SX32 R7, R7, R15, 0x1, P4 ;  /* 0x0000000f07077211 */ /* 0x000fc600020f0eff */
[----:B------:R-:W-:Y:S01]  /*16f10*/  STL [R1+0xac8], R9 ;  /* 0x000ac80901007387 */ /* 0x000fe20000100800 */
[----:B-1----:R-:W-:-:S03]  /*16f20*/  LEA.HI.X.SX32 R11, R152, R15, 0x1, P0 ;  /* 0x0000000f980b7211 */ /* 0x002fc600000f0eff */
[----:B------:R0:W-:Y:S01]  /*16f30*/  STL [R1+0x8d4], R6 ;  /* 0x0008d40601007387 */ /* 0x0001e20000100800 */
[----:B---3--:R-:W-:-:S03]  /*16f40*/  LEA.HI.X.SX32 R10, R151, R15, 0x1, P1 ;  /* 0x0000000f970a7211 */ /* 0x008fc600008f0eff */
[----:B------:R-:W-:Y:S04]  /*16f50*/  STL [R1+0x9d4], R11 ;  /* 0x0009d40b01007387 */ /* 0x000fe80000100800 */
[----:B------:R-:W-:Y:S01]  /*16f60*/  STL [R1+0xa54], R10 ;  /* 0x000a540a01007387 */ /* 0x000fe20000100800 */
[----:B0-----:R-:W-:-:S05]  /*16f70*/  IMAD.SHL.U32 R6, R5, 0x8, RZ ;  /* 0x0000000805067824 */ /* 0x001fca00078e00ff */
[-C--:B------:R-:W-:Y:S02]  /*16f80*/  LEA.HI.X.SX32 R9, R6, R15.reuse, 0x1, P3 ;  /* 0x0000000f06097211 */ /* 0x080fe400018f0eff */
[-C--:B------:R-:W-:Y:S02]  /*16f90*/  LEA.HI.X.SX32 R6, R5, R15.reuse, 0x1, P2 ;  /* 0x0000000f05067211 */ /* 0x080fe400010f0eff */
[----:B------:R-:W-:Y:S01]  /*16fa0*/  LEA.HI.X.SX32 R5, R150, R15, 0x1, P6 ;  /* 0x0000000f96057211 */ /* 0x000fe200030f0eff */
[----:B------:R-:W-:Y:S01]  /*16fb0*/  STL [R1+0xa94], R9 ;  /* 0x000a940901007387 */ /* 0x000fe20000100800 */
[----:B------:R-:W-:-:S03]  /*16fc0*/  CS2R R150, SRZ ;  /* 0x0000000000967805 */ /* 0x000fc6000001ff00 */
[----:B------:R2:W-:Y:S04]  /*16fd0*/  STL [R1+0xab4], R7 ;  /* 0x000ab40701007387 */ /* 0x0005e80000100800 */
[----:B------:R0:W-:Y:S04]  /*16fe0*/  STL [R1+0xacc], R6 ;  /* 0x000acc0601007387 */ /* 0x0001e80000100800 */
[----:B------:R1:W-:Y:S01]  /*16ff0*/  STL [R1+0xac4], R5 ;  /* 0x000ac40501007387 */ /* 0x0003e20000100800 */
[C---:B--2---:R-:W-:Y:S02]  /*17000*/  LOP3.LUT R7, R3.reuse, 0x30, RZ, 0x3c, !PT ;  /* 0x0000003003077812 */ /* 0x044fe400078e3cff */
[----:B------:R-:W-:-:S02]  /*17010*/  LOP3.LUT R7, R3, 0x60, RZ, 0x3c, !PT ;  /* 0x0000006003077812 */ /* 0x000fc400078e3cff */
[C---:B0-----:R-:W-:Y:S02]  /*17020*/  LOP3.LUT R6, R3.reuse, 0x10, RZ, 0x3c, !PT ;  /* 0x0000001003067812 */ /* 0x041fe400078e3cff */
[C---:B------:R-:W-:Y:S02]  /*17030*/  LOP3.LUT R6, R3.reuse, 0x40, RZ, 0x3c, !PT ;  /* 0x0000004003067812 */ /* 0x040fe400078e3cff */
[C---:B-1----:R-:W-:Y:S02]  /*17040*/  LOP3.LUT R5, R3.reuse, 0x20, RZ, 0x3c, !PT ;  /* 0x0000002003057812 */ /* 0x042fe400078e3cff */
[C---:B------:R-:W-:Y:S02]  /*17050*/  LOP3.LUT R5, R3.reuse, 0x50, RZ, 0x3c, !PT ;  /* 0x0000005003057812 */ /* 0x040fe400078e3cff */
[----:B------:R-:W-:Y:S02]  /*17060*/  LOP3.LUT R6, R3, 0x70, RZ, 0x3c, !PT ;  /* 0x0000007003067812 */ /* 0x000fe400078e3cff */
[----:B----4-:R-:W-:-:S02]  /*17070*/  LOP3.LUT R5, R2, 0x10, RZ, 0x3c, !PT ;  /* 0x0000001002057812 */ /* 0x010fc400078e3cff */
[C---:B------:R-:W-:Y:S02]  /*17080*/  LOP3.LUT R7, R2.reuse, 0x20, RZ, 0x3c, !PT ;  /* 0x0000002002077812 */ /* 0x040fe400078e3cff */
[C---:B------:R-:W-:Y:S02]  /*17090*/  LOP3.LUT R6, R2.reuse, 0x30, RZ, 0x3c, !PT ;  /* 0x0000003002067812 */ /* 0x040fe400078e3cff */
[C---:B------:R-:W-:Y:S02]  /*170a0*/  LOP3.LUT R5, R2.reuse, 0x40, RZ, 0x3c, !PT ;  /* 0x0000004002057812 */ /* 0x040fe400078e3cff */
[C---:B------:R-:W-:Y:S02]  /*170b0*/  LOP3.LUT R7, R2.reuse, 0x50, RZ, 0x3c, !PT ;  /* 0x0000005002077812 */ /* 0x040fe400078e3cff */
[C---:B------:R-:W-:Y:S02]  /*170c0*/  LOP3.LUT R6, R2.reuse, 0x60, RZ, 0x3c, !PT ;  /* 0x0000006002067812 */ /* 0x040fe400078e3cff */
[----:B------:R-:W-:-:S07]  /*170d0*/  LOP3.LUT R5, R2, 0x70, RZ, 0x3c, !PT ;  /* 0x0000007002057812 */ /* 0x000fce00078e3cff */
.L_x_1:
[----:B-----5:R-:W-:Y:S04]  /*170e0*/  STL [R1+0x140c], R2 ;  /* 0x00140c0201007387 */ /* 0x020fe80000100800 */
[----:B------:R-:W-:Y:S04]  /*170f0*/  STL [R1+0x1408], R130 ;  /* 0x0014088201007387 */ /* 0x000fe80000100800 */
        /* <DEDUP_REMOVED lines=142> */
[----:B------:R-:W2:Y:S01]  /*179e0*/  LDL.LU R8, [R1+0x2f4] ;  /* 0x0002f40001087983 */ /* 0x000ea20000300800 */
[----:B------:R-:W-:-:S02]  /*179f0*/  MOV R5, UR49 ;  /* 0x0000003100057c02 */ /* 0x000fc40008000f00 */
[----:B------:R-:W-:Y:S01]  /*17a00*/  MOV R7, UR53 ;  /* 0x0000003500077c02 */ /* 0x000fe20008000f00 */
[----:B------:R0:W-:Y:S01]  /*17a10*/  STL [R1+0xfe0], R0 ;  /* 0x000fe00001007387 */ /* 0x0001e20000100800 */
[----:B------:R-:W-:-:S03]  /*17a20*/  MOV R6, UR52 ;  /* 0x0000003400067c02 */ /* 0x000fc60008000f00 */
[----:B0-----:R-:W3:Y:S01]  /*17a30*/  LDL.LU R0, [R1+0xab8] ;  /* 0x000ab80001007983 */ /* 0x001ee20000300800 */
[----:B------:R-:W-:Y:S02]  /*17a40*/  PRMT R14, RZ, 0x7610, R14 ;  /* 0x00007610ff0e7816 */ /* 0x000fe4000000000e */
[----:B------:R-:W-:Y:S01]  /*17a50*/  PRMT R61, RZ, 0x7610, R61 ;  /* 0x00007610ff3d7816 */ /* 0x000fe2000000003d */
[----:B-----5:R-:W-:Y:S01]  /*17a60*/  STL [R1+0xf50], R4 ;  /* 0x000f500401007387 */ /* 0x020fe20000100800 */
[----:B------:R-:W-:Y:S02]  /*17a70*/  PRMT R130, RZ, 0x7610, R130 ;  /* 0x00007610ff827816 */ /* 0x000fe40000000082 */
[----:B------:R-:W-:Y:S01]  /*17a80*/  PRMT R121, RZ, 0x7610, R121 ;  /* 0x00007610ff797816 */ /* 0x000fe20000000079 */
[----:B------:R0:W-:Y:S01]  /*17a90*/  STL [R1+0xf08], R5 ;  /* 0x000f080501007387 */ /* 0x0001e20000100800 */
[----:B------:R-:W-:Y:S02]  /*17aa0*/  PRMT R111, RZ, 0x7610, R111 ;  /* 0x00007610ff6f7816 */ /* 0x000fe4000000006f */
[----:B------:R-:W-:Y:S01]  /*17ab0*/  PRMT R101, RZ, 0x7610, R101 ;  /* 0x00007610ff657816 */ /* 0x000fe20000000065 */
[----:B------:R-:W-:Y:S01]  /*17ac0*/  STL [R1+0xf00], R7 ;  /* 0x000f000701007387 */ /* 0x000fe20000100800 */
[----:B------:R-:W-:-:S02]  /*17ad0*/  PRMT R88, RZ, 0x7610, R88 ;  /* 0x00007610ff587816 */ /* 0x000fc40000000058 */
[----:B------:R-:W-:Y:S01]  /*17ae0*/  PRMT R78, RZ, 0x7610, R78 ;  /* 0x00007610ff4e7816 */ /* 0x000fe2000000004e */
[----:B------:R-:W4:Y:S01]  /*17af0*/  LDL R146, [R1+0xad0] ;  /* 0x000ad00001927983 */ /* 0x000f220000100800 */
[----:B------:R-:W-:Y:S02]  /*17b00*/  PRMT R13, RZ, 0x7610, R13 ;  /* 0x00007610ff0d7816 */ /* 0x000fe4000000000d */
[----:B0-----:R-:W-:Y:S01]  /*17b10*/  MOV R5, UR57 ;  /* 0x0000003900057c02 */ /* 0x001fe20008000f00 */
[----:B------:R-:W-:Y:S01]  /*17b20*/  STL [R1+0xefc], R6 ;  /* 0x000efc0601007387 */ /* 0x000fe20000100800 */
[----:B------:R-:W-:Y:S02]  /*17b30*/  PRMT R60, RZ, 0x7610, R60 ;  /* 0x00007610ff3c7816 */ /* 0x000fe4000000003c */
[----:B------:R-:W-:Y:S01]  /*17b40*/  PRMT R131, RZ, 0x7610, R131 ;  /* 0x00007610ff837816 */ /* 0x000fe20000000083 */
[----:B------:R-:W3:Y:S01]  /*17b50*/  LDL R135, [R1+0xac8] ;  /* 0x000ac80001877983 */ /* 0x000ee20000100800 */
[----:B------:R-:W-:-:S02]  /*17b60*/  PRMT R118, RZ, 0x7610, R118 ;  /* 0x00007610ff767816 */ /* 0x000fc40000000076 */
[----:B------:R-:W-:Y:S01]  /*17b70*/  PRMT R108, RZ, 0x7610, R108 ;  /* 0x00007610ff6c7816 */ /* 0x000fe2000000006c */
[----:B------:R0:W-:Y:S01]  /*17b80*/  STL [R1+0xef8], R5 ;  /* 0x000ef80501007387 */ /* 0x0001e20000100800 */
[----:B------:R-:W-:Y:S02]  /*17b90*/  PRMT R98, RZ, 0x7610, R98 ;  /* 0x00007610ff627816 */ /* 0x000fe40000000062 */
[----:B------:R-:W-:Y:S01]  /*17ba0*/  PRMT R89, RZ, 0x7610, R89 ;  /* 0x00007610ff597816 */ /* 0x000fe20000000059 */
[----:B------:R-:W3:Y:S01]  /*17bb0*/  LDL R148, [R1+0xacc] ;  /* 0x000acc0001947983 */ /* 0x000ee20000100800 */
[----:B------:R-:W-:Y:S02]  /*17bc0*/  PRMT R79, RZ, 0x7610, R79 ;  /* 0x00007610ff4f7816 */ /* 0x000fe4000000004f */
[----:B------:R-:W-:Y:S01]  /*17bd0*/  PRMT R12, RZ, 0x7610, R12 ;  /* 0x00007610ff0c7816 */ /* 0x000fe2000000000c */
[----:B------:R-:W3:Y:S01]  /*17be0*/  LDL R141, [R1+0xac4] ;  /* 0x000ac400018d7983 */ /* 0x000ee20000100800 */
[----:B------:R-:W-:-:S02]  /*17bf0*/  PRMT R63, RZ, 0x7610, R63 ;  /* 0x00007610ff3f7816 */ /* 0x000fc4000000003f */
[----:B0-----:R-:W-:Y:S02]  /*17c00*/  MOV R5, UR56 ;  /* 0x0000003800057c02 */ /* 0x001fe40008000f00 */
[----:B------:R-:W-:Y:S02]  /*17c10*/  PRMT R128, RZ, 0x7610, R128 ;  /* 0x00007610ff807816 */ /* 0x000fe40000000080 */
[----:B------:R-:W-:Y:S01]  /*17c20*/  PRMT R119, RZ, 0x7610, R119 ;  /* 0x00007610ff777816 */ /* 0x000fe20000000077 */
[----:B------:R0:W-:Y:S01]  /*17c30*/  STL [R1+0xef4], R5 ;  /* 0x000ef40501007387 */ /* 0x0001e20000100800 */
[----:B------:R-:W-:Y:S02]  /*17c40*/  PRMT R109, RZ, 0x7610, R109 ;  /* 0x00007610ff6d7816 */ /* 0x000fe4000000006d */
[----:B------:R-:W-:Y:S01]  /*17c50*/  PRMT R99, RZ, 0x7610, R99 ;  /* 0x00007610ff637816 */ /* 0x000fe20000000063 */
[----:B------:R-:W3:Y:S01]  /*17c60*/  LDL R133, [R1+0xabc] ;  /* 0x000abc0001857983 */ /* 0x000ee20000100800 */
[----:B------:R-:W-:-:S02]  /*17c70*/  PRMT R86, RZ, 0x7610, R86 ;  /* 0x00007610ff567816 */ /* 0x000fc40000000056 */
[----:B------:R-:W-:Y:S02]  /*17c80*/  PRMT R76, RZ, 0x7610, R76 ;  /* 0x00007610ff4c7816 */ /* 0x000fe4000000004c */
[----:B------:R-:W-:Y:S01]  /*17c90*/  PRMT R11, RZ, 0x7610, R11 ;  /* 0x00007610ff0b7816 */ /* 0x000fe2000000000b */
[----:B0-----:R-:W2:Y:S01]  /*17ca0*/  LDC R5, c[0x0][0x230] ;  /* 0x00008c00ff057b82 */ /* 0x001ea20000000800 */
[----:B------:R-:W-:Y:S02]  /*17cb0*/  PRMT R62, RZ, 0x7610, R62 ;  /* 0x00007610ff3e7816 */ /* 0x000fe4000000003e */
[----:B------:R-:W-:Y:S02]  /*17cc0*/  PRMT R129, RZ, 0x7610, R129 ;  /* 0x00007610ff817816 */ /* 0x000fe40000000081 */
[----:B------:R-:W-:Y:S02]  /*17cd0*/  PRMT R116, RZ, 0x7610, R116 ;  /* 0x00007610ff747816 */ /* 0x000fe40000000074 */
[----:B------:R-:W-:-:S02]  /*17ce0*/  PRMT R106, RZ, 0x7610, R106 ;  /* 0x00007610ff6a7816 */ /* 0x000fc4000000006a */
[----:B------:R-:W-:Y:S02]  /*17cf0*/  PRMT R96, RZ, 0x7610, R96 ;  /* 0x00007610ff607816 */ /* 0x000fe40000000060 */
[----:B------:R-:W-:Y:S02]  /*17d00*/  PRMT R87, RZ, 0x7610, R87 ;  /* 0x00007610ff577816 */ /* 0x000fe40000000057 */
        /* <DEDUP_REMOVED lines=109> */
[----:B------:R-:W-:Y:S01]  /*183e0*/  PRMT R195, RZ, 0x7610, R195 ;  /* 0x00007610ffc37816 */ /* 0x000fe200000000c3 */
[----:B--2---:R-:W-:Y:S01]  /*183f0*/  IMAD R5, R8, -0x80, R5 ;  /* 0xffffff8008057824 */ /* 0x004fe200078e0205 */
[----:B------:R-:W-:Y:S02]  /*18400*/  PRMT R194, RZ, 0x7610, R194 ;  /* 0x00007610ffc27816 */ /* 0x000fe400000000c2 */
[----:B------:R-:W-:-:S02]  /*18410*/  PRMT R193, RZ, 0x7610, R193 ;  /* 0x00007610ffc17816 */ /* 0x000fc400000000c1 */
[----:B------:R-:W-:Y:S01]  /*18420*/  ISETP.GT.AND P0, PT, R5, RZ, PT ;  /* 0x000000ff0500720c */ /* 0x000fe20003f04270 */
[----:B------:R-:W-:Y:S01]  /*18430*/  STL [R1+0x1238], R8 ;  /* 0x0012380801007387 */ /* 0x000fe20000100800 */
[----:B------:R-:W-:Y:S02]  /*18440*/  PRMT R192, RZ, 0x7610, R192 ;  /* 0x00007610ffc07816 */ /* 0x000fe400000000c0 */
[----:B------:R-:W-:Y:S01]  /*18450*/  PRMT R191, RZ, 0x7610, R191 ;  /* 0x00007610ffbf7816 */ /* 0x000fe200000000bf */
[----:B------:R-:W-:Y:S01]  /*18460*/  STL [R1+0x123c], R16 ;  /* 0x00123c1001007387 */ /* 0x000fe20000100800 */
[----:B------:R-:W-:Y:S02]  /*18470*/  PRMT R190, RZ, 0x7610, R190 ;  /* 0x00007610ffbe7816 */ /* 0x000fe400000000be */
[----:B------:R-:W-:Y:S01]  /*18480*/  PRMT R189, RZ, 0x7610, R189 ;  /* 0x00007610ffbd7816 */ /* 0x000fe200000000bd */
[----:B------:R0:W-:Y:S01]  /*18490*/  STL [R1+0xfe4], R15 ;  /* 0x000fe40f01007387 */ /* 0x0001e20000100800 */
[----:B------:R-:W-:-:S02]  /*184a0*/  PRMT R188, RZ, 0x7610, R188 ;  /* 0x00007610ffbc7816 */ /* 0x000fc400000000bc */
[----:B------:R-:W-:Y:S01]  /*184b0*/  PRMT R187, RZ, 0x7610, R187 ;  /* 0x00007610ffbb7816 */ /* 0x000fe200000000bb */
[----:B------:R-:W-:Y:S01]  /*184c0*/  @P0 IMAD.MOV.U32 R7, RZ, RZ, R15 ;  /* 0x000000ffff070224 */ /* 0x000fe200078e000f */
[----:B------:R-:W-:Y:S02]  /*184d0*/  PRMT R186, RZ, 0x7610, R186 ;  /* 0x00007610ffba7816 */ /* 0x000fe400000000ba */
[----:B------:R-:W-:Y:S02]  /*184e0*/  PRMT R185, RZ, 0x7610, R185 ;  /* 0x00007610ffb97816 */ /* 0x000fe400000000b9 */
[----:B------:R-:W-:Y:S01]  /*184f0*/  PRMT R184, RZ, 0x7610, R184 ;  /* 0x00007610ffb87816 */ /* 0x000fe200000000b8 */
[----:B0-----:R-:W2:Y:S01]  /*18500*/  LDL.LU R15, [R1+0xac0] ;  /* 0x000ac000010f7983 */ /* 0x001ea20000300800 */
[C---:B------:R-:W-:Y:S01]  /*18510*/  ISETP.GT.AND P1, PT, R5.reuse, 0x1, PT ;  /* 0x000000010500780c */ /* 0x040fe20003f24270 */
[----:B------:R-:W-:Y:S01]  /*18520*/  @P0 IMAD.MOV.U32 R6, RZ, RZ, R16 ;  /* 0x000000ffff060224 */ /* 0x000fe200078e0010 */
[----:B------:R-:W-:-:S02]  /*18530*/  ISETP.GT.AND P2, PT, R5, 0x2, PT ;  /* 0x000000020500780c */ /* 0x000fc40003f44270 */
[----:B------:R-:W-:Y:S02]  /*18540*/  ISETP.GT.AND P3, PT, R5, 0x3, PT ;  /* 0x000000030500780c */ /* 0x000fe40003f64270 */
[----:B------:R4:W2:Y:S01]  /*18550*/  @P0 LDG.E.U16 R14, desc[UR6][R6.64] ;  /* 0x00000006060e0981 */ /* 0x0008a2000c1e1500 */
[----:B------:R-:W-:Y:S02]  /*18560*/  PRMT R183, RZ, 0x7610, R183 ;  /* 0x00007610ffb77816 */ /* 0x000fe400000000b7 */
[----:B------:R-:W-:Y:S02]  /*18570*/  PRMT R182, RZ, 0x7610, R182 ;  /* 0x00007610ffb67816 */ /* 0x000fe400000000b6 */
[----:B------:R-:W-:Y:S02]  /*18580*/  PRMT R181, RZ, 0x7610, R181 ;  /* 0x00007610ffb57816 */ /* 0x000fe400000000b5 */
[----:B------:R-:W-:Y:S02]  /*18590*/  PRMT R180, RZ, 0x7610, R180 ;  /* 0x00007610ffb47816 */ /* 0x000fe400000000b4 */
[----:B------:R-:W-:Y:S01]  /*185a0*/  PRMT R179, RZ, 0x7610, R179 ;  /* 0x00007610ffb37816 */ /* 0x000fe200000000b3 */
[----:B----4-:R-:W-:Y:S01]  /*185b0*/  @P1 IMAD.MOV.U32 R6, RZ, RZ, R146 ;  /* 0x000000ffff061224 */ /* 0x010fe200078e0092 */
[----:B------:R-:W-:Y:S01]  /*185c0*/  PRMT R178, RZ, 0x7610, R178 ;  /* 0x00007610ffb27816 */ /* 0x000fe200000000b2 */
[----:B------:R-:W4:Y:S01]  /*185d0*/  LDL R146, [R1+0xab0] ;  /* 0x000ab00001927983 */ /* 0x000f220000100800 */
[----:B------:R-:W-:Y:S01]  /*185e0*/  PRMT R177, RZ, 0x7610, R177 ;  /* 0x00007610ffb17816 */ /* 0x000fe200000000b1 */
[----:B---3--:R-:W-:Y:S01]  /*185f0*/  @P1 IMAD.MOV.U32 R7, RZ, RZ, R148 ;  /* 0x000000ffff071224 */ /* 0x008fe200078e0094 */
[----:B------:R-:W-:Y:S01]  /*18600*/  PRMT R176, RZ, 0x7610, R176 ;  /* 0x00007610ffb07816 */ /* 0x000fe200000000b0 */
[----:B------:R-:W3:Y:S01]  /*18610*/  LDL R148, [R1+0xaac] ;  /* 0x000aac0001947983 */ /* 0x000ee20000100800 */
[----:B------:R-:W-:-:S02]  /*18620*/  PRMT R175, RZ, 0x7610, R175 ;  /* 0x00007610ffaf7816 */ /* 0x000fc400000000af */
[----:B------:R-:W-:Y:S01]  /*18630*/  PRMT R174, RZ, 0x7610, R174 ;  /* 0x00007610ffae7816 */ /* 0x000fe200000000ae */
[----:B------:R0:W3:Y:S01]  /*18640*/  @P1 LDG.E.U16 R61, desc[UR6][R6.64] ;  /* 0x00000006063d1981 */ /* 0x0000e2000c1e1500 */
[----:B------:R-:W-:Y:S02]  /*18650*/  PRMT R173, RZ, 0x7610, R173 ;  /* 0x00007610ffad7816 */ /* 0x000fe400000000ad */
[----:B------:R-:W-:Y:S02]  /*18660*/  PRMT R172, RZ, 0x7610, R172 ;  /* 0x00007610ffac7816 */ /* 0x000fe400000000ac */
[----:B------:R-:W-:Y:S02]  /*18670*/  PRMT R171, RZ, 0x7610, R171 ;  /* 0x00007610ffab7816 */ /* 0x000fe400000000ab */
[----:B------:R-:W-:Y:S02]  /*18680*/  PRMT R170, RZ, 0x7610, R170 ;  /* 0x00007610ffaa7816 */ /* 0x000fe400000000aa */
[----:B------:R-:W-:Y:S01]  /*18690*/  PRMT R169, RZ, 0x7610, R169 ;  /* 0x00007610ffa97816 */ /* 0x000fe200000000a9 */
[----:B0-----:R-:W-:Y:S01]  /*186a0*/  @P2 IMAD.MOV.U32 R6, RZ, RZ, R135 ;  /* 0x000000ffff062224 */ /* 0x001fe200078e0087 */
[----:B------:R-:W-:Y:S01]  /*186b0*/  PRMT R168, RZ, 0x7610, R168 ;  /* 0x00007610ffa87816 */ /* 0x000fe200000000a8 */
[----:B------:R-:W-:Y:S01]  /*186c0*/  @P2 IMAD.MOV.U32 R7, RZ, RZ, R141 ;  /* 0x000000ffff072224 */ /* 0x000fe200078e008d */
[----:B------:R-:W3:Y:S01]  /*186d0*/  LDL R135, [R1+0xa9c] ;  /* 0x000a9c0001877983 */ /* 0x000ee20000100800 */
[----:B------:R-:W-:-:S02]  /*186e0*/  PRMT R167, RZ, 0x7610, R167 ;  /* 0x00007610ffa77816 */ /* 0x000fc400000000a7 */
[----:B------:R-:W-:Y:S01]  /*186f0*/  PRMT R166, RZ, 0x7610, R166 ;  /* 0x00007610ffa67816 */ /* 0x000fe200000000a6 */
[----:B------:R0:W3:Y:S01]  /*18700*/  @P2 LDG.E.U16 R130, desc[UR6][R6.64] ;  /* 0x0000000606822981 */ /* 0x0000e2000c1e1500 */
[----:B------:R-:W-:Y:S02]  /*18710*/  PRMT R165, RZ, 0x7610, R165 ;  /* 0x00007610ffa57816 */ /* 0x000fe400000000a5 */
[----:B------:R-:W-:Y:S01]  /*18720*/  PRMT R164, RZ, 0x7610, R164 ;  /* 0x00007610ffa47816 */ /* 0x000fe200000000a4 */
[----:B------:R-:W3:Y:S01]  /*18730*/  LDL R141, [R1+0xaa8] ;  /* 0x000aa800018d7983 */ /* 0x000ee20000100800 */
[----:B------:R-:W-:Y:S02]  /*18740*/  PRMT R163, RZ, 0x7610, R163 ;  /* 0x00007610ffa37816 */ /* 0x000fe400000000a3 */
[----:B------:R-:W-:Y:S02]  /*18750*/  PRMT R162, RZ, 0x7610, R162 ;  /* 0x00007610ffa27816 */ /* 0x000fe400000000a2 */
[----:B------:R-:W-:Y:S01]  /*18760*/  PRMT R161, RZ, 0x7610, R161 ;  /* 0x00007610ffa17816 */ /* 0x000fe200000000a1 */
[----:B0-----:R-:W-:Y:S01]  /*18770*/  @P3 IMAD.MOV.U32 R7, RZ, RZ, R133 ;  /* 0x000000ffff073224 */ /* 0x001fe200078e0085 */
[----:B------:R-:W-:Y:S01]  /*18780*/  PRMT R160, RZ, 0x7610, R160 ;  /* 0x00007610ffa07816 */ /* 0x000fe200000000a0 */
[----:B------:R-:W3:Y:S01]  /*18790*/  LDL R133, [R1+0xaa0] ;  /* 0x000aa00001857983 */ /* 0x000ee20000100800 */
        /* <DEDUP_REMOVED lines=61> */
[----:B------:R-:W-:Y:S01]  /*18b70*/  MOV R151, UR48 ;  /* 0x0000003000977c02 */ /* 0x000fe20008000f00 */
[----:B--2---:R-:W-:Y:S01]  /*18b80*/  @P3 IMAD.MOV.U32 R6, RZ, RZ, R15 ;  /* 0x000000ffff063224 */ /* 0x004fe200078e000f */
[----:B------:R-:W-:Y:S04]  /*18b90*/  STL [R1+0x1240], R15 ;  /* 0x0012400f01007387 */ /* 0x000fe80000100800 */
[----:B------:R0:W2:Y:S04]  /*18ba0*/  @P3 LDG.E.U16 R121, desc[UR6][R6.64] ;  /* 0x0000000606793981 */ /* 0x0000a8000c1e1500 */
[----:B------:R-:W4:Y:S01]  /*18bb0*/  LDL R7, [R1+0xab4] ;  /* 0x000ab40001077983 */ /* 0x000f220000100800 */
[----:B------:R-:W-:-:S02]  /*18bc0*/  ISETP.GT.AND P0, PT, R5, 0x4, PT ;  /* 0x000000040500780c */ /* 0x000fc40003f04270 */
[----:B------:R-:W-:-:S11]  /*18bd0*/  ISETP.GT.AND P1, PT, R5, 0x5, PT ;  /* 0x000000050500780c */ /* 0x000fd60003f24270 */
[----:B0-----:R-:W-:Y:S01]  /*18be0*/  @P0 IMAD.MOV.U32 R6, RZ, RZ, R0 ;  /* 0x000000ffff060224 */ /* 0x001fe200078e0000 */
[----:B------:R-:W-:Y:S04]  /*18bf0*/  STL [R1+0x1244], R0 ;  /* 0x0012440001007387 */ /* 0x000fe80000100800 */
[----:B----4-:R0:W4:Y:S02]  /*18c00*/  @P0 LDG.E.U16 R111, desc[UR6][R6.64] ;  /* 0x00000006066f0981 */ /* 0x010124000c1e1500 */
[----:B0-----:R-:W-:Y:S02]  /*18c10*/  @P1 IMAD.MOV.U32 R6, RZ, RZ, R146 ;  /* 0x000000ffff061224 */ /* 0x001fe400078e0092 */
[----:B---3--:R-:W-:Y:S01]  /*18c20*/  @P1 IMAD.MOV.U32 R7, RZ, RZ, R148 ;  /* 0x000000ffff071224 */ /* 0x008fe200078e0094 */
[C---:B------:R-:W-:Y:S01]  /*18c30*/  ISETP.GT.AND P2, PT, R5.reuse, 0x6, PT ;  /* 0x000000060500780c */ /* 0x040fe20003f44270 */
[----:B------:R-:W3:Y:S04]  /*18c40*/  LDL R148, [R1+0xa8c] ;  /* 0x000a8c0001947983 */ /* 0x000ee80000100800 */
[----:B------:R0:W4:Y:S01]  /*18c50*/  @P1 LDG.E.U16 R101, desc[UR6][R6.64] ;  /* 0x0000000606651981 */ /* 0x000122000c1e1500 */
[----:B------:R-:W-:-:S03]  /*18c60*/  ISETP.GT.AND P3, PT, R5, 0x7, PT ;  /* 0x000000070500780c */ /* 0x000fc60003f64270 */
[----:B------:R-:W2:Y:S04]  /*18c70*/  LDL R146, [R1+0xa90] ;  /* 0x000a900001927983 */ /* 0x000ea80000100800 */
[----:B------:R-:W3:Y:S01]  /*18c80*/  LDL R7, [R1+0xaa4] ;  /* 0x000aa40001077983 */ /* 0x000ee20000100800 */
[----:B0-----:R-:W-:Y:S01]  /*18c90*/  @P2 IMAD.MOV.U32 R6, RZ, RZ, R141 ;  /* 0x000000ffff062224 */ /* 0x001fe200078e008d */
[C---:B------:R-:W-:Y:S02]  /*18ca0*/  ISETP.GT.AND P0, PT, R5.reuse, 0x8, PT ;  /* 0x000000080500780c */ /* 0x040fe40003f04270 */
[----:B------:R-:W-:Y:S01]  /*18cb0*/  ISETP.GT.AND P1, PT, R5, 0x9, PT ;  /* 0x000000090500780c */ /* 0x000fe20003f24270 */
[----:B------:R-:W4:Y:S04]  /*18cc0*/  LDL R141, [R1+0xa88] ;  /* 0x000a8800018d7983 */ /* 0x000f280000100800 */
[----:B---3--:R0:W3:Y:S02]  /*18cd0*/  @P2 LDG.E.U16 R88, desc[UR6][R6.64] ;  /* 0x0000000606582981 */ /* 0x0080e4000c1e1500 */
[----:B0-----:R-:W-:-:S02]  /*18ce0*/  @P3 IMAD.MOV.U32 R6, RZ, RZ, R133 ;  /* 0x000000ffff063224 */ /* 0x001fc400078e0085 */
[----:B------:R-:W-:Y:S01]  /*18cf0*/  @P3 IMAD.MOV.U32 R7, RZ, RZ, R135 ;  /* 0x000000ffff073224 */ /* 0x000fe200078e0087 */
[----:B------:R-:W3:Y:S04]  /*18d00*/  LDL R133, [R1+0xa80] ;  /* 0x000a800001857983 */ /* 0x000ee80000100800 */
[----:B------:R0:W3:Y:S04]  /*18d10*/  @P3 LDG.E.U16 R78, desc[UR6][R6.64] ;  /* 0x00000006064e3981 */ /* 0x0000e8000c1e1500 */
[----:B------:R-:W3:Y:S04]  /*18d20*/  LDL R135, [R1+0xa7c] ;  /* 0x000a7c0001877983 */ /* 0x000ee80000100800 */
[----:B------:R-:W0:Y:S04]  /*18d30*/  LDL R6, [R1+0xa94] ;  /* 0x000a940001067983 */ /* 0x000e280000100800 */
[----:B------:R-:W0:Y:S02]  /*18d40*/  LDL R7, [R1+0xa98] ;  /* 0x000a980001077983 */ /* 0x000e240000100800 */
[----:B0-----:R-:W-:-:S04]  /*18d50*/  @P0 LOP3.LUT R7, R7, R6, RZ, 0x3c, !PT ;  /* 0x0000000607070212 */ /* 0x001fc800078e3cff */
[----:B------:R-:W-:-:S04]  /*18d60*/  @P0 LOP3.LUT R6, R7, R6, RZ, 0x3c, !PT ;  /* 0x0000000607060212 */ /* 0x000fc800078e3cff */
[----:B------:R-:W-:-:S05]  /*18d70*/  @P0 LOP3.LUT R7, R7, R6, RZ, 0x3c, !PT ;  /* 0x0000000607070212 */ /* 0x000fca00078e3cff */
[----:B------:R2:W3:Y:S02]  /*18d80*/  @P0 LDG.E.U16 R13, desc[UR6][R6.64] ;  /* 0x00000006060d0981 */ /* 0x0004e4000c1e1500 */
[----:B--2---:R-:W-:Y:S02]  /*18d90*/  @P1 IMAD.MOV.U32 R6, RZ, RZ, R146 ;  /* 0x000000ffff061224 */ /* 0x004fe400078e0092 */
[----:B------:R-:W-:Y:S01]  /*18da0*/  @P1 IMAD.MOV.U32 R7, RZ, RZ, R148 ;  /* 0x000000ffff071224 */ /* 0x000fe200078e0094 */
[C---:B------:R-:W-:Y:S01]  /*18db0*/  ISETP.GT.AND P2, PT, R5.reuse, 0xa, PT ;  /* 0x0000000a0500780c */ /* 0x040fe20003f44270 */
[----:B------:R-:W2:Y:S04]  /*18dc0*/  LDL R148, [R1+0xa6c] ;  /* 0x000a6c0001947983 */ /* 0x000ea80000100800 */
[----:B------:R4:W2:Y:S01]  /*18dd0*/  @P1 LDG.E.U16 R60, desc[UR6][R6.64] ;  /* 0x00000006063c1981 */ /* 0x0008a2000c1e1500 */
[----:B------:R-:W-:-:S03]  /*18de0*/  ISETP.GT.AND P3, PT, R5, 0xb, PT ;  /* 0x0000000b0500780c */ /* 0x000fc60003f64270 */
[----:B------:R-:W2:Y:S04]  /*18df0*/  LDL R146, [R1+0xa70] ;  /* 0x000a700001927983 */ /* 0x000ea80000100800 */
[----:B------:R-:W3:Y:S01]  /*18e00*/  LDL R7, [R1+0xa84] ;  /* 0x000a840001077983 */ /* 0x000ee20000100800 */
[----:B----4-:R-:W-:Y:S01]  /*18e10*/  @P2 IMAD.MOV.U32 R6, RZ, RZ, R141 ;  /* 0x000000ffff062224 */ /* 0x010fe200078e008d */
        /* <DEDUP_REMOVED lines=404> */
[----:B------:R-:W-:-:S02]  /*1a760*/  ISETP.GT.AND P3, PT, R5, 0x4f, PT ;  /* 0x0000004f0500780c */ /* 0x000fc40003f64270 */
[----:B------:R-:W-:Y:S01]  /*1a770*/  PRMT R4, RZ, 0x7610, R4 ;  /* 0x00007610ff047816 */ /* 0x000fe20000000004 */
        /* <DEDUP_REMOVED lines=201> */
[----:B------:R-:W-:Y:S01]  /*1b410*/  ISETP.GT.AND P4, PT, R5, 0x72, PT ;  /* 0x000000720500780c */ /* 0x000fe20003f84270 */
        /* <DEDUP_REMOVED lines=11> */
[----:B------:R-:W2:Y:S04]  /*1b4d0*/  LDL R146, [R1+0x730] ;  /* 0x0007300001927983 */ /* 0x000ea80000100800 */
[----:B------:R0:W2:Y:S04]  /*1b4e0*/  @P1 LDG.E.U16 R223, desc[UR6][R6.64] ;  /* 0x0000000606df1981 */ /* 0x0000a8000c1e1500 */
[----:B------:R-:W2:Y:S04]  /*1b4f0*/  LDL R148, [R1+0x72c] ;  /* 0x00072c0001947983 */ /* 0x000ea80000100800 */
[----:B------:R-:W0:Y:S04]  /*1b500*/  LDL R6, [R1+0x744] ;  /* 0x0007440001067983 */ /* 0x000e280000100800 */
[----:B------:R-:W0:Y:S01]  /*1b510*/  LDL R7, [R1+0x748] ;  /* 0x0007480001077983 */ /* 0x000e220000100800 */
[----:B------:R-:W-:-:S02]  /*1b520*/  ISETP.GT.AND P0, PT, R5, 0x73, PT ;  /* 0x000000730500780c */ /* 0x000fc40003f04270 */
[----:B0-----:R-:W-:-:S04]  /*1b530*/  @P4 LOP3.LUT R7, R7, R6, RZ, 0x3c, !PT ;  /* 0x0000000607074212 */ /* 0x001fc800078e3cff */
[----:B------:R-:W-:-:S04]  /*1b540*/  @P4 LOP3.LUT R6, R7, R6, RZ, 0x3c, !PT ;  /* 0x0000000607064212 */ /* 0x000fc800078e3cff */
[----:B------:R-:W-:-:S05]  /*1b550*/  @P4 LOP3.LUT R7, R7, R6, RZ, 0x3c, !PT ;  /* 0x0000000607074212 */ /* 0x000fca00078e3cff */
[----:B------:R4:W2:Y:S04]  /*1b560*/  @P4 LDG.E.U16 R222, desc[UR6][R6.64] ;  /* 0x0000000606de4981 */ /* 0x0008a8000c1e1500 */
[----:B------:R-:W3:Y:S01]  /*1b570*/  LDL R7, [R1+0x73c] ;  /* 0x00073c0001077983 */ /* 0x000ee20000100800 */
[C---:B------:R-:W-:Y:S01]  /*1b580*/  ISETP.GT.AND P1, PT, R5.reuse, 0x74, PT ;  /* 0x000000740500780c */ /* 0x040fe20003f24270 */
[----:B----4-:R-:W-:Y:S02]  /*1b590*/  @P0 IMAD.MOV.U32 R6, RZ, RZ, R141 ;  /* 0x000000ffff060224 */ /* 0x010fe400078e008d */
[----:B------:R-:W4:Y:S04]  /*1b5a0*/  LDL R141, [R1+0x720] ;  /* 0x00072000018d7983 */ /* 0x000f280000100800 */
[----:B---3--:R0:W3:Y:S01]  /*1b5b0*/  @P0 LDG.E.U16 R221, desc[UR6][R6.64] ;  /* 0x0000000606dd0981 */ /* 0x0080e2000c1e1500 */
[----:B------:R-:W-:-:S05]  /*1b5c0*/  ISETP.GT.AND P0, PT, R5, 0x75, PT ;  /* 0x000000750500780c */ /* 0x000fca0003f04270 */
[----:B0-----:R-:W-:Y:S02]  /*1b5d0*/  @P1 IMAD.MOV.U32 R6, RZ, RZ, R133 ;  /* 0x000000ffff061224 */ /* 0x001fe400078e0085 */
[----:B------:R-:W-:Y:S01]  /*1b5e0*/  @P1 IMAD.MOV.U32 R7, RZ, RZ, R135 ;  /* 0x000000ffff071224 */ /* 0x000fe200078e0087 */
[----:B------:R-:W3:Y:S04]  /*1b5f0*/  LDL R133, [R1+0x718] ;  /* 0x0007180001857983 */ /* 0x000ee80000100800 */
[----:B------:R2:W3:Y:S04]  /*1b600*/  @P1 LDG.E.U16 R220, desc[UR6][R6.64] ;  /* 0x0000000606dc1981 */ /* 0x0004e8000c1e1500 */
[----:B------:R-:W3:Y:S01]  /*1b610*/  LDL R135, [R1+0x714] ;  /* 0x0007140001877983 */ /* 0x000ee20000100800 */
[----:B--2---:R-:W-:-:S02]  /*1b620*/  @P0 IMAD.MOV.U32 R6, RZ, RZ, R146 ;  /* 0x000000ffff060224 */ /* 0x004fc400078e0092 */
[----:B------:R-:W-:Y:S01]  /*1b630*/  @P0 IMAD.MOV.U32 R7, RZ, RZ, R148 ;  /* 0x000000ffff070224 */ /* 0x000fe200078e0094 */
[C---:B------:R-:W-:Y:S01]  /*1b640*/  ISETP.GT.AND P1, PT, R5.reuse, 0x76, PT ;  /* 0x000000760500780c */ /* 0x040fe20003f24270 */
        /* <DEDUP_REMOVED lines=41> */
[----:B------:R-:W-:Y:S02]  /*1b8e0*/  @P1 IMAD.MOV.U32 R7, RZ, RZ, R135 ;  /* 0x000000ffff071224 */ /* 0x000fe400078e0087 */
[----:B------:R-:W4:Y:S04]  /*1b8f0*/  LDL R135, [R1+0xef0] ;  /* 0x000ef00001877983 */ /* 0x000f280000100800 */
[----:B------:R2:W3:Y:S02]  /*1b900*/  @P1 LDG.E.U16 R212, desc[UR6][R6.64] ;  /* 0x0000000606d41981 */ /* 0x0004e4000c1e1500 */
[----:B--2---:R-:W-:-:S02]  /*1b910*/  @P0 IMAD.MOV.U32 R6, RZ, RZ, R146 ;  /* 0x000000ffff060224 */ /* 0x004fc400078e0092 */
[----:B------:R-:W-:Y:S01]  /*1b920*/  @P0 IMAD.MOV.U32 R7, RZ, RZ, R148 ;  /* 0x000000ffff070224 */ /* 0x000fe200078e0094 */
[C---:B------:R-:W-:Y:S01]  /*1b930*/  ISETP.GT.AND P1, PT, R5.reuse, 0x7e, PT ;  /* 0x0000007e0500780c */ /* 0x040fe20003f24270 */
[----:B------:R-:W0:Y:S03]  /*1b940*/  S2R R133, SR_TID.X ;  /* 0x0000000000857919 */ /* 0x000e260000002100 */
[----:B------:R1:W2:Y:S01]  /*1b950*/  @P0 LDG.E.U16 R211, desc[UR6][R6.64] ;  /* 0x0000000606d30981 */ /* 0x0002a2000c1e1500 */
[----:B------:R-:W-:-:S03]  /*1b960*/  ISETP.GT.AND P2, PT, R5, 0x7f, PT ;  /* 0x0000007f0500780c */ /* 0x000fc60003f44270 */
[----:B------:R-:W3:Y:S04]  /*1b970*/  LDL R148, [R1+0xed0] ;  /* 0x000ed00001947983 */ /* 0x000ee80000100800 */
[----:B------:R-:W2:Y:S04]  /*1b980*/  LDL R146, [R1+0xe8c] ;  /* 0x000e8c0001927983 */ /* 0x000ea80000100800 */
[----:B------:R-:W1:Y:S04]  /*1b990*/  LDL R6, [R1+0x6e4] ;  /* 0x0006e40001067983 */ /* 0x000e680000100800 */
[----:B------:R-:W1:Y:S02]  /*1b9a0*/  LDL R7, [R1+0x6e8] ;  /* 0x0006e80001077983 */ /* 0x000e640000100800 */
[----:B-1----:R-:W-:-:S04]  /*1b9b0*/  @P1 LOP3.LUT R7, R7, R6, RZ, 0x3c, !PT ;  /* 0x0000000607071212 */ /* 0x002fc800078e3cff */
[----:B------:R-:W-:-:S04]  /*1b9c0*/  @P1 LOP3.LUT R6, R7, R6, RZ, 0x3c, !PT ;  /* 0x0000000607061212 */ /* 0x000fc800078e3cff */
[----:B------:R-:W-:-:S05]  /*1b9d0*/  @P1 LOP3.LUT R7, R7, R6, RZ, 0x3c, !PT ;  /* 0x0000000607071212 */ /* 0x000fca00078e3cff */
[----:B------:R1:W2:Y:S04]  /*1b9e0*/  @P1 LDG.E.U16 R210, desc[UR6][R6.64] ;  /* 0x0000000606d21981 */ /* 0x0002a8000c1e1500 */
[----:B------:R-:W1:Y:S04]  /*1b9f0*/  LDL R6, [R1+0x6dc] ;  /* 0x0006dc0001067983 */ /* 0x000e680000100800 */
[----:B------:R-:W1:Y:S01]  /*1ba00*/  LDL R7, [R1+0x6e0] ;  /* 0x0006e00001077983 */ /* 0x000e620000100800 */
[----:B0-----:R-:W-:-:S04]  /*1ba10*/  LOP3.LUT R133, R133, 0x7f, RZ, 0xc0, !PT ;  /* 0x0000007f85857812 */ /* 0x001fc800078ec0ff */
[----:B------:R-:W-:Y:S02]  /*1ba20*/  ISETP.GE.AND P0, PT, R133, R5, PT ;  /* 0x000000058500720c */ /* 0x000fe40003f06270 */
[----:B------:R-:W2:Y:S01]  /*1ba30*/  LDL R133, [R1+0xe90] ;  /* 0x000e900001857983 */ /* 0x000ea20000100800 */
[----:B-1----:R-:W-:-:S04]  /*1ba40*/  @P2 LOP3.LUT R7, R7, R6, RZ, 0x3c, !PT ;  /* 0x0000000607072212 */ /* 0x002fc800078e3cff */
[----:B------:R-:W-:-:S04]  /*1ba50*/  @P2 LOP3.LUT R6, R7, R6, RZ, 0x3c, !PT ;  /* 0x0000000607062212 */ /* 0x000fc800078e3cff */
[----:B------:R-:W-:-:S05]  /*1ba60*/  @P2 LOP3.LUT R7, R7, R6, RZ, 0x3c, !PT ;  /* 0x0000000607072212 */ /* 0x000fca00078e3cff */
[----:B------:R4:W2:Y:S01]  /*1ba70*/  @P2 LDG.E.U16 R209, desc[UR6][R6.64] ;  /* 0x0000000606d12981 */ /* 0x0008a2000c1e1500 */
[----:B------:R-:W-:Y:S01]  /*1ba80*/  BAR.SYNC.DEFER_BLOCKING 0x0 ;  /* 0x0000000000007b1d */ /* 0x000fe20000010000 */
[----:B----4-:R-:W-:Y:S02]  /*1ba90*/  @!P0 IMAD.MOV.U32 R6, RZ, RZ, R135 ;  /* 0x000000ffff068224 */ /* 0x010fe400078e0087 */
[----:B------:R-:W-:-:S03]  /*1baa0*/  @!P0 IMAD.MOV.U32 R7, RZ, RZ, R141 ;  /* 0x000000ffff078224 */ /* 0x000fc600078e008d */
[----:B------:R-:W4:Y:S04]  /*1bab0*/  LDL R135, [R1+0xdd0] ;  /* 0x000dd00001877983 */ /* 0x000f280000100800 */
[----:B------:R-:W4:Y:S04]  /*1bac0*/  LDL R141, [R1+0xdcc] ;  /* 0x000dcc00018d7983 */ /* 0x000f280000100800 */
[----:B------:R3:W4:Y:S04]  /*1bad0*/  @!P0 LDG.E.U16 R208, desc[UR6][R6.64] ;  /* 0x0000000606d08981 */ /* 0x000728000c1e1500 */
[----:B------:R-:W2:Y:S01]  /*1bae0*/  LDL R7, [R1+0xecc] ;  /* 0x000ecc0001077983 */ /* 0x000ea20000100800 */
[----:B---3--:R-:W-:-:S03]  /*1baf0*/  @!P0 IMAD.MOV.U32 R6, RZ, RZ, R148 ;  /* 0x000000ffff068224 */ /* 0x008fc600078e0094 */
[----:B------:R-:W3:Y:S04]  /*1bb00*/  LDL R148, [R1+0xd90] ;  /* 0x000d900001947983 */ /* 0x000ee80000100800 */
[----:B--2---:R0:W2:Y:S02]  /*1bb10*/  @!P0 LDG.E.U16 R207, desc[UR6][R6.64] ;  /* 0x0000000606cf8981 */ /* 0x0040a4000c1e1500 */
[----:B0-----:R-:W-:Y:S02]  /*1bb20*/  @!P0 IMAD.MOV.U32 R6, RZ, RZ, R133 ;  /* 0x000000ffff068224 */ /* 0x001fe400078e0085 */
[----:B------:R-:W-:Y:S01]  /*1bb30*/  @!P0 IMAD.MOV.U32 R7, RZ, RZ, R146 ;  /* 0x000000ffff078224 */ /* 0x000fe200078e0092 */
[----:B------:R-:W2:Y:S04]  /*1bb40*/  LDL R133, [R1+0xd50] ;  /* 0x000d500001857983 */ /* 0x000ea80000100800 */
[----:B------:R0:W2:Y:S04]  /*1bb50*/  @!P0 LDG.E.U16 R206, desc[UR6][R6.64] ;  /* 0x0000000606ce8981 */ /* 0x0000a8000c1e1500 */
[----:B------:R-:W2:Y:S04]  /*1bb60*/  LDL R146, [R1+0xd4c] ;  /* 0x000d4c0001927983 */ /* 0x000ea80000100800 */
[----:B------:R-:W0:Y:S04]  /*1bb70*/  LDL R6, [R1+0xe4c] ;  /* 0x000e4c0001067983 */ /* 0x000e280000100800 */
[----:B------:R-:W0:Y:S02]  /*1bb80*/  LDL R7, [R1+0xe50] ;  /* 0x000e500001077983 */ /* 0x000e240000100800 */
[----:B0-----:R-:W-:-:S04]  /*1bb90*/  @!P0 LOP3.LUT R7, R7, R6, RZ, 0x3c, !PT ;  /* 0x0000000607078212 */ /* 0x001fc800078e3cff */
[----:B------:R-:W-:-:S04]  /*1bba0*/  @!P0 LOP3.LUT R6, R7, R6, RZ, 0x3c, !PT ;  /* 0x0000000607068212 */ /* 0x000fc800078e3cff */
[----:B------:R-:W-:-:S05]  /*1bbb0*/  @!P0 LOP3.LUT R7, R7, R6, RZ, 0x3c, !PT ;  /* 0x0000000607078212 */ /* 0x000fca00078e3cff */
[----:B------:R0:W2:Y:S04]  /*1bbc0*/  @!P0 LDG.E.U16 R205, desc[UR6][R6.64] ;  /* 0x0000000606cd8981 */ /* 0x0000a8000c1e1500 */
[----:B------:R-:W0:Y:S04]  /*1bbd0*/  LDL R6, [R1+0xe0c] ;  /* 0x000e0c0001067983 */ /* 0x000e280000100800 */
[----:B------:R-:W0:Y:S02]  /*1bbe0*/  LDL R7, [R1+0xe10] ;  /* 0x000e100001077983 */ /* 0x000e240000100800 */
[----:B0-----:R-:W-:-:S04]  /*1bbf0*/  @!P0 LOP3.LUT R7, R7, R6, RZ, 0x3c, !PT ;  /* 0x0000000607078212 */ /* 0x001fc800078e3cff */
[----:B------:R-:W-:-:S04]  /*1bc00*/  @!P0 LOP3.LUT R6, R7, R6, RZ, 0x3c, !PT ;  /* 0x0000000607068212 */ /* 0x000fc800078e3cff */
[----:B------:R-:W-:-:S05]  /*1bc10*/  @!P0 LOP3.LUT R7, R7, R6, RZ, 0x3c, !PT ;  /* 0x0000000607078212 */ /* 0x000fca00078e3cff */
[----:B------:R4:W2:Y:S02]  /*1bc20*/  @!P0 LDG.E.U16 R204, desc[UR6][R6.64] ;  /* 0x0000000606cc8981 */ /* 0x0008a4000c1e1500 */
[----:B----4-:R-:W-:Y:S02]  /*1bc30*/  @!P0 IMAD.MOV.U32 R6, RZ, RZ, R135 ;  /* 0x000000ffff068224 */ /* 0x010fe400078e0087 */
[----:B------:R-:W-:Y:S01]  /*1bc40*/  @!P0 IMAD.MOV.U32 R7, RZ, RZ, R141 ;  /* 0x000000ffff078224 */ /* 0x000fe200078e008d */
[----:B------:R-:W4:Y:S04]  /*1bc50*/  LDL R135, [R1+0xc90] ;  /* 0x000c900001877983 */ /* 0x000f280000100800 */
[----:B------:R3:W4:Y:S04]  /*1bc60*/  @!P0 LDG.E.U16 R203, desc[UR6][R6.64] ;  /* 0x0000000606cb8981 */ /* 0x000728000c1e1500 */
[----:B------:R-:W4:Y:S04]  /*1bc70*/  LDL R141, [R1+0xc8c] ;  /* 0x000c8c00018d7983 */ /* 0x000f280000100800 */
        /* <DEDUP_REMOVED lines=101> */
[----:B------:R-:W4:Y:S04]  /*1c2d0*/  LDL.LU R135, [R1+0x370] ;  /* 0x0003700001877983 */ /* 0x000f280000300800 */
[----:B------:R-:W4:Y:S04]  /*1c2e0*/  LDL.LU R141, [R1+0x334] ;  /* 0x00033400018d7983 */ /* 0x000f280000300800 */
        /* <DEDUP_REMOVED lines=21> */
[----:B------:R0:W2:Y:S04]  /*1c440*/  @!P0 LDG.E.U16 R179, desc[UR6][R6.64] ;  /* 0x0000000606b38981 */ /* 0x0000a8000c1e1500 */
[----:B------:R-:W0:Y:S02]  /*1c450*/  LDL R7, [R1+0x374] ;  /* 0x0003740001077983 */ /* 0x000e240000100800 */
[----:B0-----:R-:W-:Y:S02]  /*1c460*/  @!P0 IMAD.MOV.U32 R6, RZ, RZ, R7 ;  /* 0x000000ffff068224 */ /* 0x001fe400078e0007 */
[----:B----4-:R-:W-:-:S05]  /*1c470*/  @!P0 IMAD.MOV.U32 R7, RZ, RZ, R135 ;  /* 0x000000ffff078224 */ /* 0x010fca00078e0087 */
[----:B------:R0:W4:Y:S04]  /*1c480*/  @!P0 LDG.E.U16 R178, desc[UR6][R6.64] ;  /* 0x0000000606b28981 */ /* 0x000128000c1e1500 */
[----:B------:R-:W3:Y:S01]  /*1c490*/  LDL R7, [R1+0x330] ;  /* 0x0003300001077983 */ /* 0x000ee20000100800 */
[----:B0-----:R-:W-:-:S05]  /*1c4a0*/  @!P0 IMAD.MOV.U32 R6, RZ, RZ, R141 ;  /* 0x000000ffff068224 */ /* 0x001fca00078e008d */
[----:B---3--:R0:W3:Y:S04]  /*1c4b0*/  @!P0 LDG.E.U16 R177, desc[UR6][R6.64] ;  /* 0x0000000606b18981 */ /* 0x0080e8000c1e1500 */
[----:B------:R-:W2:Y:S01]  /*1c4c0*/  LDL R7, [R1+0x6d8] ;  /* 0x0006d80001077983 */ /* 0x000ea20000100800 */
[----:B0-----:R-:W-:-:S03]  /*1c4d0*/  @!P0 IMAD.MOV.U32 R6, RZ, RZ, R148 ;  /* 0x000000ffff068224 */ /* 0x001fc600078e0094 */
[----:B------:R-:W4:Y:S04]  /*1c4e0*/  LDL R148, [R1+0xd88] ;  /* 0x000d880001947983 */ /* 0x000f280000100800 */
[----:B--2---:R0:W2:Y:S02]  /*1c4f0*/  @!P0 LDG.E.U16 R176, desc[UR6][R6.64] ;  /* 0x0000000606b08981 */ /* 0x0040a4000c1e1500 */
[----:B0-----:R-:W-:Y:S02]  /*1c500*/  @!P0 IMAD.MOV.U32 R6, RZ, RZ, R133 ;  /* 0x000000ffff068224 */ /* 0x001fe400078e0085 */
[----:B------:R-:W-:Y:S01]  /*1c510*/  @!P0 IMAD.MOV.U32 R7, RZ, RZ, R146 ;  /* 0x000000ffff078224 */ /* 0x000fe200078e0092 */
[----:B------:R-:W3:Y:S04]  /*1c520*/  LDL R133, [R1+0xd48] ;  /* 0x000d480001857983 */ /* 0x000ee80000100800 */
        /* <DEDUP_REMOVED lines=26> */
[----:B------:R-:W3:Y:S01]  /*1c6d0*/  LDL R7, [R1+0xd84] ;  /* 0x000d840001077983 */ /* 0x000ee20000100800 */
[----:B----4-:R-:W-:-:S03]  /*1c6e0*/  @!P0 IMAD.MOV.U32 R6, RZ, RZ, R148 ;  /* 0x000000ffff068224 */ /* 0x010fc600078e0094 */
[----:B------:R-:W4:Y:S04]  /*1c6f0*/  LDL R148, [R1+0xc08] ;  /* 0x000c080001947983 */ /* 0x000f280000100800 */
[----:B---3--:R0:W3:Y:S02]  /*1c700*/  @!P0 LDG.E.U16 R170, desc[UR6][R6.64] ;  /* 0x0000000606aa8981 */ /* 0x0080e4000c1e1500 */
[----:B0-----:R-:W-:Y:S02]  /*1c710*/  @!P0 IMAD.MOV.U32 R6, RZ, RZ, R133 ;  /* 0x000000ffff068224 */ /* 0x001fe400078e0085 */
[----:B--2---:R-:W-:Y:S01]  /*1c720*/  @!P0 IMAD.MOV.U32 R7, RZ, RZ, R146 ;  /* 0x000000ffff078224 */ /* 0x004fe200078e0092 */
[----:B------:R-:W2:Y:S04]  /*1c730*/  LDL R133, [R1+0xbc8] ;  /* 0x000bc80001857983 */ /* 0x000ea80000100800 */
[----:B------:R0:W3:Y:S04]  /*1c740*/  @!P0 LDG.E.U16 R169, desc[UR6][R6.64] ;  /* 0x0000000606a98981 */ /* 0x0000e8000c1e1500 */
[----:B------:R-:W3:Y:S04]  /*1c750*/  LDL R146, [R1+0xbc4] ;  /* 0x000bc40001927983 */ /* 0x000ee80000100800 */
[----:B------:R-:W0:Y:S04]  /*1c760*/  LDL R6, [R1+0xd04] ;  /* 0x000d040001067983 */ /* 0x000e280000100800 */
[----:B------:R-:W0:Y:S02]  /*1c770*/  LDL R7, [R1+0xd08] ;  /* 0x000d080001077983 */ /* 0x000e240000100800 */
[----:B0-----:R-:W-:-:S04]  /*1c780*/  @!P0 LOP3.LUT R7, R7, R6, RZ, 0x3c, !PT ;  /* 0x0000000607078212 */ /* 0x001fc800078e3cff */
[----:B------:R-:W-:-:S04]  /*1c790*/  @!P0 LOP3.LUT R6, R7, R6, RZ, 0x3c, !PT ;  /* 0x0000000607068212 */ /* 0x000fc800078e3cff */
[----:B------:R-:W-:-:S05]  /*1c7a0*/  @!P0 LOP3.LUT R7, R7, R6, RZ, 0x3c, !PT ;  /* 0x0000000607078212 */ /* 0x000fca00078e3cff */
[----:B------:R0:W3:Y:S04]  /*1c7b0*/  @!P0 LDG.E.U16 R168, desc[UR6][R6.64] ;  /* 0x0000000606a88981 */ /* 0x0000e8000c1e1500 */
        /* <DEDUP_REMOVED lines=18> */
[----:B------:R-:W2:Y:S01]  /*1c8e0*/  LDL R7, [R1+0xc04] ;  /* 0x000c040001077983 */ /* 0x000ea20000100800 */
[----:B----4-:R-:W-:-:S03]  /*1c8f0*/  @!P0 IMAD.MOV.U32 R6, RZ, RZ, R148 ;  /* 0x000000ffff068224 */ /* 0x010fc600078e0094 */
[----:B------:R-:W4:Y:S04]  /*1c900*/  LDL R148, [R1+0x670] ;  /* 0x0006700001947983 */ /* 0x000f280000100800 */
[----:B--2---:R0:W2:Y:S02]  /*1c910*/  @!P0 LDG.E.U16 R164, desc[UR6][R6.64] ;  /* 0x0000000606a48981 */ /* 0x0040a4000c1e1500 */
[----:B0-----:R-:W-:Y:S02]  /*1c920*/  @!P0 IMAD.MOV.U32 R6, RZ, RZ, R133 ;  /* 0x000000ffff068224 */ /* 0x001fe400078e0085 */
[----:B---3--:R-:W-:Y:S01]  /*1c930*/  @!P0 IMAD.MOV.U32 R7, RZ, RZ, R146 ;  /* 0x000000ffff078224 */ /* 0x008fe200078e0092 */
        /* <DEDUP_REMOVED lines=61> */
[----:B----4-:R-:W-:-:S05]  /*1cd10*/  @!P0 IMAD.MOV.U32 R6, RZ, RZ, R148 ;  /* 0x000000ffff068224 */ /* 0x010fca00078e0094 */
[----:B--2---:R0:W2:Y:S02]  /*1cd20*/  @!P0 LDG.E.U16 R152, desc[UR6][R6.64] ;  /* 0x0000000606988981 */ /* 0x0040a4000c1e1500 */
[----:B0-----:R-:W-:Y:S02]  /*1cd30*/  @!P0 IMAD.MOV.U32 R6, RZ, RZ, R133 ;  /* 0x000000ffff068224 */ /* 0x001fe400078e0085 */
[----:B---3--:R-:W-:Y:S01]  /*1cd40*/  @!P0 IMAD.MOV.U32 R7, RZ, RZ, R146 ;  /* 0x000000ffff078224 */ /* 0x008fe200078e0092 */
[----:B------:R-:W3:Y:S04]  /*1cd50*/  LDL.LU R133, [R1+0x368] ;  /* 0x0003680001857983 */ /* 0x000ee80000300800 */
[----:B------:R-:W4:Y:S04]  /*1cd60*/  LDL.LU R146, [R1+0x36c] ;  /* 0x00036c0001927983 */ /* 0x000f280000300800 */
[----:B------:R-:W2:Y:S04]  /*1cd70*/  LDL.LU R148, [R1+0x32c] ;  /* 0x00032c0001947983 */ /* 0x000ea80000300800 */
        /* <DEDUP_REMOVED lines=26> */
[----:B---3--:R-:W-:-:S05]  /*1cf20*/  @!P0 IMAD.MOV.U32 R7, RZ, RZ, R133 ;  /* 0x000000ffff078224 */ /* 0x008fca00078e0085 */
[----:B------:R2:W3:Y:S04]  /*1cf30*/  @!P0 LDG.E.U16 R18, desc[UR6][R6.64] ;  /* 0x0000000606128981 */ /* 0x0004e8000c1e1500 */
[----:B------:R-:W4:Y:S01]  /*1cf40*/  LDL R7, [R1+0x328] ;  /* 0x0003280001077983 */ /* 0x000f220000100800 */
[----:B--2---:R-:W-:-:S05]  /*1cf50*/  @!P0 IMAD.MOV.U32 R6, RZ, RZ, R148 ;  /* 0x000000ffff068224 */ /* 0x004fca00078e0094 */
[----:B----4-:R0:W2:Y:S04]  /*1cf60*/  @!P0 LDG.E.U16 R17, desc[UR6][R6.64] ;  /* 0x0000000606118981 */ /* 0x0100a8000c1e1500 */
[----:B------:R-:W0:Y:S04]  /*1cf70*/  LDL R6, [R1+0xae4] ;  /* 0x000ae40001067983 */ /* 0x000e280000100800 */
[----:B------:R-:W0:Y:S04]  /*1cf80*/  LDL R7, [R1+0xeec] ;  /* 0x000eec0001077983 */ /* 0x000e280000100800 */
[----:B------:R1:W-:Y:S02]  /*1cf90*/  STS.U16 [R3+UR4+0x10000], R14 ;  /* 0x0100000e03007988 */ /* 0x0003e40008000404 */
[----:B-1----:R-:W-:-:S02]  /*1cfa0*/  PRMT R14, RZ, 0x7610, R14 ;  /* 0x00007610ff0e7816 */ /* 0x002fc4000000000e */
[----:B0-----:R-:W-:-:S04]  /*1cfb0*/  @!P0 LOP3.LUT R7, R7, R6, RZ, 0x3c, !PT ;  /* 0x0000000607078212 */ /* 0x001fc800078e3cff */
[----:B------:R-:W-:-:S04]  /*1cfc0*/  @!P0 LOP3.LUT R6, R7, R6, RZ, 0x3c, !PT ;  /* 0x0000000607068212 */ /* 0x000fc800078e3cff */
[----:B------:R-:W-:-:S05]  /*1cfd0*/  @!P0 LOP3.LUT R7, R7, R6, RZ, 0x3c, !PT ;  /* 0x0000000607078212 */ /* 0x000fca00078e3cff */
[----:B------:R0:W4:Y:S04]  /*1cfe0*/  @!P0 LDG.E.U16 R14, desc[UR6][R6.64] ;  /* 0x00000006060e8981 */ /* 0x000128000c1e1500 */
        /* <DEDUP_REMOVED lines=41> */
[----:B------:R-:W0:Y:S01]  /*1d280*/  LDL R7, [R1+0xd80] ;  /* 0x000d800001077983 */ /* 0x000e220000100800 */
[----:B------:R-:W-:-:S03]  /*1d290*/  PRMT R5, RZ, 0x7610, R5 ;  /* 0x00007610ff057816 */ /* 0x000fc60000000005 */
[----:B------:R1:W-:Y:S04]  /*1d2a0*/  STS.U16 [R3+UR4+0x11800], R57 ;  /* 0x0118003903007988 */ /* 0x0003e80008000404 */
[----:B------:R3:W-:Y:S04]  /*1d2b0*/  STS.U16 [R3+UR4+0x11c00], R56 ;  /* 0x011c003803007988 */ /* 0x0007e80008000404 */
[----:B------:R2:W-:Y:S04]  /*1d2c0*/  STS.U16 [R3+UR4+0x12000], R59 ;  /* 0x0120003b03007988 */ /* 0x0005e80008000404 */
[----:B-1----:R-:W4:Y:S04]  /*1d2d0*/  LDL.LU R57, [R1+0x1448] ;  /* 0x0014480001397983 */ /* 0x002f280000300800 */
[----:B---3--:R-:W3:Y:S04]  /*1d2e0*/  LDL.LU R56, [R1+0x1444] ;  /* 0x0014440001387983 */ /* 0x008ee80000300800 */
[----:B--2---:R-:W2:Y:S04]  /*1d2f0*/  LDL.LU R59, [R1+0x1440] ;  /* 0x00144000013b7983 */ /* 0x004ea80000300800 */
[----:B------:R1:W-:Y:S04]  /*1d300*/  STS.U16 [R3+UR4+0x12400], R58 ;  /* 0x0124003a03007988 */ /* 0x0003e80008000404 */
[----:B------:R1:W-:Y:S04]  /*1d310*/  STS.U16 [R3+UR4+0x12800], R2 ;  /* 0x0128000203007988 */ /* 0x0003e80008000404 */
[----:B------:R-:W-:Y:S04]  /*1d320*/  STS.U16 [R3+UR4+0x12c00], R248 ;  /* 0x012c00f803007988 */ /* 0x000fe80008000404 */
[----:B-1----:R-:W3:Y:S01]  /*1d330*/  LDL.LU R58, [R1+0x143c] ;  /* 0x00143c00013a7983 */ /* 0x002ee20000300800 */
[----:B------:R-:W-:-:S03]  /*1d340*/  LOP3.LUT R2, R3, 0x10, RZ, 0x3c, !PT ;  /* 0x0000001003027812 */ /* 0x000fc600078e3cff */
[----:B------:R-:W-:Y:S04]  /*1d350*/  STS.U16 [R3+UR4+0x13000], R240 ;  /* 0x013000f003007988 */ /* 0x000fe80008000404 */
[----:B------:R-:W-:Y:S04]  /*1d360*/  STS.U16 [R3+UR4+0x13400], R232 ;  /* 0x013400e803007988 */ /* 0x000fe80008000404 */
[----:B------:R-:W-:Y:S04]  /*1d370*/  STS.U16 [R3+UR4+0x13800], R224 ;  /* 0x013800e003007988 */ /* 0x000fe80008000404 */
[----:B------:R-:W-:Y:S04]  /*1d380*/  STS.U16 [R3+UR4+0x13c00], R216 ;  /* 0x013c00d803007988 */ /* 0x000fe80008000404 */
[----:B------:R-:W-:Y:S04]  /*1d390*/  STL [R1+0xf54], R3 ;  /* 0x000f540301007387 */ /* 0x000fe80000100800 */
[----:B------:R1:W-:Y:S04]  /*1d3a0*/  STS.U16 [R2+UR4+0x10080], R61 ;  /* 0x0100803d02007988 */ /* 0x0003e80008000404 */
        /* <DEDUP_REMOVED lines=10> */
[----:B------:R-:W-:Y:S04]  /*1d450*/  STS.U16 [R2+UR4+0x12c80], R247 ;  /* 0x012c80f702007988 */ /* 0x000fe80008000404 */
[----:B------:R-:W-:Y:S04]  /*1d460*/  STS.U16 [R2+UR4+0x13080], R239 ;  /* 0x013080ef02007988 */ /* 0x000fe80008000404 */
[----:B------:R-:W-:Y:S04]  /*1d470*/  STS.U16 [R2+UR4+0x13480], R231 ;  /* 0x013480e702007988 */ /* 0x000fe80008000404 */
[----:B------:R-:W-:Y:S04]  /*1d480*/  STS.U16 [R2+UR4+0x13880], R223 ;  /* 0x013880df02007988 */ /* 0x000fe80008000404 */
[----:B------:R1:W-:Y:S04]  /*1d490*/  STS.U16 [R2+UR4+0x13c80], R215 ;  /* 0x013c80d702007988 */ /* 0x0003e80008000404 */
[----:B-1----:R-:W2:Y:S04]  /*1d4a0*/  LDL.LU R61, [R1+0x1438] ;  /* 0x00143800013d7983 */ /* 0x002ea80000300800 */
[----:B------:R-:W3:Y:S04]  /*1d4b0*/  LDL.LU R60, [R1+0x1434] ;  /* 0x00143400013c7983 */ /* 0x000ee80000300800 */
[----:B------:R-:W2:Y:S04]  /*1d4c0*/  LDL.LU R63, [R1+0x1430] ;  /* 0x00143000013f7983 */ /* 0x000ea80000300800 */
[----:B------:R-:W3:Y:S04]  /*1d4d0*/  LDL.LU R62, [R1+0x142c] ;  /* 0x00142c00013e7983 */ /* 0x000ee80000300800 */
[----:B------:R-:W2:Y:S04]  /*1d4e0*/  LDL.LU R65, [R1+0x1428] ;  /* 0x0014280001417983 */ /* 0x000ea80000300800 */
[----:B------:R-:W3:Y:S04]  /*1d4f0*/  LDL.LU R64, [R1+0x1424] ;  /* 0x0014240001407983 */ /* 0x000ee80000300800 */
[----:B------:R-:W2:Y:S04]  /*1d500*/  LDL.LU R67, [R1+0x1420] ;  /* 0x0014200001437983 */ /* 0x000ea80000300800 */
[----:B------:R-:W3:Y:S04]  /*1d510*/  LDL.LU R66, [R1+0x141c] ;  /* 0x00141c0001427983 */ /* 0x000ee80000300800 */
[----:B------:R-:W2:Y:S04]  /*1d520*/  LDL.LU R69, [R1+0x1418] ;  /* 0x0014180001457983 */ /* 0x000ea80000300800 */
[----:B------:R-:W3:Y:S04]  /*1d530*/  LDL.LU R68, [R1+0x1414] ;  /* 0x0014140001447983 */ /* 0x000ee80000300800 */
[----:B------:R-:W4:Y:S04]  /*1d540*/  LDL.LU R71, [R1+0x1410] ;  /* 0x0014100001477983 */ /* 0x000f280000300800 */
[----:B------:R-:W2:Y:S01]  /*1d550*/  LDL.LU R2, [R1+0x140c] ;  /* 0x00140c0001027983 */ /* 0x000ea20000300800 */
[----:B0-----:R-:W-:-:S04]  /*1d560*/  @!P0 LOP3.LUT R7, R7, R6, RZ, 0x3c, !PT ;  /* 0x0000000607078212 */ /* 0x001fc800078e3cff */
[----:B------:R-:W-:-:S04]  /*1d570*/  @!P0 LOP3.LUT R6, R7, R6, RZ, 0x3c, !PT ;  /* 0x0000000607068212 */ /* 0x000fc800078e3cff */
[----:B------:R-:W-:-:S05]  /*1d580*/  @!P0 LOP3.LUT R7, R7, R6, RZ, 0x3c, !PT ;  /* 0x0000000607078212 */ /* 0x000fca00078e3cff */
[----:B------:R0:W3:Y:S02]  /*1d590*/  @!P0 LDG.E.U16 R5, desc[UR6][R6.64] ;  /* 0x0000000606058981 */ /* 0x0000e4000c1e1500 */
[----:B0-----:R-:W0:Y:S02]  /*1d5a0*/  S2R R6, SR_TID.X ;  /* 0x0000000000067919 */ /* 0x001e240000002100 */
[C---:B0-----:R-:W-:Y:S01]  /*1d5b0*/  IMAD.SHL.U32 R3, R6.reuse, 0x2, RZ ;  /* 0x0000000206037824 */ /* 0x041fe200078e00ff */
[----:B------:R-:W-:-:S04]  /*1d5c0*/  LOP3.LUT R7, R6, 0x40, RZ, 0xc0, !PT ;  /* 0x0000004006077812 */ /* 0x000fc800078ec0ff */
[----:B------:R-:W-:-:S05]  /*1d5d0*/  LOP3.LUT R3, R3, 0x7e, RZ, 0xc0, !PT ;  /* 0x0000007e03037812 */ /* 0x000fca00078ec0ff */
[----:B------:R-:W-:Y:S02]  /*1d5e0*/  IMAD R3, R7, 0x100, R3 ;  /* 0x0000010007037824 */ /* 0x000fe400078e0203 */
[----:B------:R-:W-:-:S03]  /*1d5f0*/  IMAD.SHL.U32 R6, R6, 0x2, RZ ;  /* 0x0000000206067824 */ /* 0x000fc600078e00ff */
[----:B------:R-:W-:Y:S02]  /*1d600*/  LOP3.LUT R3, R3, 0x20, RZ, 0x3c, !PT ;  /* 0x0000002003037812 */ /* 0x000fe400078e3cff */
[----:B------:R-:W-:-:S03]  /*1d610*/  LOP3.LUT R6, R6, 0x7e, RZ, 0xc0, !PT ;  /* 0x0000007e06067812 */ /* 0x000fc600078ec0ff */
[----:B------:R0:W-:Y:S04]  /*1d620*/  STS.U16 [R3+UR4+0x10100], R130 ;  /* 0x0101008203007988 */ /* 0x0001e80008000404 */
[----:B------:R-:W-:Y:S04]  /*1d630*/  STS.U16 [R3+UR4+0x10500], R131 ;  /* 0x0105008303007988 */ /* 0x000fe80008000404 */
[----:B------:R-:W-:Y:S01]  /*1d640*/  STS.U16 [R3+UR4+0x10900], R128 ;  /* 0x0109008003007988 */ /* 0x000fe20008000404 */
[----:B------:R-:W-:-:S03]  /*1d650*/  IMAD R6, R7, 0x100, R6 ;  /* 0x0000010007067824 */ /* 0x000fc600078e0206 */
[----:B------:R-:W-:Y:S04]  /*1d660*/  STS.U16 [R3+UR4+0x10d00], R129 ;  /* 0x010d008103007988 */ /* 0x000fe80008000404 */
[----:B------:R-:W-:Y:S04]  /*1d670*/  STS.U16 [R3+UR4+0x11100], R126 ;  /* 0x0111007e03007988 */ /* 0x000fe80008000404 */
[----:B------:R-:W-:Y:S04]  /*1d680*/  STS.U16 [R3+UR4+0x11500], R127 ;  /* 0x0115007f03007988 */ /* 0x000fe80008000404 */
[----:B------:R-:W-:Y:S04]  /*1d690*/  STS.U16 [R3+UR4+0x11900], R124 ;  /* 0x0119007c03007988 */ /* 0x000fe80008000404 */
[----:B------:R-:W-:Y:S01]  /*1d6a0*/  STS.U16 [R3+UR4+0x11d00], R125 ;  /* 0x011d007d03007988 */ /* 0x000fe20008000404 */
[----:B------:R-:W-:-:S03]  /*1d6b0*/  LOP3.LUT R6, R6, 0x30, RZ, 0x3c, !PT ;  /* 0x0000003006067812 */ /* 0x000fc600078e3cff */
[----:B------:R-:W-:Y:S04]  /*1d6c0*/  STS.U16 [R3+UR4+0x12100], R122 ;  /* 0x0121007a03007988 */ /* 0x000fe80008000404 */
        /* <DEDUP_REMOVED lines=15> */
[----:B------:R1:W-:Y:S04]  /*1d7c0*/  STS.U16 [R6+UR4+0x12180], R91 ;  /* 0x0121805b06007988 */ /* 0x0003e80008000404 */
[----:B0-----:R-:W3:Y:S01]  /*1d7d0*/  LDL.LU R130, [R1+0x1408] ;  /* 0x0014080001827983 */ /* 0x001ee20000300800 */
[----:B-1----:R-:W0:Y:S03]  /*1d7e0*/  S2R R91, SR_TID.X ;  /* 0x00000000005b7919 */ /* 0x002e260000002100 */
[----:B------:R-:W-:Y:S04]  /*1d7f0*/  STS.U16 [R6+UR4+0x12580], R113 ;  /* 0x0125807106007988 */ /* 0x000fe80008000404 */
[----:B------:R-:W-:Y:S04]  /*1d800*/  STS.U16 [R6+UR4+0x12980], R110 ;  /* 0x0129806e06007988 */ /* 0x000fe80008000404 */
[----:B------:R-:W-:Y:S04]  /*1d810*/  STS.U16 [R6+UR4+0x12d80], R245 ;  /* 0x012d80f506007988 */ /* 0x000fe80008000404 */
[----:B------:R-:W-:Y:S04]  /*1d820*/  STS.U16 [R6+UR4+0x13180], R237 ;  /* 0x013180ed06007988 */ /* 0x000fe80008000404 */
[----:B------:R-:W3:Y:S01]  /*1d830*/  LDL.LU R131, [R1+0x1404] ;  /* 0x0014040001837983 */ /* 0x000ee20000300800 */
[C---:B0-----:R-:W-:Y:S01]  /*1d840*/  IMAD.SHL.U32 R3, R91.reuse, 0x2, RZ ;  /* 0x000000025b037824 */ /* 0x041fe200078e00ff */
[----:B------:R-:W-:-:S02]  /*1d850*/  LOP3.LUT R7, R91, 0x40, RZ, 0xc0, !PT ;  /* 0x000000405b077812 */ /* 0x000fc400078ec0ff */
[----:B------:R-:W-:Y:S02]  /*1d860*/  STS.U16 [R6+UR4+0x13580], R229 ;  /* 0x013580e506007988 */ /* 0x000fe40008000404 */
[----:B------:R-:W-:Y:S02]  /*1d870*/  LOP3.LUT R3, R3, 0x7e, RZ, 0xc0, !PT ;  /* 0x0000007e03037812 */ /* 0x000fe400078ec0ff */
[----:B------:R-:W3:Y:S03]  /*1d880*/  LDL.LU R128, [R1+0x1400] ;  /* 0x0014000001807983 */ /* 0x000ee60000300800 */
[----:B------:R-:W-:Y:S01]  /*1d890*/  IMAD R3, R7, 0x100, R3 ;  /* 0x0000010007037824 */ /* 0x000fe200078e0203 */
[----:B------:R-:W-:Y:S04]  /*1d8a0*/  STS.U16 [R6+UR4+0x13980], R221 ;  /* 0x013980dd06007988 */ /* 0x000fe80008000404 */
[----:B------:R-:W-:Y:S01]  /*1d8b0*/  LOP3.LUT R3, R3, 0x40, RZ, 0x3c, !PT ;  /* 0x0000004003037812 */ /* 0x000fe200078e3cff */
        /* <DEDUP_REMOVED lines=16> */
[----:B------:R0:W-:Y:S01]  /*1d9c0*/  STS.U16 [R3+UR4+0x13e00], R212 ;  /* 0x013e00d403007988 */ /* 0x0001e20008000404 */
[----:B------:R-:W-:-:S03]  /*1d9d0*/  IMAD.SHL.U32 R91, R91, 0x2, RZ ;  /* 0x000000025b5b7824 */ /* 0x000fc600078e00ff */
[----:B------:R-:W3:Y:S01]  /*1d9e0*/  LDL.LU R129, [R1+0x13fc] ;  /* 0x0013fc0001817983 */ /* 0x000ee20000300800 */
[----:B0-----:R-:W0:Y:S01]  /*1d9f0*/  S2R R3, SR_TID.X ;  /* 0x0000000000037919 */ /* 0x001e220000002100 */
[----:B------:R-:W-:Y:S02]  /*1da00*/  LOP3.LUT R91, R91, 0x7e, RZ, 0xc0, !PT ;  /* 0x0000007e5b5b7812 */ /* 0x000fe400078ec0ff */
[----:B------:R-:W3:Y:S04]  /*1da10*/  LDL.LU R126, [R1+0x13f8] ;  /* 0x0013f800017e7983 */ /* 0x000ee80000300800 */
[----:B------:R-:W3:Y:S01]  /*1da20*/  LDL.LU R127, [R1+0x13f4] ;  /* 0x0013f400017f7983 */ /* 0x000ee20000300800 */
[----:B------:R-:W-:-:S03]  /*1da30*/  IMAD R91, R7, 0x100, R91 ;  /* 0x00000100075b7824 */ /* 0x000fc600078e025b */
[----:B------:R-:W3:Y:S04]  /*1da40*/  LDL.LU R124, [R1+0x13f0] ;  /* 0x0013f000017c7983 */ /* 0x000ee80000300800 */
[----:B------:R-:W3:Y:S04]  /*1da50*/  LDL.LU R125, [R1+0x13ec] ;  /* 0x0013ec00017d7983 */ /* 0x000ee80000300800 */
[----:B------:R-:W3:Y:S04]  /*1da60*/  LDL.LU R122, [R1+0x13e8] ;  /* 0x0013e800017a7983 */ /* 0x000ee80000300800 */
[----:B------:R-:W3:Y:S04]  /*1da70*/  LDL.LU R123, [R1+0x13e4] ;  /* 0x0013e400017b7983 */ /* 0x000ee80000300800 */
[----:B------:R-:W3:Y:S01]  /*1da80*/  LDL.LU R120, [R1+0x13e0] ;  /* 0x0013e00001787983 */ /* 0x000ee20000300800 */
[----:B------:R-:W-:-:S03]  /*1da90*/  LOP3.LUT R91, R91, 0x50, RZ, 0x3c, !PT ;  /* 0x000000505b5b7812 */ /* 0x000fc600078e3cff */
[----:B------:R-:W3:Y:S01]  /*1daa0*/  LDL.LU R121, [R1+0x13dc] ;  /* 0x0013dc0001797983 */ /* 0x000ee20000300800 */
[----:B0-----:R-:W-:-:S03]  /*1dab0*/  IMAD.SHL.U32 R6, R3, 0x2, RZ ;  /* 0x0000000203067824 */ /* 0x001fc600078e00ff */
[----:B------:R-:W3:Y:S04]  /*1dac0*/  LDL.LU R118, [R1+0x13d8] ;  /* 0x0013d80001767983 */ /* 0x000ee80000300800 */
[----:B------:R-:W3:Y:S04]  /*1dad0*/  LDL.LU R119, [R1+0x13d4] ;  /* 0x0013d40001777983 */ /* 0x000ee80000300800 */
[----:B------:R-:W3:Y:S04]  /*1dae0*/  LDL.LU R116, [R1+0x13d0] ;  /* 0x0013d00001747983 */ /* 0x000ee80000300800 */
[----:B------:R-:W3:Y:S04]  /*1daf0*/  LDL.LU R117, [R1+0x13cc] ;  /* 0x0013cc0001757983 */ /* 0x000ee80000300800 */
[----:B------:R-:W3:Y:S01]  /*1db00*/  LDL.LU R114, [R1+0x13c8] ;  /* 0x0013c80001727983 */ /* 0x000ee20000300800 */
[----:B------:R-:W-:-:S03]  /*1db10*/  LOP3.LUT R7, R3, 0x40, RZ, 0xc0, !PT ;  /* 0x0000004003077812 */ /* 0x000fc600078ec0ff */
[----:B------:R-:W3:Y:S01]  /*1db20*/  LDL.LU R115, [R1+0x13c4] ;  /* 0x0013c40001737983 */ /* 0x000ee20000300800 */
[----:B------:R-:W-:-:S03]  /*1db30*/  LOP3.LUT R6, R6, 0x7e, RZ, 0xc0, !PT ;  /* 0x0000007e06067812 */ /* 0x000fc600078ec0ff */
[----:B------:R-:W3:Y:S04]  /*1db40*/  LDL.LU R112, [R1+0x13c0] ;  /* 0x0013c00001707983 */ /* 0x000ee80000300800 */
[----:B------:R-:W3:Y:S04]  /*1db50*/  LDL.LU R113, [R1+0x13bc] ;  /* 0x0013bc0001717983 */ /* 0x000ee80000300800 */
[----:B------:R0:W-:Y:S04]  /*1db60*/  STS.U16 [R91+UR4+0x10280], R101 ;  /* 0x010280655b007988 */ /* 0x0001e80008000404 */
[----:B------:R-:W3:Y:S04]  /*1db70*/  LDL.LU R110, [R1+0x13b8] ;  /* 0x0013b800016e7983 */ /* 0x000ee80000300800 */
[----:B------:R1:W-:Y:S04]  /*1db80*/  STS.U16 [R91+UR4+0x10680], R98 ;  /* 0x010680625b007988 */ /* 0x0003e80008000404 */
[----:B------:R-:W3:Y:S04]  /*1db90*/  LDL.LU R111, [R1+0x13b4] ;  /* 0x0013b400016f7983 */ /* 0x000ee80000300800 */
[----:B------:R4:W-:Y:S01]  /*1dba0*/  STS.U16 [R91+UR4+0x10a80], R99 ;  /* 0x010a80635b007988 */ /* 0x0009e20008000404 */
[----:B------:R-:W-:-:S03]  /*1dbb0*/  IMAD R6, R7, 0x100, R6 ;  /* 0x0000010007067824 */ /* 0x000fc600078e0206 */
[----:B------:R-:W3:Y:S04]  /*1dbc0*/  LDL.LU R108, [R1+0x13b0] ;  /* 0x0013b000016c7983 */ /* 0x000ee80000300800 */
[----:B------:R2:W-:Y:S04]  /*1dbd0*/  STS.U16 [R91+UR4+0x10e80], R96 ;  /* 0x010e80605b007988 */ /* 0x0005e80008000404 */
[----:B------:R-:W3:Y:S04]  /*1dbe0*/  LDL.LU R109, [R1+0x13ac] ;  /* 0x0013ac00016d7983 */ /* 0x000ee80000300800 */
[----:B------:R2:W-:Y:S04]  /*1dbf0*/  STS.U16 [R91+UR4+0x11280], R97 ;  /* 0x011280615b007988 */ /* 0x0005e80008000404 */
[----:B------:R-:W3:Y:S04]  /*1dc00*/  LDL.LU R106, [R1+0x13a8] ;  /* 0x0013a800016a7983 */ /* 0x000ee80000300800 */
[----:B------:R2:W-:Y:S04]  /*1dc10*/  STS.U16 [R91+UR4+0x11680], R94 ;  /* 0x0116805e5b007988 */ /* 0x0005e80008000404 */
[----:B------:R-:W3:Y:S04]  /*1dc20*/  LDL.LU R107, [R1+0x13a4] ;  /* 0x0013a400016b7983 */ /* 0x000ee80000300800 */
[----:B------:R2:W-:Y:S04]  /*1dc30*/  STS.U16 [R91+UR4+0x11a80], R95 ;  /* 0x011a805f5b007988 */ /* 0x0005e80008000404 */
[----:B------:R-:W3:Y:S04]  /*1dc40*/  LDL.LU R104, [R1+0x13a0] ;  /* 0x0013a00001687983 */ /* 0x000ee80000300800 */
[----:B------:R2:W-:Y:S01]  /*1dc50*/  STS.U16 [R91+UR4+0x11e80], R92 ;  /* 0x011e805c5b007988 */ /* 0x0005e20008000404 */
[----:B------:R-:W-:-:S03]  /*1dc60*/  LOP3.LUT R6, R6, 0x60, RZ, 0x3c, !PT ;  /* 0x0000006006067812 */ /* 0x000fc600078e3cff */
[----:B------:R-:W3:Y:S04]  /*1dc70*/  LDL.LU R105, [R1+0x139c] ;  /* 0x00139c0001697983 */ /* 0x000ee80000300800 */
[----:B------:R2:W-:Y:S01]  /*1dc80*/  STS.U16 [R91+UR4+0x12280], R93 ;  /* 0x0122805d5b007988 */ /* 0x0005e20008000404 */
[----:B------:R-:W-:-:S03]  /*1dc90*/  IMAD.SHL.U32 R3, R3, 0x2, RZ ;  /* 0x0000000203037824 */ /* 0x000fc600078e00ff */
[----:B------:R-:W3:Y:S04]  /*1dca0*/  LDL.LU R102, [R1+0x1398] ;  /* 0x0013980001667983 */ /* 0x000ee80000300800 */
[----:B------:R2:W-:Y:S04]  /*1dcb0*/  STS.U16 [R91+UR4+0x12680], R90 ;  /* 0x0126805a5b007988 */ /* 0x0005e80008000404 */
[----:B------:R-:W3:Y:S04]  /*1dcc0*/  LDL.LU R103, [R1+0x1394] ;  /* 0x0013940001677983 */ /* 0x000ee80000300800 */
[----:B------:R-:W-:Y:S04]  /*1dcd0*/  STS.U16 [R91+UR4+0x12a80], R251 ;  /* 0x012a80fb5b007988 */ /* 0x000fe80008000404 */
[----:B------:R-:W3:Y:S04]  /*1dce0*/  LDL.LU R100, [R1+0x1390] ;  /* 0x0013900001647983 */ /* 0x000ee80000300800 */
[----:B------:R-:W-:Y:S04]  /*1dcf0*/  STS.U16 [R91+UR4+0x12e80], R243 ;  /* 0x012e80f35b007988 */ /* 0x000fe80008000404 */
[----:B0-----:R-:W3:Y:S04]  /*1dd00*/  LDL.LU R101, [R1+0x138c] ;  /* 0x00138c0001657983 */ /* 0x001ee80000300800 */
[----:B------:R-:W-:Y:S04]  /*1dd10*/  STS.U16 [R91+UR4+0x13280], R235 ;  /* 0x013280eb5b007988 */ /* 0x000fe80008000404 */
[----:B-1----:R-:W3:Y:S04]  /*1dd20*/  LDL.LU R98, [R1+0x1388] ;  /* 0x0013880001627983 */ /* 0x002ee80000300800 */
[----:B------:R-:W-:Y:S01]  /*1dd30*/  STS.U16 [R91+UR4+0x13680], R227 ;  /* 0x013680e35b007988 */ /* 0x000fe20008000404 */
[----:B------:R-:W-:-:S03]  /*1dd40*/  LOP3.LUT R3, R3, 0x7e, RZ, 0xc0, !PT ;  /* 0x0000007e03037812 */ /* 0x000fc600078ec0ff */
[----:B----4-:R-:W4:Y:S04]  /*1dd50*/  LDL.LU R99, [R1+0x1384] ;  /* 0x0013840001637983 */ /* 0x010f280000300800 */
[----:B------:R-:W-:Y:S04]  /*1dd60*/  STS.U16 [R91+UR4+0x13a80], R219 ;  /* 0x013a80db5b007988 */ /* 0x000fe80008000404 */
[----:B--2---:R-:W2:Y:S04]  /*1dd70*/  LDL.LU R96, [R1+0x1380] ;  /* 0x0013800001607983 */ /* 0x004ea80000300800 */
[----:B------:R0:W-:Y:S04]  /*1dd80*/  STS.U16 [R91+UR4+0x13e80], R211 ;  /* 0x013e80d35b007988 */ /* 0x0001e80008000404 */
[----:B------:R-:W2:Y:S04]  /*1dd90*/  LDL.LU R97, [R1+0x137c] ;  /* 0x00137c0001617983 */ /* 0x000ea80000300800 */
[----:B------:R1:W-:Y:S04]  /*1dda0*/  STS.U16 [R6+UR4+0x10300], R88 ;  /* 0x0103005806007988 */ /* 0x0003e80008000404 */
[----:B------:R-:W2:Y:S04]  /*1ddb0*/  LDL.LU R94, [R1+0x1378] ;  /* 0x00137800015e7983 */ /* 0x000ea80000300800 */
[----:B------:R1:W-:Y:S04]  /*1ddc0*/  STS.U16 [R6+UR4+0x10700], R89 ;  /* 0x0107005906007988 */ /* 0x0003e80008000404 */
[----:B------:R-:W2:Y:S04]  /*1ddd0*/  LDL.LU R95, [R1+0x1374] ;  /* 0x00137400015f7983 */ /* 0x000ea80000300800 */
[----:B------:R1:W-:Y:S01]  /*1dde0*/  STS.U16 [R6+UR4+0x10b00], R86 ;  /* 0x010b005606007988 */ /* 0x0003e20008000404 */
[----:B------:R-:W-:-:S03]  /*1ddf0*/  IMAD R3, R7, 0x100, R3 ;  /* 0x0000010007037824 */ /* 0x000fc600078e0203 */
[----:B------:R-:W2:Y:S04]  /*1de00*/  LDL.LU R92, [R1+0x1370] ;  /* 0x00137000015c7983 */ /* 0x000ea80000300800 */
[----:B------:R1:W-:Y:S04]  /*1de10*/  STS.U16 [R6+UR4+0x10f00], R87 ;  /* 0x010f005706007988 */ /* 0x0003e80008000404 */
[----:B------:R-:W2:Y:S04]  /*1de20*/  LDL.LU R93, [R1+0x136c] ;  /* 0x00136c00015d7983 */ /* 0x000ea80000300800 */
[----:B------:R1:W-:Y:S04]  /*1de30*/  STS.U16 [R6+UR4+0x11300], R84 ;  /* 0x0113005406007988 */ /* 0x0003e80008000404 */
[----:B------:R-:W2:Y:S04]  /*1de40*/  LDL.LU R90, [R1+0x1368] ;  /* 0x00136800015a7983 */ /* 0x000ea80000300800 */
[----:B------:R1:W-:Y:S04]  /*1de50*/  STS.U16 [R6+UR4+0x11700], R85 ;  /* 0x0117005506007988 */ /* 0x0003e80008000404 */
[----:B0-----:R-:W2:Y:S04]  /*1de60*/  LDL.LU R91, [R1+0x1364] ;  /* 0x00136400015b7983 */ /* 0x001ea80000300800 */
[----:B------:R0:W-:Y:S04]  /*1de70*/  STS.U16 [R6+UR4+0x11b00], R82 ;  /* 0x011b005206007988 */ /* 0x0001e80008000404 */
[----:B-1----:R-:W2:Y:S04]  /*1de80*/  LDL.LU R88, [R1+0x1360] ;  /* 0x0013600001587983 */ /* 0x002ea80000300800 */
[----:B------:R1:W-:Y:S01]  /*1de90*/  STS.U16 [R6+UR4+0x11f00], R83 ;  /* 0x011f005306007988 */ /* 0x0003e20008000404 */
[----:B------:R-:W-:-:S03]  /*1dea0*/  LOP3.LUT R3, R3, 0x70, RZ, 0x3c, !PT ;  /* 0x0000007003037812 */ /* 0x000fc600078e3cff */
[----:B------:R-:W2:Y:S04]  /*1deb0*/  LDL.LU R89, [R1+0x135c] ;  /* 0x00135c0001597983 */ /* 0x000ea80000300800 */
[----:B------:R1:W-:Y:S04]  /*1dec0*/  STS.U16 [R6+UR4+0x12300], R80 ;  /* 0x0123005006007988 */ /* 0x0003e80008000404 */
[----:B------:R-:W2:Y:S04]  /*1ded0*/  LDL.LU R86, [R1+0x1358] ;  /* 0x0013580001567983 */ /* 0x000ea80000300800 */
[----:B------:R1:W-:Y:S04]  /*1dee0*/  STS.U16 [R6+UR4+0x12700], R81 ;  /* 0x0127005106007988 */ /* 0x0003e80008000404 */
[----:B------:R-:W2:Y:S04]  /*1def0*/  LDL.LU R87, [R1+0x1354] ;  /* 0x0013540001577983 */ /* 0x000ea80000300800 */
[----:B------:R-:W-:Y:S04]  /*1df00*/  STS.U16 [R6+UR4+0x12b00], R250 ;  /* 0x012b00fa06007988 */ /* 0x000fe80008000404 */
[----:B------:R-:W2:Y:S04]  /*1df10*/  LDL.LU R84, [R1+0x1350] ;  /* 0x0013500001547983 */ /* 0x000ea80000300800 */
[----:B------:R-:W-:Y:S04]  /*1df20*/  STS.U16 [R6+UR4+0x12f00], R242 ;  /* 0x012f00f206007988 */ /* 0x000fe80008000404 */
[----:B------:R-:W2:Y:S04]  /*1df30*/  LDL.LU R85, [R1+0x134c] ;  /* 0x00134c0001557983 */ /* 0x000ea80000300800 */
[----:B------:R-:W-:Y:S04]  /*1df40*/  STS.U16 [R6+UR4+0x13300], R234 ;  /* 0x013300ea06007988 */ /* 0x000fe80008000404 */
[----:B0-----:R-:W2:Y:S04]  /*1df50*/  LDL.LU R82, [R1+0x1348] ;  /* 0x0013480001527983 */ /* 0x001ea80000300800 */
[----:B------:R-:W-:Y:S04]  /*1df60*/  STS.U16 [R6+UR4+0x13700], R226 ;  /* 0x013700e206007988 */ /* 0x000fe80008000404 */
[----:B-1----:R-:W2:Y:S04]  /*1df70*/  LDL.LU R83, [R1+0x1344] ;  /* 0x0013440001537983 */ /* 0x002ea80000300800 */
[----:B------:R-:W-:Y:S04]  /*1df80*/  STS.U16 [R6+UR4+0x13b00], R218 ;  /* 0x013b00da06007988 */ /* 0x000fe80008000404 */
[----:B------:R-:W2:Y:S04]  /*1df90*/  LDL.LU R80, [R1+0x1340] ;  /* 0x0013400001507983 */ /* 0x000ea80000300800 */
[----:B------:R-:W-:Y:S04]  /*1dfa0*/  STS.U16 [R6+UR4+0x13f00], R210 ;  /* 0x013f00d206007988 */ /* 0x000fe80008000404 */
[----:B------:R-:W2:Y:S04]  /*1dfb0*/  LDL.LU R81, [R1+0x133c] ;  /* 0x00133c0001517983 */ /* 0x000ea80000300800 */
[----:B------:R0:W-:Y:S04]  /*1dfc0*/  STS.U16 [R3+UR4+0x10380], R78 ;  /* 0x0103804e03007988 */ /* 0x0001e80008000404 */
[----:B------:R1:W-:Y:S04]  /*1dfd0*/  STS.U16 [R3+UR4+0x10780], R79 ;  /* 0x0107804f03007988 */ /* 0x0003e80008000404 */
[----:B------:R1:W-:Y:S04]  /*1dfe0*/  STS.U16 [R3+UR4+0x10b80], R76 ;  /* 0x010b804c03007988 */ /* 0x0003e80008000404 */
[----:B0-----:R-:W2:Y:S04]  /*1dff0*/  LDL.LU R78, [R1+0x1338] ;  /* 0x00133800014e7983 */ /* 0x001ea80000300800 */
[----:B-1----:R-:W2:Y:S04]  /*1e000*/  LDL.LU R79, [R1+0x1334] ;  /* 0x00133400014f7983 */ /* 0x002ea80000300800 */
        /* <DEDUP_REMOVED lines=9> */
[----:B0-----:R-:W2:Y:S04]  /*1e0a0*/  LDL.LU R72, [R1+0x1320] ;  /* 0x0013200001487983 */ /* 0x001ea80000300800 */
[----:B-1----:R-:W2:Y:S04]  /*1e0b0*/  LDL.LU R73, [R1+0x131c] ;  /* 0x00131c0001497983 */ /* 0x002ea80000300800 */
[----:B------:R-:W3:Y:S04]  /*1e0c0*/  LDL R7, [R1+0xae0] ;  /* 0x000ae00001077983 */ /* 0x000ee80000100800 */
[----:B------:R-:W3:Y:S01]  /*1e0d0*/  LDL R6, [R1+0xee8] ;  /* 0x000ee80001067983 */ /* 0x000ee20000100800 */
[----:B------:R-:W-:-:S03]  /*1e0e0*/  PRMT R71, RZ, 0x7610, R71 ;  /* 0x00007610ff477816 */ /* 0x000fc60000000047 */
[----:B------:R0:W-:Y:S02]  /*1e0f0*/  STS.U16 [R3+UR4+0x12380], R70 ;  /* 0x0123804603007988 */ /* 0x0001e40008000404 */
[----:B0-----:R-:W0:Y:S02]  /*1e100*/  S2R R70, SR_TID.X ;  /* 0x0000000000467919 */ /* 0x001e240000002100 */
[----:B------:R-:W-:Y:S04]  /*1e110*/  STS.U16 [R3+UR4+0x12780], R4 ;  /* 0x0127800403007988 */ /* 0x000fe80008000404 */
[----:B------:R-:W-:Y:S04]  /*1e120*/  STS.U16 [R3+UR4+0x12b80], R249 ;  /* 0x012b80f903007988 */ /* 0x000fe80008000404 */
[----:B------:R-:W-:Y:S04]  /*1e130*/  STS.U16 [R3+UR4+0x12f80], R241 ;  /* 0x012f80f103007988 */ /* 0x000fe80008000404 */
[----:B------:R-:W-:Y:S04]  /*1e140*/  STS.U16 [R3+UR4+0x13380], R233 ;  /* 0x013380e903007988 */ /* 0x000fe80008000404 */
[----:B------:R-:W-:Y:S04]  /*1e150*/  STS.U16 [R3+UR4+0x13780], R225 ;  /* 0x013780e103007988 */ /* 0x000fe80008000404 */
[----:B------:R-:W-:Y:S04]  /*1e160*/  STS.U16 [R3+UR4+0x13b80], R217 ;  /* 0x013b80d903007988 */ /* 0x000fe80008000404 */
[----:B------:R1:W-:Y:S04]  /*1e170*/  STS.U16 [R3+UR4+0x13f80], R209 ;  /* 0x013f80d103007988 */ /* 0x0003e80008000404 */
[----:B---3--:R-:W3:Y:S01]  /*1e180*/  @!P0 LDG.E.U16 R71, desc[UR6][R6.64] ;  /* 0x0000000606478981 */ /* 0x008ee2000c1e1500 */
[----:B-1----:R-:W-:-:S03]  /*1e190*/  LOP3.LUT R3, R2, 0x10, RZ, 0x3c, !PT ;  /* 0x0000001002037812 */ /* 0x002fc600078e3cff */
[----:B------:R-:W-:Y:S04]  /*1e1a0*/  STS.U16 [R2+UR4], R208 ;  /* 0x000000d002007988 */ /* 0x000fe80008000404 */
        /* <DEDUP_REMOVED lines=38> */
[----:B------:R-:W-:Y:S01]  /*1e410*/  STS.U16 [R3+UR4+0x1c80], R169 ;  /* 0x001c80a903007988 */ /* 0x000fe20008000404 */
[----:B0-----:R-:W-:-:S03]  /*1e420*/  LOP3.LUT R4, R70, 0x40, RZ, 0xc0, !PT ;  /* 0x0000004046047812 */ /* 0x001fc600078ec0ff */
[----:B------:R-:W-:Y:S01]  /*1e430*/  STS.U16 [R3+UR4+0x2080], R168 ;  /* 0x002080a803007988 */ /* 0x000fe20008000404 */
[----:B------:R-:W-:-:S03]  /*1e440*/  IMAD.SHL.U32 R70, R70, 0x2, RZ ;  /* 0x0000000246467824 */ /* 0x000fc600078e00ff */
        /* <DEDUP_REMOVED lines=29> */
[----:B------:R0:W-:Y:S04]  /*1e620*/  STL [R1+0xf58], R2 ;  /* 0x000f580201007387 */ /* 0x0001e80000100800 */
[----:B------:R-:W-:Y:S04]  /*1e630*/  STS.U16 [R70+UR4+0xd00], R11 ;  /* 0x000d000b46007988 */ /* 0x000fe80008000404 */
[----:B------:R-:W-:Y:S04]  /*1e640*/  STS.U16 [R70+UR4+0x1100], R10 ;  /* 0x0011000a46007988 */ /* 0x000fe80008000404 */
[----:B0-----:R-:W4:Y:S04]  /*1e650*/  LDL.LU R2, [R1+0x310] ;  /* 0x0003100001027983 */ /* 0x001f280000300800 */
[----:B------:R-:W2:Y:S04]  /*1e660*/  LDL.LU R3, [R1+0x308] ;  /* 0x0003080001037983 */ /* 0x000ea80000300800 */
[----:B------:R-:W-:Y:S04]  /*1e670*/  STS.U16 [R70+UR4+0x1500], R9 ;  /* 0x0015000946007988 */ /* 0x000fe80008000404 */
[----:B------:R-:W2:Y:S04]  /*1e680*/  LDL.LU R4, [R1+0x300] ;  /* 0x0003000001047983 */ /* 0x000ea80000300800 */
[----:B------:R0:W-:Y:S04]  /*1e690*/  STS.U16 [R70+UR4+0x1900], R5 ;  /* 0x0019000546007988 */ /* 0x0001e80008000404 */
[----:B0-----:R-:W2:Y:S04]  /*1e6a0*/  LDL.LU R70, [R1+0x1318] ;  /* 0x0013180001467983 */ /* 0x001ea80000300800 */
[----:B---3--:R0:W-:Y:S04]  /*1e6b0*/  STL [R1+0x2f0], R71 ;  /* 0x0002f04701007387 */ /* 0x0081e80000100800 */
[----:B0-----:R-:W3:Y:S04]  /*1e6c0*/  LDL.LU R71, [R1+0x1314] ;  /* 0x0013140001477983 */ /* 0x001ee80000300800 */
[----:B------:R-:W4:Y:S04]  /*1e6d0*/  LDL R6, [R1+0xadc] ;  /* 0x000adc0001067983 */ /* 0x000f280000100800 */
[----:B------:R-:W4:Y:S01]  /*1e6e0*/  LDL R7, [R1+0xee4] ;  /* 0x000ee40001077983 */ /* 0x000f220000100800 */
[----:B------:R-:W-:-:S02]  /*1e6f0*/  PRMT R68, RZ, 0x7610, R68 ;  /* 0x00007610ff447816 */ /* 0x000fc40000000044 */
[----:B----4-:R-:W-:-:S04]  /*1e700*/  @!P0 LOP3.LUT R7, R7, R6, RZ, 0x3c, !PT ;  /* 0x0000000607078212 */ /* 0x010fc800078e3cff */
[----:B------:R-:W-:-:S04]  /*1e710*/  @!P0 LOP3.LUT R6, R7, R6, RZ, 0x3c, !PT ;  /* 0x0000000607068212 */ /* 0x000fc800078e3cff */
[----:B------:R-:W-:-:S05]  /*1e720*/  @!P0 LOP3.LUT R7, R7, R6, RZ, 0x3c, !PT ;  /* 0x0000000607078212 */ /* 0x000fca00078e3cff */
[----:B------:R-:W4:Y:S04]  /*1e730*/  @!P0 LDG.E.U16 R68, desc[UR6][R6.64] ;  /* 0x0000000606448981 */ /* 0x000f28000c1e1500 */
[----:B----4-:R0:W-:Y:S04]  /*1e740*/  STL [R1+0x2ec], R68 ;  /* 0x0002ec4401007387 */ /* 0x0101e80000100800 */
[----:B0-----:R-:W4:Y:S04]  /*1e750*/  LDL.LU R68, [R1+0x1310] ;  /* 0x0013100001447983 */ /* 0x001f280000300800 */
[----:B------:R-:W2:Y:S04]  /*1e760*/  LDL R6, [R1+0xad8] ;  /* 0x000ad80001067983 */ /* 0x000ea80000100800 */
[----:B------:R-:W2:Y:S01]  /*1e770*/  LDL R7, [R1+0xee0] ;  /* 0x000ee00001077983 */ /* 0x000ea20000100800 */
[----:B------:R-:W-:-:S02]  /*1e780*/  PRMT R69, RZ, 0x7610, R69 ;  /* 0x00007610ff457816 */ /* 0x000fc40000000045 */
[----:B--2---:R-:W-:-:S04]  /*1e790*/  @!P0 LOP3.LUT R7, R7, R6, RZ, 0x3c, !PT ;  /* 0x0000000607078212 */ /* 0x004fc800078e3cff */
[----:B------:R-:W-:-:S04]  /*1e7a0*/  @!P0 LOP3.LUT R6, R7, R6, RZ, 0x3c, !PT ;  /* 0x0000000607068212 */ /* 0x000fc800078e3cff */
[----:B------:R-:W-:-:S05]  /*1e7b0*/  @!P0 LOP3.LUT R7, R7, R6, RZ, 0x3c, !PT ;  /* 0x0000000607078212 */ /* 0x000fca00078e3cff */
[----:B------:R-:W2:Y:S04]  /*1e7c0*/  @!P0 LDG.E.U16 R69, desc[UR6][R6.64] ;  /* 0x0000000606458981 */ /* 0x000ea8000c1e1500 */
[----:B--2---:R0:W-:Y:S04]  /*1e7d0*/  STL [R1+0x2e8], R69 ;  /* 0x0002e84501007387 */ /* 0x0041e80000100800 */
        /* <DEDUP_REMOVED lines=9> */
[----:B0-----:R-:W2:Y:S04]  /*1e870*/  LDL.LU R66, [R1+0x1308] ;  /* 0x0013080001427983 */ /* 0x001ea80000300800 */
[----:B------:R-:W3:Y:S04]  /*1e880*/  LDL R6, [R1+0xed4] ;  /* 0x000ed40001067983 */ /* 0x000ee80000100800 */
[----:B------:R-:W3:Y:S01]  /*1e890*/  LDL R7, [R1+0xed8] ;  /* 0x000ed80001077983 */ /* 0x000ee20000100800 */
[----:B------:R-:W-:-:S02]  /*1e8a0*/  PRMT R67, RZ, 0x7610, R67 ;  /* 0x00007610ff437816 */ /* 0x000fc40000000043 */
[----:B---3--:R-:W-:-:S04]  /*1e8b0*/  @!P0 LOP3.LUT R7, R7, R6, RZ, 0x3c, !PT ;  /* 0x0000000607078212 */ /* 0x008fc800078e3cff */
[----:B------:R-:W-:-:S04]  /*1e8c0*/  @!P0 LOP3.LUT R6, R7, R6, RZ, 0x3c, !PT ;  /* 0x0000000607068212 */ /* 0x000fc800078e3cff */
[----:B------:R-:W-:-:S05]  /*1e8d0*/  @!P0 LOP3.LUT R7, R7, R6, RZ, 0x3c, !PT ;  /* 0x0000000607078212 */ /* 0x000fca00078e3cff */
[----:B------:R-:W3:Y:S04]  /*1e8e0*/  @!P0 LDG.E.U16 R67, desc[UR6][R6.64] ;  /* 0x0000000606438981 */ /* 0x000ee8000c1e1500 */
[----:B---3--:R0:W-:Y:S04]  /*1e8f0*/  STL [R1+0x2e0], R67 ;  /* 0x0002e04301007387 */ /* 0x0081e80000100800 */
        /* <DEDUP_REMOVED lines=92> */
[----:B------:R-:W2:Y:S02]  /*1eec0*/  LDL R7, [R1+0xe38] ;  /* 0x000e380001077983 */ /* 0x000ea40000100800 */
[----:B--2---:R-:W-:-:S04]  /*1eed0*/  @!P0 LOP3.LUT R7, R7, R6, RZ, 0x3c, !PT ;  /* 0x0000000607078212 */ /* 0x004fc800078e3cff */
[----:B------:R-:W-:-:S04]  /*1eee0*/  @!P0 LOP3.LUT R6, R7, R6, RZ, 0x3c, !PT ;  /* 0x0000000607068212 */ /* 0x000fc800078e3cff */
[----:B------:R-:W-:-:S05]  /*1eef0*/  @!P0 LOP3.LUT R7, R7, R6, RZ, 0x3c, !PT ;  /* 0x0000000607078212 */ /* 0x000fca00078e3cff */
[----:B------:R-:W2:Y:S04]  /*1ef00*/  @!P0 LDG.E.U16 R54, desc[UR6][R6.64] ;  /* 0x0000000606368981 */ /* 0x000ea8000c1e1500 */
[----:B--2---:R0:W-:Y:S04]  /*1ef10*/  STL [R1+0x2b4], R54 ;  /* 0x0002b43601007387 */ /* 0x0041e80000100800 */
[----:B0-----:R-:W2:Y:S04]  /*1ef20*/  LDL.LU R54, [R1+0x12d8] ;  /* 0x0012d80001367983 */ /* 0x001ea80000300800 */
[----:B------:R-:W3:Y:S04]  /*1ef30*/  LDL R6, [R1+0xe2c] ;  /* 0x000e2c0001067983 */ /* 0x000ee80000100800 */
[----:B------:R-:W3:Y:S02]  /*1ef40*/  LDL R7, [R1+0xe30] ;  /* 0x000e300001077983 */ /* 0x000ee40000100800 */
[----:B---3--:R-:W-:-:S04]  /*1ef50*/  @!P0 LOP3.LUT R7, R7, R6, RZ, 0x3c, !PT ;  /* 0x0000000607078212 */ /* 0x008fc800078e3cff */
[----:B------:R-:W-:-:S04]  /*1ef60*/  @!P0 LOP3.LUT R6, R7, R6, RZ, 0x3c, !PT ;  /* 0x0000000607068212 */ /* 0x000fc800078e3cff */
[----:B------:R-:W-:-:S05]  /*1ef70*/  @!P0 LOP3.LUT R7, R7, R6, RZ, 0x3c, !PT ;  /* 0x0000000607078212 */ /* 0x000fca00078e3cff */
[----:B------:R-:W3:Y:S04]  /*1ef80*/  @!P0 LDG.E.U16 R55, desc[UR6][R6.64] ;  /* 0x0000000606378981 */ /* 0x000ee8000c1e1500 */
[----:B---3--:R0:W-:Y:S04]  /*1ef90*/  STL [R1+0x2b0], R55 ;  /* 0x0002b03701007387 */ /* 0x0081e80000100800 */
        /* <DEDUP_REMOVED lines=8> */
[----:B0-----:R-:W3:Y:S04]  /*1f020*/  LDL.LU R52, [R1+0x12d0] ;  /* 0x0012d00001347983 */ /* 0x001ee80000300800 */
[----:B------:R-:W4:Y:S04]  /*1f030*/  LDL R6, [R1+0xe1c] ;  /* 0x000e1c0001067983 */ /* 0x000f280000100800 */
[----:B------:R-:W4:Y:S02]  /*1f040*/  LDL R7, [R1+0xe20] ;  /* 0x000e200001077983 */ /* 0x000f240000100800 */
[----:B----4-:R-:W-:-:S04]  /*1f050*/  @!P0 LOP3.LUT R7, R7, R6, RZ, 0x3c, !PT ;  /* 0x0000000607078212 */ /* 0x010fc800078e3cff */
[----:B------:R-:W-:-:S04]  /*1f060*/  @!P0 LOP3.LUT R6, R7, R6, RZ, 0x3c, !PT ;  /* 0x0000000607068212 */ /* 0x000fc800078e3cff */
[----:B------:R-:W-:-:S05]  /*1f070*/  @!P0 LOP3.LUT R7, R7, R6, RZ, 0x3c, !PT ;  /* 0x0000000607078212 */ /* 0x000fca00078e3cff */
[----:B------:R-:W4:Y:S04]  /*1f080*/  @!P0 LDG.E.U16 R53, desc[UR6][R6.64] ;  /* 0x0000000606358981 */ /* 0x000f28000c1e1500 */
[----:B----4-:R0:W-:Y:S04]  /*1f090*/  STL [R1+0x2a8], R53 ;  /* 0x0002a83501007387 */ /* 0x0101e80000100800 */
        /* <DEDUP_REMOVED lines=142> */
[----:B------:R0:W4:Y:S04]  /*1f980*/  @!P0 LDG.E.U16 R144, desc[UR6][R6.64] ;  /* 0x0000000606908981 */ /* 0x000128000c1e1500 */
[----:B------:R-:W0:Y:S04]  /*1f990*/  LDL R6, [R1+0xd2c] ;  /* 0x000d2c0001067983 */ /* 0x000e280000100800 */
[----:B------:R-:W0:Y:S02]  /*1f9a0*/  LDL R7, [R1+0xd30] ;  /* 0x000d300001077983 */ /* 0x000e240000100800 */
[----:B0-----:R-:W-:-:S04]  /*1f9b0*/  @!P0 LOP3.LUT R7, R7, R6, RZ, 0x3c, !PT ;  /* 0x0000000607078212 */ /* 0x001fc800078e3cff */
[----:B------:R-:W-:-:S04]  /*1f9c0*/  @!P0 LOP3.LUT R6, R7, R6, RZ, 0x3c, !PT ;  /* 0x0000000607068212 */ /* 0x000fc800078e3cff */
[----:B------:R-:W-:-:S05]  /*1f9d0*/  @!P0 LOP3.LUT R7, R7, R6, RZ, 0x3c, !PT ;  /* 0x0000000607078212 */ /* 0x000fca00078e3cff */
[----:B------:R-:W2:Y:S04]  /*1f9e0*/  @!P0 LDG.E.U16 R35, desc[UR6][R6.64] ;  /* 0x0000000606238981 */ /* 0x000ea8000c1e1500 */
[----:B----4-:R0:W-:Y:S04]  /*1f9f0*/  STL [R1+0x260], R144 ;  /* 0x0002609001007387 */ /* 0x0101e80000100800 */
[----:B0-----:R-:W4:Y:S04]  /*1fa00*/  LDL R144, [R1+0xcf8] ;  /* 0x000cf80001907983 */ /* 0x001f280000100800 */
[----:B--2---:R0:W-:Y:S04]  /*1fa10*/  STL [R1+0x25c], R35 ;  /* 0x00025c2301007387 */ /* 0x0041e80000100800 */
[----:B0-----:R-:W3:Y:S04]  /*1fa20*/  LDL.LU R35, [R1+0x1284] ;  /* 0x0012840001237983 */ /* 0x001ee80000300800 */
        /* <DEDUP_REMOVED lines=8> */
[----:B------:R-:W4:Y:S04]  /*1fab0*/  LDL R6, [R1+0xd1c] ;  /* 0x000d1c0001067983 */ /* 0x000f280000100800 */
[----:B------:R-:W4:Y:S02]  /*1fac0*/  LDL R7, [R1+0xd20] ;  /* 0x000d200001077983 */ /* 0x000f240000100800 */
[----:B----4-:R-:W-:-:S04]  /*1fad0*/  @!P0 LOP3.LUT R7, R7, R6, RZ, 0x3c, !PT ;  /* 0x0000000607078212 */ /* 0x010fc800078e3cff */
[----:B------:R-:W-:-:S04]  /*1fae0*/  @!P0 LOP3.LUT R6, R7, R6, RZ, 0x3c, !PT ;  /* 0x0000000607068212 */ /* 0x000fc800078e3cff */
[----:B------:R-:W-:-:S05]  /*1faf0*/  @!P0 LOP3.LUT R7, R7, R6, RZ, 0x3c, !PT ;  /* 0x0000000607078212 */ /* 0x000fca00078e3cff */
[----:B------:R-:W4:Y:S04]  /*1fb00*/  @!P0 LDG.E.U16 R33, desc[UR6][R6.64] ;  /* 0x0000000606218981 */ /* 0x000f28000c1e1500 */
[----:B----4-:R0:W-:Y:S04]  /*1fb10*/  STL [R1+0x254], R33 ;  /* 0x0002542101007387 */ /* 0x0101e80000100800 */
[----:B0-----:R-:W2:Y:S04]  /*1fb20*/  LDL.LU R33, [R1+0x127c] ;  /* 0x00127c0001217983 */ /* 0x001ea80000300800 */
        /* <DEDUP_REMOVED lines=11> */
[----:B------:R-:W3:Y:S04]  /*1fbe0*/  @!P0 LDG.E.U16 R30, desc[UR6][R6.64] ;  /* 0x00000006061e8981 */ /* 0x000ee8000c1e1500 */
[----:B----4-:R0:W-:Y:S04]  /*1fbf0*/  STL [R1+0x250], R150 ;  /* 0x0002509601007387 */ /* 0x0101e80000100800 */
[----:B0-----:R-:W4:Y:S04]  /*1fc00*/  LDL R150, [R1+0xcd8] ;  /* 0x000cd80001967983 */ /* 0x001f280000100800 */
[----:B---3--:R0:W-:Y:S04]  /*1fc10*/  STL [R1+0x24c], R30 ;  /* 0x00024c1e01007387 */ /* 0x0081e80000100800 */
[----:B0-----:R-:W3:Y:S04]  /*1fc20*/  LDL.LU R30, [R1+0x1278] ;  /* 0x00127800011e7983 */ /* 0x001ee80000300800 */
[----:B------:R-:W2:Y:S01]  /*1fc30*/  LDL R7, [R1+0xcf4] ;  /* 0x000cf40001077983 */ /* 0x000ea20000100800 */
[----:B------:R-:W-:-:S03]  /*1fc40*/  @!P0 IMAD.MOV.U32 R6, RZ, RZ, R144 ;  /* 0x000000ffff068224 */ /* 0x000fc600078e0090 */
[----:B------:R-:W3:Y:S04]  /*1fc50*/  LDL R144, [R1+0xcc0] ;  /* 0x000cc00001907983 */ /* 0x000ee80000100800 */
[----:B--2---:R-:W2:Y:S04]  /*1fc60*/  @!P0 LDG.E.U16 R31, desc[UR6][R6.64] ;  /* 0x00000006061f8981 */ /* 0x004ea8000c1e1500 */
        /* <DEDUP_REMOVED lines=10> */
[----:B------:R-:W3:Y:S04]  /*1fd10*/  LDL R6, [R1+0xce4] ;  /* 0x000ce40001067983 */ /* 0x000ee80000100800 */
[----:B------:R-:W3:Y:S02]  /*1fd20*/  LDL R7, [R1+0xce8] ;  /* 0x000ce80001077983 */ /* 0x000ee40000100800 */
[----:B---3--:R-:W-:-:S04]  /*1fd30*/  @!P0 LOP3.LUT R7, R7, R6, RZ, 0x3c, !PT ;  /* 0x0000000607078212 */ /* 0x008fc800078e3cff */
[----:B------:R-:W-:-:S04]  /*1fd40*/  @!P0 LOP3.LUT R6, R7, R6, RZ, 0x3c, !PT ;  /* 0x0000000607068212 */ /* 0x000fc800078e3cff */
[----:B------:R-:W-:-:S05]  /*1fd50*/  @!P0 LOP3.LUT R7, R7, R6, RZ, 0x3c, !PT ;  /* 0x0000000607078212 */ /* 0x000fca00078e3cff */
[----:B------:R-:W3:Y:S04]  /*1fd60*/  @!P0 LDG.E.U16 R29, desc[UR6][R6.64] ;  /* 0x00000006061d8981 */ /* 0x000ee8000c1e1500 */
[----:B---3--:R0:W-:Y:S04]  /*1fd70*/  STL [R1+0x240], R29 ;  /* 0x0002401d01007387 */ /* 0x0081e80000100800 */
[----:B0-----:R-:W4:Y:S04]  /*1fd80*/  LDL.LU R29, [R1+0x126c] ;  /* 0x00126c00011d7983 */ /* 0x001f280000300800 */
[----:B------:R-:W3:Y:S04]  /*1fd90*/  LDL R6, [R1+0xcdc] ;  /* 0x000cdc0001067983 */ /* 0x000ee80000100800 */
[----:B------:R-:W3:Y:S02]  /*1fda0*/  LDL R7, [R1+0xce0] ;  /* 0x000ce00001077983 */ /* 0x000ee40000100800 */
[----:B---3--:R-:W-:-:S04]  /*1fdb0*/  @!P0 LOP3.LUT R7, R7, R6, RZ, 0x3c, !PT ;  /* 0x0000000607078212 */ /* 0x008fc800078e3cff */
[----:B------:R-:W-:-:S04]  /*1fdc0*/  @!P0 LOP3.LUT R6, R7, R6, RZ, 0x3c, !PT ;  /* 0x0000000607068212 */ /* 0x000fc800078e3cff */
[----:B------:R-:W-:-:S05]  /*1fdd0*/  @!P0 LOP3.LUT R7, R7, R6, RZ, 0x3c, !PT ;  /* 0x0000000607078212 */ /* 0x000fca00078e3cff */
[----:B------:R-:W3:Y:S01]  /*1fde0*/  @!P0 LDG.E.U16 R26, desc[UR6][R6.64] ;  /* 0x00000006061a8981 */ /* 0x000ee2000c1e1500 */
[----:B------:R-:W-:-:S03]  /*1fdf0*/  PRMT R0, RZ, 0x7610, R0 ;  /* 0x00007610ff007816 */ /* 0x000fc60000000000 */
[----:B---3--:R0:W-:Y:S04]  /*1fe00*/  STL [R1+0x23c], R26 ;  /* 0x00023c1a01007387 */ /* 0x0081e80000100800 */
[----:B0-----:R-:W3:Y:S04]  /*1fe10*/  LDL.LU R26, [R1+0x1268] ;  /* 0x00126800011a7983 */ /* 0x001ee80000300800 */
[----:B------:R-:W2:Y:S01]  /*1fe20*/  LDL R7, [R1+0xcd4] ;  /* 0x000cd40001077983 */ /* 0x000ea20000100800 */
[----:B------:R-:W-:-:S03]  /*1fe30*/  @!P0 IMAD.MOV.U32 R6, RZ, RZ, R150 ;  /* 0x000000ffff068224 */ /* 0x000fc600078e0096 */
[----:B------:R-:W4:Y:S04]  /*1fe40*/  LDL R150, [R1+0xca0] ;  /* 0x000ca00001967983 */ /* 0x000f280000100800 */
[----:B--2---:R0:W2:Y:S04]  /*1fe50*/  @!P0 LDG.E.U16 R0, desc[UR6][R6.64] ;  /* 0x0000000606008981 */ /* 0x0040a8000c1e1500 */
[----:B------:R-:W3:Y:S01]  /*1fe60*/  LDL R7, [R1+0xcbc] ;  /* 0x000cbc0001077983 */ /* 0x000ee20000100800 */
[----:B0-----:R-:W-:-:S03]  /*1fe70*/  @!P0 IMAD.MOV.U32 R6, RZ, RZ, R144 ;  /* 0x000000ffff068224 */ /* 0x001fc600078e0090 */
[----:B--2---:R-:W-:Y:S04]  /*1fe80*/  STL [R1+0x1248], R0 ;  /* 0x0012480001007387 */ /* 0x004fe80000100800 */
[----:B------:R-:W2:Y:S04]  /*1fe90*/  LDL R144, [R1+0xc94] ;  /* 0x000c940001907983 */ /* 0x000ea80000100800 */
[----:B---3--:R0:W3:Y:S04]  /*1fea0*/  @!P0 LDG.E.U16 R143, desc[UR6][R6.64] ;  /* 0x00000006068f8981 */ /* 0x0080e8000c1e1500 */
[----:B------:R-:W0:Y:S04]  /*1feb0*/  LDL R6, [R1+0xcb4] ;  /* 0x000cb40001067983 */ /* 0x000e280000100800 */
[----:B------:R-:W0:Y:S02]  /*1fec0*/  LDL R7, [R1+0xcb8] ;  /* 0x000cb80001077983 */ /* 0x000e240000100800 */
[----:B0-----:R-:W-:-:S04]  /*1fed0*/  @!P0 LOP3.LUT R7, R7, R6, RZ, 0x3c, !PT ;  /* 0x0000000607078212 */ /* 0x001fc800078e3cff */
[----:B------:R-:W-:-:S04]  /*1fee0*/  @!P0 LOP3.LUT R6, R7, R6, RZ, 0x3c, !PT ;  /* 0x0000000607068212 */ /* 0x000fc800078e3cff */
[----:B------:R-:W-:-:S05]  /*1fef0*/  @!P0 LOP3.LUT R7, R7, R6, RZ, 0x3c, !PT ;  /* 0x0000000607078212 */ /* 0x000fca00078e3cff */
[----:B------:R-:W4:Y:S04]  /*1ff00*/  @!P0 LDG.E.U16 R27, desc[UR6][R6.64] ;  /* 0x00000006061b8981 */ /* 0x000f28000c1e1500 */
[----:B---3--:R0:W-:Y:S04]  /*1ff10*/  STL [R1+0x238], R143 ;  /* 0x0002388f01007387 */ /* 0x0081e80000100800 */
[----:B0-----:R-:W3:Y:S04]  /*1ff20*/  LDL R143, [R1+0xc98] ;  /* 0x000c9800018f7983 */ /* 0x001ee80000100800 */
        /* <DEDUP_REMOVED lines=8> */
[----:B------:R-:W3:Y:S04]  /*1ffb0*/  LDL R6, [R1+0xca4] ;  /* 0x000ca40001067983 */ /* 0x000ee80000100800 */
[----:B------:R-:W3:Y:S04]  /*1ffc0*/  LDL R7, [R1+0xca8] ;  /* 0x000ca80001077983 */ /* 0x000ee80000100800 */
[----:B--2---:R0:W-:Y:S01]  /*1ffd0*/  STL [R1+0x230], R142 ;  /* 0x0002308e01007387 */ /* 0x0041e20000100800 */
[----:B------:R-:W-:-:S03]  /*1ffe0*/  PRMT R15, RZ, 0x7610, R15 ;  /* 0x00007610ff0f7816 */ /* 0x000fc6000000000f */
[----:B0-----:R-:W2:Y:S01]  /*1fff0*/  LDL R142, [R1+0xc80] ;  /* 0x000c8000018e7983 */ /* 0x001ea20000100800 */
[----:B---3--:R-:W-:-:S04]  /*20000*/  @!P0 LOP3.LUT R7, R7, R6, RZ, 0x3c, !PT ;  /* 0x0000000607078212 */ /* 0x008fc800078e3cff */
[----:B------:R-:W-:-:S04]  /*20010*/  @!P0 LOP3.LUT R6, R7, R6, RZ, 0x3c, !PT ;  /* 0x0000000607068212 */ /* 0x000fc800078e3cff */
[----:B------:R-:W-:-:S05]  /*20020*/  @!P0 LOP3.LUT R7, R7, R6, RZ, 0x3c, !PT ;  /* 0x0000000607078212 */ /* 0x000fca00078e3cff */
[----:B------:R0:W3:Y:S04]  /*20030*/  @!P0 LDG.E.U16 R134, desc[UR6][R6.64] ;  /* 0x0000000606868981 */ /* 0x0000e8000c1e1500 */
[----:B------:R-:W4:Y:S01]  /*20040*/  LDL R7, [R1+0xc9c] ;  /* 0x000c9c0001077983 */ /* 0x000f220000100800 */
[----:B0-----:R-:W-:-:S05]  /*20050*/  @!P0 IMAD.MOV.U32 R6, RZ, RZ, R150 ;  /* 0x000000ffff068224 */ /* 0x001fca00078e0096 */
[----:B----4-:R0:W4:Y:S04]  /*20060*/  @!P0 LDG.E.U16 R149, desc[UR6][R6.64] ;  /* 0x0000000606958981 */ /* 0x010128000c1e1500 */
[----:B---3--:R1:W-:Y:S04]  /*20070*/  STL [R1+0x22c], R134 ;  /* 0x00022c8601007387 */ /* 0x0083e80000100800 */
[----:B------:R-:W3:Y:S01]  /*20080*/  LDL R150, [R1+0xc6c] ;  /* 0x000c6c0001967983 */ /* 0x000ee20000100800 */
[----:B0-----:R-:W-:Y:S02]  /*20090*/  @!P0 IMAD.MOV.U32 R6, RZ, RZ, R143 ;  /* 0x000000ffff068224 */ /* 0x001fe400078e008f */
[----:B------:R-:W-:Y:S01]  /*200a0*/  @!P0 IMAD.MOV.U32 R7, RZ, RZ, R144 ;  /* 0x000000ffff078224 */ /* 0x000fe200078e0090 */
[----:B-1----:R-:W3:Y:S04]  /*200b0*/  LDL R134, [R1+0xc78] ;  /* 0x000c780001867983 */ /* 0x002ee80000100800 */
[----:B------:R2:W3:Y:S04]  /*200c0*/  @!P0 LDG.E.U16 R15, desc[UR6][R6.64] ;  /* 0x00000006060f8981 */ /* 0x0004e8000c1e1500 */
[----:B----4-:R0:W-:Y:S04]  /*200d0*/  STL [R1+0x228], R149 ;  /* 0x0002289501007387 */ /* 0x0101e80000100800 */
[----:B------:R-:W4:Y:S01]  /*200e0*/  LDL R7, [R1+0xc7c] ;  /* 0x000c7c0001077983 */ /* 0x000f220000100800 */
[----:B--2---:R-:W-:-:S03]  /*200f0*/  @!P0 IMAD.MOV.U32 R6, RZ, RZ, R142 ;  /* 0x000000ffff068224 */ /* 0x004fc600078e008e */
[----:B------:R-:W2:Y:S04]  /*20100*/  LDL R144, [R1+0xc64] ;  /* 0x000c640001907983 */ /* 0x000ea80000100800 */
[----:B0-----:R-:W2:Y:S04]  /*20110*/  LDL R149, [R1+0xc70] ;  /* 0x000c700001957983 */ /* 0x001ea80000100800 */
[----:B------:R-:W2:Y:S04]  /*20120*/  LDL R143, [R1+0xc68] ;  /* 0x000c6800018f7983 */ /* 0x000ea80000100800 */
[----:B---3--:R-:W-:Y:S04]  /*20130*/  STL [R1+0x124c], R15 ;  /* 0x00124c0f01007387 */ /* 0x008fe80000100800 */
[----:B------:R-:W3:Y:S04]  /*20140*/  LDL R142, [R1+0xc5c] ;  /* 0x000c5c00018e7983 */ /* 0x000ee80000100800 */
[----:B----4-:R0:W4:Y:S04]  /*20150*/  @!P0 LDG.E.U16 R137, desc[UR6][R6.64] ;  /* 0x0000000606898981 */ /* 0x010128000c1e1500 */
[----:B------:R-:W2:Y:S01]  /*20160*/  LDL R7, [R1+0xc74] ;  /* 0x000c740001077983 */ /* 0x000ea20000100800 */
[----:B0-----:R-:W-:-:S05]  /*20170*/  @!P0 IMAD.MOV.U32 R6, RZ, RZ, R134 ;  /* 0x000000ffff068224 */ /* 0x001fca00078e0086 */
[----:B--2---:R0:W2:Y:S02]  /*20180*/  @!P0 LDG.E.U16 R132, desc[UR6][R6.64] ;  /* 0x0000000606848981 */ /* 0x0040a4000c1e1500 */
[----:B0-----:R-:W-:Y:S02]  /*20190*/  @!P0 IMAD.MOV.U32 R6, RZ, RZ, R149 ;  /* 0x000000ffff068224 */ /* 0x001fe400078e0095 */
[----:B------:R-:W-:-:S05]  /*201a0*/  @!P0 IMAD.MOV.U32 R7, RZ, RZ, R150 ;  /* 0x000000ffff078224 */ /* 0x000fca00078e0096 */
[----:B------:R0:W3:Y:S02]  /*201b0*/  @!P0 LDG.E.U16 R147, desc[UR6][R6.64] ;  /* 0x0000000606938981 */ /* 0x0000e4000c1e1500 */
[----:B0-----:R-:W-:Y:S02]  /*201c0*/  @!P0 IMAD.MOV.U32 R6, RZ, RZ, R143 ;  /* 0x000000ffff068224 */ /* 0x001fe400078e008f */
[----:B------:R-:W-:-:S05]  /*201d0*/  @!P0 IMAD.MOV.U32 R7, RZ, RZ, R144 ;  /* 0x000000ffff078224 */ /* 0x000fca00078e0090 */
[----:B------:R-:W3:Y:S04]  /*201e0*/  @!P0 LDG.E.U16 R25, desc[UR6][R6.64] ;  /* 0x0000000606198981 */ /* 0x000ee8000c1e1500 */
[----:B----4-:R0:W-:Y:S04]  /*201f0*/  STL [R1+0x224], R137 ;  /* 0x0002248901007387 */ /* 0x0101e80000100800 */
[----:B------:R-:W4:Y:S04]  /*20200*/  LDL R134, [R1+0xc54] ;  /* 0x000c540001867983 */ /* 0x000f280000100800 */
[----:B0-----:R-:W4:Y:S04]  /*20210*/  LDL R137, [R1+0xc60] ;  /* 0x000c600001897983 */ /* 0x001f280000100800 */
[----:B--2---:R0:W-:Y:S04]  /*20220*/  STL [R1+0x220], R132 ;  /* 0x0002208401007387 */ /* 0x0041e80000100800 */
[----:B------:R-:W2:Y:S04]  /*20230*/  LDL R149, [R1+0xc3c] ;  /* 0x000c3c0001957983 */ /* 0x000ea80000100800 */
[----:B0-----:R-:W2:Y:S04]  /*20240*/  LDL R132, [R1+0xc58] ;  /* 0x000c580001847983 */ /* 0x001ea80000100800 */
[----:B---3--:R0:W-:Y:S04]  /*20250*/  STL [R1+0x21c], R147 ;  /* 0x00021c9301007387 */ /* 0x0081e80000100800 */
[----:B------:R-:W3:Y:S04]  /*20260*/  LDL R144, [R1+0xc34] ;  /* 0x000c340001907983 */ /* 0x000ee80000100800 */
[----:B0-----:R-:W3:Y:S04]  /*20270*/  LDL R147, [R1+0xc40] ;  /* 0x000c400001937983 */ /* 0x001ee80000100800 */
[----:B------:R0:W-:Y:S01]  /*20280*/  STL [R1+0x218], R25 ;  /* 0x0002181901007387 */ /* 0x0001e20000100800 */
[----:B------:R-:W-:Y:S01]  /*20290*/  @!P0 IMAD.MOV.U32 R7, RZ, RZ, R142 ;  /* 0x000000ffff078224 */ /* 0x000fe200078e008e */
[----:B------:R-:W-:-:S02]  /*202a0*/  PRMT R16, RZ, 0x7610, R16 ;  /* 0x00007610ff107816 */ /* 0x000fc40000000010 */
[----:B------:R-:W3:Y:S04]  /*202b0*/  LDL R143, [R1+0xc2c] ;  /* 0x000c2c00018f7983 */ /* 0x000ee80000100800 */
[----:B------:R-:W3:Y:S04]  /*202c0*/  LDL R142, [R1+0xc30] ;  /* 0x000c3000018e7983 */ /* 0x000ee80000100800 */
[----:B0-----:R-:W3:Y:S01]  /*202d0*/  LDL R25, [R1+0xc38] ;  /* 0x000c380001197983 */ /* 0x001ee20000100800 */
[----:B----4-:R-:W-:-:S03]  /*202e0*/  @!P0 IMAD.MOV.U32 R6, RZ, RZ, R137 ;  /* 0x000000ffff068224 */ /* 0x010fc600078e0089 */
[----:B------:R-:W4:Y:S04]  /*202f0*/  LDL R137, [R1+0xc1c] ;  /* 0x000c1c0001897983 */ /* 0x000f280000100800 */
[----:B------:R0:W4:Y:S02]  /*20300*/  @!P0 LDG.E.U16 R136, desc[UR6][R6.64] ;  /* 0x0000000606888981 */ /* 0x000124000c1e1500 */
[----:B0-----:R-:W-:Y:S02]  /*20310*/  @!P0 IMAD.MOV.U32 R7, RZ, RZ, R134 ;  /* 0x000000ffff078224 */ /* 0x001fe400078e0086 */
[----:B------:R-:W4:Y:S01]  /*20320*/  LDL R134, [R1+0xc24] ;  /* 0x000c240001867983 */ /* 0x000f220000100800 */
[----:B--2---:R-:W-:-:S03]  /*20330*/  @!P0 IMAD.MOV.U32 R6, RZ, RZ, R132 ;  /* 0x000000ffff068224 */ /* 0x004fc600078e0084 */
[----:B------:R-:W2:Y:S04]  /*20340*/  LDL R132, [R1+0xc28] ;  /* 0x000c280001847983 */ /* 0x000ea80000100800 */
[----:B------:R0:W2:Y:S02]  /*20350*/  @!P0 LDG.E.U16 R16, desc[UR6][R6.64] ;  /* 0x0000000606108981 */ /* 0x0000a4000c1e1500 */
[----:B0-----:R-:W-:Y:S02]  /*20360*/  @!P0 IMAD.MOV.U32 R7, RZ, RZ, R149 ;  /* 0x000000ffff078224 */ /* 0x001fe400078e0095 */
[----:B---3--:R-:W-:-:S05]  /*20370*/  @!P0 IMAD.MOV.U32 R6, RZ, RZ, R147 ;  /* 0x000000ffff068224 */ /* 0x008fca00078e0093 */
[----:B------:R0:W3:Y:S02]  /*20380*/  @!P0 LDG.E.U16 R145, desc[UR6][R6.64] ;  /* 0x0000000606918981 */ /* 0x0000e4000c1e1500 */
[----:B0-----:R-:W-:Y:S02]  /*20390*/  @!P0 IMAD.MOV.U32 R7, RZ, RZ, R144 ;  /* 0x000000ffff078224 */ /* 0x001fe400078e0090 */
[----:B------:R-:W-:-:S05]  /*203a0*/  @!P0 IMAD.MOV.U32 R6, RZ, RZ, R25 ;  /* 0x000000ffff068224 */ /* 0x000fca00078e0019 */
[----:B------:R-:W3:Y:S04]  /*203b0*/  @!P0 LDG.E.U16 R24, desc[UR6][R6.64] ;  /* 0x0000000606188981 */ /* 0x000ee8000c1e1500 */
[----:B----4-:R0:W-:Y:S04]  /*203c0*/  STL [R1+0x214], R136 ;  /* 0x0002148801007387 */ /* 0x0101e80000100800 */
[----:B0-----:R-:W4:Y:S04]  /*203d0*/  LDL R136, [R1+0xc20] ;  /* 0x000c200001887983 */ /* 0x001f280000100800 */
[----:B--2---:R-:W-:Y:S04]  /*203e0*/  STL [R1+0x1250], R16 ;  /* 0x0012501001007387 */ /* 0x004fe80000100800 */
[----:B------:R-:W2:Y:S04]  /*203f0*/  LDL R25, [R1+0xc14] ;  /* 0x000c140001197983 */ /* 0x000ea80000100800 */
[----:B---3--:R0:W-:Y:S04]  /*20400*/  STL [R1+0x20c], R24 ;  /* 0x00020c1801007387 */ /* 0x0081e80000100800 */
[----:B0-----:R-:W3:Y:S01]  /*20410*/  LDL R24, [R1+0xc18] ;  /* 0x000c180001187983 */ /* 0x001ee20000100800 */
[----:B------:R-:W-:-:S02]  /*20420*/  @!P0 IMAD.MOV.U32 R6, RZ, RZ, R142 ;  /* 0x000000ffff068224 */ /* 0x000fc400078e008e */
[----:B------:R-:W-:-:S05]  /*20430*/  @!P0 IMAD.MOV.U32 R7, RZ, RZ, R143 ;  /* 0x000000ffff078224 */ /* 0x000fca00078e008f */
[----:B------:R0:W3:Y:S02]  /*20440*/  @!P0 LDG.E.U16 R139, desc[UR6][R6.64] ;  /* 0x00000006068b8981 */ /* 0x0000e4000c1e1500 */
[----:B0-----:R-:W-:Y:S02]  /*20450*/  @!P0 IMAD.MOV.U32 R6, RZ, RZ, R132 ;  /* 0x000000ffff068224 */ /* 0x001fe400078e0084 */
[----:B------:R-:W-:Y:S01]  /*20460*/  @!P0 IMAD.MOV.U32 R7, RZ, RZ, R134 ;  /* 0x000000ffff078224 */ /* 0x000fe200078e0086 */
[----:B------:R-:W3:Y:S04]  /*20470*/  LDL R132, [R1+0xc00] ;  /* 0x000c000001847983 */ /* 0x000ee80000100800 */
[----:B------:R-:W3:Y:S04]  /*20480*/  LDL R134, [R1+0xbfc] ;  /* 0x000bfc0001867983 */ /* 0x000ee80000100800 */
[----:B------:R4:W3:Y:S01]  /*20490*/  @!P0 LDG.E.U16 R138, desc[UR6][R6.64] ;  /* 0x00000006068a8981 */ /* 0x0008e2000c1e1500 */
[----:B------:R-:W-:Y:S01]  /*204a0*/  PRMT R15, RZ, 0x7610, R15 ;  /* 0x00007610ff0f7816 */ /* 0x000fe2000000000f */
[----:B----4-:R-:W-:-:S02]  /*204b0*/  @!P0 IMAD.MOV.U32 R6, RZ, RZ, R136 ;  /* 0x000000ffff068224 */ /* 0x010fc400078e0088 */
[----:B------:R-:W-:-:S05]  /*204c0*/  @!P0 IMAD.MOV.U32 R7, RZ, RZ, R137 ;  /* 0x000000ffff078224 */ /* 0x000fca00078e0089 */
[----:B------:R2:W4:Y:S01]  /*204d0*/  @!P0 LDG.E.U16 R15, desc[UR6][R6.64] ;  /* 0x00000006060f8981 */ /* 0x000522000c1e1500 */
[----:B------:R-:W-:Y:S01]  /*204e0*/  PRMT R8, RZ, 0x7610, R8 ;  /* 0x00007610ff087816 */ /* 0x000fe20000000008 */
[----:B--2---:R-:W-:Y:S02]  /*204f0*/  @!P0 IMAD.MOV.U32 R7, RZ, RZ, R25 ;  /* 0x000000ffff078224 */ /* 0x004fe400078e0019 */
[----:B---3--:R-:W-:-:S05]  /*20500*/  @!P0 IMAD.MOV.U32 R6, RZ, RZ, R24 ;  /* 0x000000ffff068224 */ /* 0x008fca00078e0018 */
[----:B------:R0:W2:Y:S04]  /*20510*/  @!P0 LDG.E.U16 R8, desc[UR6][R6.64] ;  /* 0x0000000606088981 */ /* 0x0000a8000c1e1500 */
[----:B------:R1:W-:Y:S04]  /*20520*/  STL [R1+0x208], R139 ;  /* 0x0002088b01007387 */ /* 0x0003e80000100800 */
[----:B-1----:R-:W3:Y:S01]  /*20530*/  LDL R139, [R1+0xbf4] ;  /* 0x000bf400018b7983 */ /* 0x002ee20000100800 */
[----:B0-----:R-:W-:Y:S02]  /*20540*/  @!P0 IMAD.MOV.U32 R6, RZ, RZ, R132 ;  /* 0x000000ffff068224 */ /* 0x001fe400078e0084 */
[----:B------:R-:W-:Y:S01]  /*20550*/  @!P0 IMAD.MOV.U32 R7, RZ, RZ, R134 ;  /* 0x000000ffff078224 */ /* 0x000fe200078e0086 */
[----:B------:R0:W-:Y:S04]  /*20560*/  STL [R1+0x204], R138 ;  /* 0x0002048a01007387 */ /* 0x0001e80000100800 */
[----:B------:R3:W3:Y:S04]  /*20570*/  @!P0 LDG.E.U16 R140, desc[UR6][R6.64] ;  /* 0x00000006068c8981 */ /* 0x0006e8000c1e1500 */
[----:B------:R-:W3:Y:S04]  /*20580*/  LDL R137, [R1+0xbec] ;  /* 0x000bec0001897983 */ /* 0x000ee80000100800 */
[----:B0-----:R-:W3:Y:S04]  /*20590*/  LDL R138, [R1+0xbf8] ;  /* 0x000bf800018a7983 */ /* 0x001ee80000100800 */
[----:B------:R-:W3:Y:S04]  /*205a0*/  LDL R136, [R1+0xbf0] ;  /* 0x000bf00001887983 */ /* 0x000ee80000100800 */
[----:B----4-:R-:W-:Y:S04]  /*205b0*/  STL [R1+0x1254], R15 ;  /* 0x0012540f01007387 */ /* 0x010fe80000100800 */
[----:B------:R-:W4:Y:S04]  /*205c0*/  LDL R25, [R1+0xbe4] ;  /* 0x000be40001197983 */ /* 0x000f280000100800 */
[----:B------:R-:W4:Y:S04]  /*205d0*/  LDL R24, [R1+0xbe8] ;  /* 0x000be80001187983 */ /* 0x000f280000100800 */
[----:B--2---:R0:W-:Y:S04]  /*205e0*/  STL [R1+0x1258], R8 ;  /* 0x0012580801007387 */ /* 0x0041e80000100800 */
[----:B------:R-:W-:Y:S04]  /*205f0*/  STL [R1+0x210], R145 ;  /* 0x0002109101007387 */ /* 0x000fe80000100800 */
[----:B------:R-:W2:Y:S04]  /*20600*/  LDL R132, [R1+0xbe0] ;  /* 0x000be00001847983 */ /* 0x000ea80000100800 */
[----:B------:R-:W2:Y:S01]  /*20610*/  LDL R134, [R1+0xbdc] ;  /* 0x000bdc0001867983 */ /* 0x000ea20000100800 */
[----:B0-----:R-:W-:Y:S01]  /*20620*/  PRMT R8, RZ, 0x7610, R8 ;  /* 0x00007610ff087816 */ /* 0x001fe20000000008 */
[----:B---3--:R-:W-:-:S02]  /*20630*/  @!P0 IMAD.MOV.U32 R7, RZ, RZ, R139 ;  /* 0x000000ffff078224 */ /* 0x008fc400078e008b */
[----:B------:R-:W3:Y:S01]  /*20640*/  LDL R142, [R1+0xbd4] ;  /* 0x000bd400018e7983 */ /* 0x000ee20000100800 */
[----:B------:R-:W-:-:S03]  /*20650*/  PRMT R15, RZ, 0x7610, R15 ;  /* 0x00007610ff0f7816 */ /* 0x000fc6000000000f */
[----:B------:R0:W-:Y:S01]  /*20660*/  STL [R1+0x200], R140 ;  /* 0x0002008c01007387 */ /* 0x0001e20000100800 */
[----:B------:R-:W-:-:S03]  /*20670*/  PRMT R16, RZ, 0x7610, R16 ;  /* 0x00007610ff107816 */ /* 0x000fc60000000010 */
[----:B------:R-:W3:Y:S01]  /*20680*/  LDL R139, [R1+0xbac] ;  /* 0x000bac00018b7983 */ /* 0x000ee20000100800 */
[----:B------:R-:W-:-:S03]  /*20690*/  @!P0 IMAD.MOV.U32 R6, RZ, RZ, R138 ;  /* 0x000000ffff068224 */ /* 0x000fc600078e008a */
[----:B0-----:R-:W3:Y:S04]  /*206a0*/  LDL R140, [R1+0xbd8] ;  /* 0x000bd800018c7983 */ /* 0x001ee80000100800 */
[----:B------:R0:W3:Y:S04]  /*206b0*/  @!P0 LDG.E.U16 R8, desc[UR6][R6.64] ;  /* 0x0000000606088981 */ /* 0x0000e8000c1e1500 */
[----:B------:R-:W3:Y:S01]  /*206c0*/  LDL R138, [R1+0xbb0] ;  /* 0x000bb000018a7983 */ /* 0x000ee20000100800 */
[----:B0-----:R-:W-:Y:S02]  /*206d0*/  @!P0 IMAD.MOV.U32 R6, RZ, RZ, R136 ;  /* 0x000000ffff068224 */ /* 0x001fe400078e0088 */
[----:B------:R-:W-:Y:S01]  /*206e0*/  @!P0 IMAD.MOV.U32 R7, RZ, RZ, R137 ;  /* 0x000000ffff078224 */ /* 0x000fe200078e0089 */
[----:B------:R-:W3:Y:S04]  /*206f0*/  LDL R136, [R1+0xbc0] ;  /* 0x000bc00001887983 */ /* 0x000ee80000100800 */
[----:B------:R-:W3:Y:S04]  /*20700*/  LDL R137, [R1+0xbbc] ;  /* 0x000bbc0001897983 */ /* 0x000ee80000100800 */
[----:B------:R4:W3:Y:S02]  /*20710*/  @!P0 LDG.E.U16 R15, desc[UR6][R6.64] ;  /* 0x00000006060f8981 */ /* 0x0008e4000c1e1500 */
[----:B----4-:R-:W-:-:S02]  /*20720*/  @!P0 IMAD.MOV.U32 R7, RZ, RZ, R25 ;  /* 0x000000ffff078224 */ /* 0x010fc400078e0019 */
[----:B------:R-:W4:Y:S01]  /*20730*/  LDL R25, [R1+0xbb4] ;  /* 0x000bb40001197983 */ /* 0x000f220000100800 */
[----:B------:R-:W-:-:S03]  /*20740*/  @!P0 IMAD.MOV.U32 R6, RZ, RZ, R24 ;  /* 0x000000ffff068224 */ /* 0x000fc600078e0018 */
[----:B------:R-:W4:Y:S04]  /*20750*/  LDL R24, [R1+0xbb8] ;  /* 0x000bb80001187983 */ /* 0x000f280000100800 */
[----:B------:R2:W4:Y:S02]  /*20760*/  @!P0 LDG.E.U16 R16, desc[UR6][R6.64] ;  /* 0x0000000606108981 */ /* 0x000524000c1e1500 */
[----:B--2---:R-:W-:Y:S02]  /*20770*/  @!P0 IMAD.MOV.U32 R6, RZ, RZ, R132 ;  /* 0x000000ffff068224 */ /* 0x004fe400078e0084 */
[----:B------:R-:W2:Y:S01]  /*20780*/  LDL R132, [R1+0xba8] ;  /* 0x000ba80001847983 */ /* 0x000ea20000100800 */
[----:B------:R-:W-:Y:S01]  /*20790*/  PRMT R0, RZ, 0x7610, R0 ;  /* 0x00007610ff007816 */ /* 0x000fe20000000000 */
[----:B------:R-:W-:-:S02]  /*207a0*/  @!P0 IMAD.MOV.U32 R7, RZ, RZ, R134 ;  /* 0x000000ffff078224 */ /* 0x000fc400078e0086 */
[----:B------:R-:W2:Y:S01]  /*207b0*/  LDL R134, [R1+0xba4] ;  /* 0x000ba40001867983 */ /* 0x000ea20000100800 */
[----:B------:R-:W-:-:S03]  /*207c0*/  PRMT R252, RZ, 0x7610, R252 ;  /* 0x00007610fffc7816 */ /* 0x000fc600000000fc */
[----:B------:R3:W2:Y:S02]  /*207d0*/  @!P0 LDG.E.U16 R0, desc[UR6][R6.64] ;  /* 0x0000000606008981 */ /* 0x0006a4000c1e1500 */
[----:B---3--:R-:W-:Y:S01]  /*207e0*/  @!P0 IMAD.MOV.U32 R7, RZ, RZ, R142 ;  /* 0x000000ffff078224 */ /* 0x008fe200078e008e */
[----:B------:R-:W-:Y:S01]  /*207f0*/  PRMT R251, RZ, 0x7610, R251 ;  /* 0x00007610fffb7816 */ /* 0x000fe200000000fb */
[----:B------:R-:W3:Y:S01]  /*20800*/  LDL R142, [R1+0xb7c] ;  /* 0x000b7c00018e7983 */ /* 0x000ee20000100800 */
[----:B------:R-:W-:Y:S01]  /*20810*/  @!P0 IMAD.MOV.U32 R6, RZ, RZ, R140 ;  /* 0x000000ffff068224 */ /* 0x000fe200078e008c */
[----:B------:R-:W-:Y:S02]  /*20820*/  PRMT R250, RZ, 0x7610, R250 ;  /* 0x00007610fffa7816 */ /* 0x000fe400000000fa */
[----:B------:R-:W3:Y:S04]  /*20830*/  LDL R140, [R1+0xb80] ;  /* 0x000b8000018c7983 */ /* 0x000ee80000100800 */
[----:B------:R0:W3:Y:S02]  /*20840*/  @!P0 LDG.E.U16 R252, desc[UR6][R6.64] ;  /* 0x0000000606fc8981 */ /* 0x0000e4000c1e1500 */
[----:B0-----:R-:W-:-:S02]  /*20850*/  @!P0 IMAD.MOV.U32 R6, RZ, RZ, R136 ;  /* 0x000000ffff068224 */ /* 0x001fc400078e0088 */
[----:B------:R-:W3:Y:S01]  /*20860*/  LDL R136, [R1+0xba0] ;  /* 0x000ba00001887983 */ /* 0x000ee20000100800 */
[----:B------:R-:W-:-:S03]  /*20870*/  @!P0 IMAD.MOV.U32 R7, RZ, RZ, R137 ;  /* 0x000000ffff078224 */ /* 0x000fc600078e0089 */
[----:B------:R-:W3:Y:S04]  /*20880*/  LDL R137, [R1+0xb9c] ;  /* 0x000b9c0001897983 */ /* 0x000ee80000100800 */
[----:B------:R4:W3:Y:S02]  /*20890*/  @!P0 LDG.E.U16 R251, desc[UR6][R6.64] ;  /* 0x0000000606fb8981 */ /* 0x0008e4000c1e1500 */
[----:B----4-:R-:W-:Y:S02]  /*208a0*/  @!P0 IMAD.MOV.U32 R7, RZ, RZ, R25 ;  /* 0x000000ffff078224 */ /* 0x010fe400078e0019 */
[----:B------:R-:W4:Y:S01]  /*208b0*/  LDL R25, [R1+0xb94] ;  /* 0x000b940001197983 */ /* 0x000f220000100800 */
[----:B------:R-:W-:-:S03]  /*208c0*/  @!P0 IMAD.MOV.U32 R6, RZ, RZ, R24 ;  /* 0x000000ffff068224 */ /* 0x000fc600078e0018 */
[----:B------:R-:W4:Y:S01]  /*208d0*/  LDL R24, [R1+0xb98] ;  /* 0x000b980001187983 */ /* 0x000f220000100800 */
[----:B------:R-:W-:-:S03]  /*208e0*/  PRMT R249, RZ, 0x7610, R249 ;  /* 0x00007610fff97816 */ /* 0x000fc600000000f9 */
[----:B------:R0:W4:Y:S02]  /*208f0*/  @!P0 LDG.E.U16 R250, desc[UR6][R6.64] ;  /* 0x0000000606fa8981 */ /* 0x000124000c1e1500 */
[----:B0-----:R-:W-:Y:S02]  /*20900*/  @!P0 IMAD.MOV.U32 R6, RZ, RZ, R138 ;  /* 0x000000ffff068224 */ /* 0x001fe400078e008a */
[----:B------:R-:W-:Y:S01]  /*20910*/  @!P0 IMAD.MOV.U32 R7, RZ, RZ, R139 ;  /* 0x000000ffff078224 */ /* 0x000fe200078e008b */
[----:B------:R-:W-:Y:S01]  /*20920*/  PRMT R248, RZ, 0x7610, R248 ;  /* 0x00007610fff87816 */ /* 0x000fe200000000f8 */
[----:B------:R-:W4:Y:S04]  /*20930*/  LDL R139, [R1+0xb64] ;  /* 0x000b6400018b7983 */ /* 0x000f280000100800 */
[----:B------:R2:W4:Y:S01]  /*20940*/  @!P0 LDG.E.U16 R249, desc[UR6][R6.64] ;  /* 0x0000000606f98981 */ /* 0x000522000c1e1500 */
[----:B------:R-:W-:-:S03]  /*20950*/  PRMT R247, RZ, 0x7610, R247 ;  /* 0x00007610fff77816 */ /* 0x000fc600000000f7 */
[----:B------:R-:W4:Y:S01]  /*20960*/  LDL R138, [R1+0xb68] ;  /* 0x000b6800018a7983 */ /* 0x000f220000100800 */
[----:B--2---:R-:W-:-:S03]  /*20970*/  @!P0 IMAD.MOV.U32 R6, RZ, RZ, R132 ;  /* 0x000000ffff068224 */ /* 0x004fc600078e0084 */
[----:B------:R-:W2:Y:S01]  /*20980*/  LDL R132, [R1+0xb78] ;  /* 0x000b780001847983 */ /* 0x000ea20000100800 */
[----:B------:R-:W-:-:S03]  /*20990*/  @!P0 IMAD.MOV.U32 R7, RZ, RZ, R134 ;  /* 0x000000ffff078224 */ /* 0x000fc600078e0086 */
[----:B------:R-:W2:Y:S04]  /*209a0*/  LDL R134, [R1+0xb74] ;  /* 0x000b740001867983 */ /* 0x000ea80000100800 */
[----:B------:R3:W2:Y:S01]  /*209b0*/  @!P0 LDG.E.U16 R248, desc[UR6][R6.64] ;  /* 0x0000000606f88981 */ /* 0x0006a2000c1e1500 */
[----:B------:R-:W-:Y:S02]  /*209c0*/  PRMT R246, RZ, 0x7610, R246 ;  /* 0x00007610fff67816 */ /* 0x000fe400000000f6 */
[----:B------:R-:W-:Y:S01]  /*209d0*/  PRMT R245, RZ, 0x7610, R245 ;  /* 0x00007610fff57816 */ /* 0x000fe200000000f5 */
[----:B---3--:R-:W-:Y:S02]  /*209e0*/  @!P0 IMAD.MOV.U32 R6, RZ, RZ, R136 ;  /* 0x000000ffff068224 */ /* 0x008fe400078e0088 */
[----:B------:R-:W3:Y:S01]  /*209f0*/  LDL R136, [R1+0xb70] ;  /* 0x000b700001887983 */ /* 0x000ee20000100800 */
[----:B------:R-:W-:-:S03]  /*20a00*/  @!P0 IMAD.MOV.U32 R7, RZ, RZ, R137 ;  /* 0x000000ffff078224 */ /* 0x000fc600078e0089 */
[----:B------:R-:W3:Y:S04]  /*20a10*/  LDL R137, [R1+0xb6c] ;  /* 0x000b6c0001897983 */ /* 0x000ee80000100800 */
[----:B------:R4:W3:Y:S02]  /*20a20*/  @!P0 LDG.E.U16 R247, desc[UR6][R6.64] ;  /* 0x0000000606f78981 */ /* 0x0008e4000c1e1500 */
[----:B----4-:R-:W-:Y:S02]  /*20a30*/  @!P0 IMAD.MOV.U32 R7, RZ, RZ, R25 ;  /* 0x000000ffff078224 */ /* 0x010fe400078e0019 */
[----:B------:R-:W4:Y:S01]  /*20a40*/  LDL R25, [R1+0xb5c] ;  /* 0x000b5c0001197983 */ /* 0x000f220000100800 */
[----:B------:R-:W-:-:S03]  /*20a50*/  @!P0 IMAD.MOV.U32 R6, RZ, RZ, R24 ;  /* 0x000000ffff068224 */ /* 0x000fc600078e0018 */
[----:B------:R-:W4:Y:S04]  /*20a60*/  LDL R24, [R1+0xb60] ;  /* 0x000b600001187983 */ /* 0x000f280000100800 */
[----:B------:R0:W4:Y:S02]  /*20a70*/  @!P0 LDG.E.U16 R246, desc[UR6][R6.64] ;  /* 0x0000000606f68981 */ /* 0x000124000c1e1500 */
[----:B0-----:R-:W-:Y:S02]  /*20a80*/  @!P0 IMAD.MOV.U32 R6, RZ, RZ, R140 ;  /* 0x000000ffff068224 */ /* 0x001fe400078e008c */
[----:B------:R-:W-:Y:S01]  /*20a90*/  @!P0 IMAD.MOV.U32 R7, RZ, RZ, R142 ;  /* 0x000000ffff078224 */ /* 0x000fe200078e008e */
[----:B------:R-:W-:Y:S01]  /*20aa0*/  PRMT R244, RZ, 0x7610, R244 ;  /* 0x00007610fff47816 */ /* 0x000fe200000000f4 */
[----:B------:R-:W4:Y:S04]  /*20ab0*/  LDL R142, [R1+0xb34] ;  /* 0x000b3400018e7983 */ /* 0x000f280000100800 */
[----:B------:R2:W4:Y:S01]  /*20ac0*/  @!P0 LDG.E.U16 R245, desc[UR6][R6.64] ;  /* 0x0000000606f58981 */ /* 0x000522000c1e1500 */
[----:B------:R-:W-:-:S02]  /*20ad0*/  PRMT R243, RZ, 0x7610, R243 ;  /* 0x00007610fff37816 */ /* 0x000fc400000000f3 */
[----:B------:R-:W-:Y:S01]  /*20ae0*/  PRMT R242, RZ, 0x7610, R242 ;  /* 0x00007610fff27816 */ /* 0x000fe200000000f2 */
[----:B------:R-:W4:Y:S01]  /*20af0*/  LDL R140, [R1+0xb38] ;  /* 0x000b3800018c7983 */ /* 0x000f220000100800 */
[----:B--2---:R-:W-:-:S03]  /*20b00*/  @!P0 IMAD.MOV.U32 R6, RZ, RZ, R132 ;  /* 0x000000ffff068224 */ /* 0x004fc600078e0084 */
[----:B------:R-:W2:Y:S01]  /*20b10*/  LDL R132, [R1+0xb58] ;  /* 0x000b580001847983 */ /* 0x000ea20000100800 */
[----:B------:R-:W-:-:S03]  /*20b20*/  @!P0 IMAD.MOV.U32 R7, RZ, RZ, R134 ;  /* 0x000000ffff078224 */ /* 0x000fc600078e0086 */
[----:B------:R-:W2:Y:S04]  /*20b30*/  LDL R134, [R1+0xb54] ;  /* 0x000b540001867983 */ /* 0x000ea80000100800 */
[----:B------:R3:W2:Y:S01]  /*20b40*/  @!P0 LDG.E.U16 R244, desc[UR6][R6.64] ;  /* 0x0000000606f48981 */ /* 0x0006a2000c1e1500 */
[----:B------:R-:W-:Y:S01]  /*20b50*/  PRMT R241, RZ, 0x7610, R241 ;  /* 0x00007610fff17816 */ /* 0x000fe200000000f1 */
[----:B---3--:R-:W-:Y:S02]  /*20b60*/  @!P0 IMAD.MOV.U32 R6, RZ, RZ, R136 ;  /* 0x000000ffff068224 */ /* 0x008fe400078e0088 */
[----:B------:R-:W3:Y:S01]  /*20b70*/  LDL R136, [R1+0xb40] ;  /* 0x000b400001887983 */ /* 0x000ee20000100800 */
[----:B------:R-:W-:-:S03]  /*20b80*/  @!P0 IMAD.MOV.U32 R7, RZ, RZ, R137 ;  /* 0x000000ffff078224 */ /* 0x000fc600078e0089 */
[----:B------:R-:W3:Y:S04]  /*20b90*/  LDL R137, [R1+0xb3c] ;  /* 0x000b3c0001897983 */ /* 0x000ee80000100800 */
[----:B------:R0:W3:Y:S02]  /*20ba0*/  @!P0 LDG.E.U16 R243, desc[UR6][R6.64] ;  /* 0x0000000606f38981 */ /* 0x0000e4000c1e1500 */
[----:B0-----:R-:W-:Y:S02]  /*20bb0*/  @!P0 IMAD.MOV.U32 R6, RZ, RZ, R138 ;  /* 0x000000ffff068224 */ /* 0x001fe400078e008a */
[----:B------:R-:W-:Y:S01]  /*20bc0*/  @!P0 IMAD.MOV.U32 R7, RZ, RZ, R139 ;  /* 0x000000ffff078224 */ /* 0x000fe200078e008b */
[----:B------:R-:W-:Y:S01]  /*20bd0*/  PRMT R240, RZ, 0x7610, R240 ;  /* 0x00007610fff07816 */ /* 0x000fe200000000f0 */
[----:B------:R-:W3:Y:S04]  /*20be0*/  LDL R139, [R1+0xb1c] ;  /* 0x000b1c00018b7983 */ /* 0x000ee80000100800 */
[----:B------:R4:W3:Y:S04]  /*20bf0*/  @!P0 LDG.E.U16 R242, desc[UR6][R6.64] ;  /* 0x0000000606f28981 */ /* 0x0008e8000c1e1500 */
[----:B------:R-:W3:Y:S01]  /*20c00*/  LDL R138, [R1+0xb20] ;  /* 0x000b2000018a7983 */ /* 0x000ee20000100800 */
[----:B----4-:R-:W-:-:S03]  /*20c10*/  @!P0 IMAD.MOV.U32 R7, RZ, RZ, R25 ;  /* 0x000000ffff078224 */ /* 0x010fc600078e0019 */
[----:B------:R-:W4:Y:S01]  /*20c20*/  LDL R25, [R1+0xb2c] ;  /* 0x000b2c0001197983 */ /* 0x000f220000100800 */
[----:B------:R-:W-:-:S03]  /*20c30*/  @!P0 IMAD.MOV.U32 R6, RZ, RZ, R24 ;  /* 0x000000ffff068224 */ /* 0x000fc600078e0018 */
[----:B------:R-:W4:Y:S04]  /*20c40*/  LDL R24, [R1+0xb30] ;  /* 0x000b300001187983 */ /* 0x000f280000100800 */
[----:B------:R2:W4:Y:S02]  /*20c50*/  @!P0 LDG.E.U16 R241, desc[UR6][R6.64] ;  /* 0x0000000606f18981 */ /* 0x000524000c1e1500 */
[----:B--2---:R-:W-:Y:S02]  /*20c60*/  @!P0 IMAD.MOV.U32 R6, RZ, RZ, R132 ;  /* 0x000000ffff068224 */ /* 0x004fe400078e0084 */
[----:B------:R-:W2:Y:S01]  /*20c70*/  LDL R132, [R1+0xb28] ;  /* 0x000b280001847983 */ /* 0x000ea20000100800 */
[----:B------:R-:W-:-:S03]  /*20c80*/  @!P0 IMAD.MOV.U32 R7, RZ, RZ, R134 ;  /* 0x000000ffff078224 */ /* 0x000fc600078e0086 */
[----:B------:R-:W2:Y:S01]  /*20c90*/  LDL R134, [R1+0xb24] ;  /* 0x000b240001867983 */ /* 0x000ea20000100800 */
[----:B------:R-:W-:-:S03]  /*20ca0*/  PRMT R239, RZ, 0x7610, R239 ;  /* 0x00007610ffef7816 */ /* 0x000fc600000000ef */
        /* <DEDUP_REMOVED lines=12> */
[----:B------:R4:W3:Y:S01]  /*20d70*/  @!P0 LDG.E.U16 R238, desc[UR6][R6.64] ;  /* 0x0000000606ee8981 */ /* 0x0008e2000c1e1500 */
[----:B------:R-:W-:-:S03]  /*20d80*/  PRMT R235, RZ, 0x7610, R235 ;  /* 0x00007610ffeb7816 */ /* 0x000fc600000000eb */
        /* <DEDUP_REMOVED lines=9> */
[----:B------:R-:W2:Y:S04]  /*20e20*/  LDL R134, [R1+0xaf4] ;  /* 0x000af40001867983 */ /* 0x000ea80000100800 */
[----:B------:R0:W2:Y:S02]  /*20e30*/  @!P0 LDG.E.U16 R236, desc[UR6][R6.64] ;  /* 0x0000000606ec8981 */ /* 0x0000a4000c1e1500 */
[----:B0-----:R-:W-:Y:S02]  /*20e40*/  @!P0 IMAD.MOV.U32 R6, RZ, RZ, R138 ;  /* 0x000000ffff068224 */ /* 0x001fe400078e008a */
[----:B------:R-:W-:Y:S01]  /*20e50*/  @!P0 IMAD.MOV.U32 R7, RZ, RZ, R139 ;  /* 0x000000ffff078224 */ /* 0x000fe200078e008b */
[----:B------:R-:W-:Y:S01]  /*20e60*/  PRMT R234, RZ, 0x7610, R234 ;  /* 0x00007610ffea7816 */ /* 0x000fe200000000ea */
[----:B------:R-:W2:Y:S04]  /*20e70*/  LDL R139, [R1+0x6bc] ;  /* 0x0006bc00018b7983 */ /* 0x000ea80000100800 */
[----:B------:R3:W2:Y:S01]  /*20e80*/  @!P0 LDG.E.U16 R235, desc[UR6][R6.64] ;  /* 0x0000000606eb8981 */ /* 0x0006a2000c1e1500 */
[----:B------:R-:W-:-:S03]  /*20e90*/  PRMT R233, RZ, 0x7610, R233 ;  /* 0x00007610ffe97816 */ /* 0x000fc600000000e9 */
[----:B------:R-:W2:Y:S01]  /*20ea0*/  LDL R138, [R1+0x6c0] ;  /* 0x0006c000018a7983 */ /* 0x000ea20000100800 */
[----:B---3--:R-:W-:-:S03]  /*20eb0*/  @!P0 IMAD.MOV.U32 R6, RZ, RZ, R136 ;  /* 0x000000ffff068224 */ /* 0x008fc600078e0088 */
        /* <DEDUP_REMOVED lines=9> */
[----:B--2---:R-:W-:Y:S02]  /*20f50*/  @!P0 IMAD.MOV.U32 R6, RZ, RZ, R132 ;  /* 0x000000ffff068224 */ /* 0x004fe400078e0084 */
[----:B------:R-:W2:Y:S01]  /*20f60*/  LDL R132, [R1+0x6a8] ;  /* 0x0006a80001847983 */ /* 0x000ea20000100800 */
[----:B------:R-:W-:Y:S01]  /*20f70*/  PRMT R232, RZ, 0x7610, R232 ;  /* 0x00007610ffe87816 */ /* 0x000fe200000000e8 */
[----:B------:R-:W-:Y:S01]  /*20f80*/  @!P0 IMAD.MOV.U32 R7, RZ, RZ, R134 ;  /* 0x000000ffff078224 */ /* 0x000fe200078e0086 */
[----:B------:R-:W-:Y:S01]  /*20f90*/  PRMT R231, RZ, 0x7610, R231 ;  /* 0x00007610ffe77816 */ /* 0x000fe200000000e7 */
[----:B------:R-:W2:Y:S04]  /*20fa0*/  LDL R134, [R1+0x6a4] ;  /* 0x0006a40001867983 */ /* 0x000ea80000100800 */
[----:B------:R0:W2:Y:S02]  /*20fb0*/  @!P0 LDG.E.U16 R232, desc[UR6][R6.64] ;  /* 0x0000000606e88981 */ /* 0x0000a4000c1e1500 */
[----:B0-----:R-:W-:-:S02]  /*20fc0*/  @!P0 IMAD.MOV.U32 R6, RZ, RZ, R140 ;  /* 0x000000ffff068224 */ /* 0x001fc400078e008c */
[----:B------:R-:W-:Y:S01]  /*20fd0*/  @!P0 IMAD.MOV.U32 R7, RZ, RZ, R142 ;  /* 0x000000ffff078224 */ /* 0x000fe200078e008e */
[----:B------:R-:W-:Y:S01]  /*20fe0*/  PRMT R230, RZ, 0x7610, R230 ;  /* 0x00007610ffe67816 */ /* 0x000fe200000000e6 */
[----:B------:R-:W2:Y:S04]  /*20ff0*/  LDL R142, [R1+0x68c] ;  /* 0x00068c00018e7983 */ /* 0x000ea80000100800 */
[----:B------:R3:W2:Y:S01]  /*21000*/  @!P0 LDG.E.U16 R231, desc[UR6][R6.64] ;  /* 0x0000000606e78981 */ /* 0x0006a2000c1e1500 */
[----:B------:R-:W-:Y:S02]  /*21010*/  PRMT R229, RZ, 0x7610, R229 ;  /* 0x00007610ffe57816 */ /* 0x000fe400000000e5 */
[----:B------:R-:W-:Y:S01]  /*21020*/  PRMT R228, RZ, 0x7610, R228 ;  /* 0x00007610ffe47816 */ /* 0x000fe200000000e4 */
        /* <DEDUP_REMOVED lines=95> */
[----:B------:R-:W-:Y:S01]  /*21620*/  PRMT R213, RZ, 0x7610, R213 ;  /* 0x00007610ffd57816 */ /* 0x000fe200000000d5 */
[----:B0-----:R-:W-:Y:S02]  /*21630*/  @!P0 IMAD.MOV.U32 R6, RZ, RZ, R138 ;  /* 0x000000ffff068224 */ /* 0x001fe400078e008a */
[----:B------:R-:W-:Y:S01]  /*21640*/  @!P0 IMAD.MOV.U32 R7, RZ, RZ, R139 ;  /* 0x000000ffff078224 */ /* 0x000fe200078e008b */
[----:B------:R-:W2:Y:S04]  /*21650*/  LDL R138, [R1+0x5e8] ;  /* 0x0005e800018a7983 */ /* 0x000ea80000100800 */
[----:B------:R3:W2:Y:S04]  /*21660*/  @!P0 LDG.E.U16 R214, desc[UR6][R6.64] ;  /* 0x0000000606d68981 */ /* 0x0006a8000c1e1500 */
[----:B------:R-:W2:Y:S01]  /*21670*/  LDL R139, [R1+0x5e4] ;  /* 0x0005e400018b7983 */ /* 0x000ea20000100800 */
[----:B---3--:R-:W-:Y:S01]  /*21680*/  @!P0 IMAD.MOV.U32 R6, RZ, RZ, R136 ;  /* 0x000000ffff068224 */ /* 0x008fe200078e0088 */
[----:B------:R-:W-:-:S02]  /*21690*/  PRMT R212, RZ, 0x7610, R212 ;  /* 0x00007610ffd47816 */ /* 0x000fc400000000d4 */
[----:B------:R-:W3:Y:S01]  /*216a0*/  LDL R136, [R1+0x5d0] ;  /* 0x0005d00001887983 */ /* 0x000ee20000100800 */
[----:B------:R-:W-:Y:S01]  /*216b0*/  @!P0 IMAD.MOV.U32 R7, RZ, RZ, R137 ;  /* 0x000000ffff078224 */ /* 0x000fe200078e0089 */
[----:B------:R-:W-:Y:S02]  /*216c0*/  PRMT R211, RZ, 0x7610, R211 ;  /* 0x00007610ffd37816 */ /* 0x000fe400000000d3 */
[----:B------:R-:W3:Y:S04]  /*216d0*/  LDL R137, [R1+0x5cc] ;  /* 0x0005cc0001897983 */ /* 0x000ee80000100800 */
[----:B------:R4:W3:Y:S02]  /*216e0*/  @!P0 LDG.E.U16 R213, desc[UR6][R6.64] ;  /* 0x0000000606d58981 */ /* 0x0008e4000c1e1500 */
[----:B----4-:R-:W-:-:S02]  /*216f0*/  @!P0 IMAD.MOV.U32 R7, RZ, RZ, R25 ;  /* 0x000000ffff078224 */ /* 0x010fc400078e0019 */
[----:B------:R-:W4:Y:S01]  /*21700*/  LDL R25, [R1+0x5dc] ;  /* 0x0005dc0001197983 */ /* 0x000f220000100800 */
[----:B------:R-:W-:-:S03]  /*21710*/  @!P0 IMAD.MOV.U32 R6, RZ, RZ, R24 ;  /* 0x000000ffff068224 */ /* 0x000fc600078e0018 */
[----:B------:R-:W3:Y:S04]  /*21720*/  LDL R24, [R1+0x5e0] ;  /* 0x0005e00001187983 */ /* 0x000ee80000100800 */
[----:B------:R2:W3:Y:S02]  /*21730*/  @!P0 LDG.E.U16 R212, desc[UR6][R6.64] ;  /* 0x0000000606d48981 */ /* 0x0004e4000c1e1500 */
[----:B--2---:R-:W-:Y:S02]  /*21740*/  @!P0 IMAD.MOV.U32 R6, RZ, RZ, R132 ;  /* 0x000000ffff068224 */ /* 0x004fe400078e0084 */
[----:B------:R-:W2:Y:S01]  /*21750*/  LDL R132, [R1+0x5d8] ;  /* 0x0005d80001847983 */ /* 0x000ea20000100800 */
[----:B------:R-:W-:-:S03]  /*21760*/  @!P0 IMAD.MOV.U32 R7, RZ, RZ, R134 ;  /* 0x000000ffff078224 */ /* 0x000fc600078e0086 */
[----:B------:R-:W2:Y:S01]  /*21770*/  LDL R134, [R1+0x5d4] ;  /* 0x0005d40001867983 */ /* 0x000ea20000100800 */
[----:B------:R-:W-:-:S03]  /*21780*/  PRMT R210, RZ, 0x7610, R210 ;  /* 0x00007610ffd27816 */ /* 0x000fc600000000d2 */
[----:B------:R0:W2:Y:S01]  /*21790*/  @!P0 LDG.E.U16 R211, desc[UR6][R6.64] ;  /* 0x0000000606d38981 */ /* 0x0000a2000c1e1500 */
[----:B------:R-:W-:-:S03]  /*217a0*/  PRMT R209, RZ, 0x7610, R209 ;  /* 0x00007610ffd17816 */ /* 0x000fc600000000d1 */
[----:B------:R-:W2:Y:S01]  /*217b0*/  LDL.LU R144, [R1+0x5c8] ;  /* 0x0005c80001907983 */ /* 0x000ea20000300800 */
[----:B0-----:R-:W-:Y:S02]  /*217c0*/  @!P0 IMAD.MOV.U32 R6, RZ, RZ, R140 ;  /* 0x000000ffff068224 */ /* 0x001fe400078e008c */
[----:B------:R-:W-:Y:S01]  /*217d0*/  @!P0 IMAD.MOV.U32 R7, RZ, RZ, R142 ;  /* 0x000000ffff078224 */ /* 0x000fe200078e008e */
        /* <DEDUP_REMOVED lines=10> */
[----:B----4-:R-:W-:-:S03]  /*21880*/  @!P0 IMAD.MOV.U32 R7, RZ, RZ, R25 ;  /* 0x000000ffff078224 */ /* 0x010fc600078e0019 */
[----:B------:R-:W4:Y:S01]  /*21890*/  LDL R25, [R1+0x5bc] ;  /* 0x0005bc0001197983 */ /* 0x000f220000100800 */
[----:B---3--:R-:W-:-:S03]  /*218a0*/  @!P0 IMAD.MOV.U32 R6, RZ, RZ, R24 ;  /* 0x000000ffff068224 */ /* 0x008fc600078e0018 */
[----:B------:R-:W3:Y:S04]  /*218b0*/  LDL R24, [R1+0x5c0] ;  /* 0x0005c00001187983 */ /* 0x000ee80000100800 */
[----:B------:R2:W3:Y:S02]  /*218c0*/  @!P0 LDG.E.U16 R208, desc[UR6][R6.64] ;  /* 0x0000000606d08981 */ /* 0x0004e4000c1e1500 */
        /* <DEDUP_REMOVED lines=11> */
[----:B0-----:R-:W-:-:S02]  /*21980*/  @!P0 IMAD.MOV.U32 R6, RZ, RZ, R144 ;  /* 0x000000ffff068224 */ /* 0x001fc400078e0090 */
[----:B------:R-:W-:-:S05]  /*21990*/  @!P0 IMAD.MOV.U32 R7, RZ, RZ, R140 ;  /* 0x000000ffff078224 */ /* 0x000fca00078e008c */
[----:B------:R4:W2:Y:S01]  /*219a0*/  @!P0 LDG.E.U16 R205, desc[UR6][R6.64] ;  /* 0x0000000606cd8981 */ /* 0x0008a2000c1e1500 */
[----:B------:R-:W-:Y:S01]  /*219b0*/  PRMT R204, RZ, 0x7610, R204 ;  /* 0x00007610ffcc7816 */ /* 0x000fe200000000cc */
[----:B----4-:R-:W-:Y:S02]  /*219c0*/  @!P0 IMAD.MOV.U32 R7, RZ, RZ, R25 ;  /* 0x000000ffff078224 */ /* 0x010fe400078e0019 */
[----:B------:R-:W4:Y:S01]  /*219d0*/  LDL R25, [R1+0x58c] ;  /* 0x00058c0001197983 */ /* 0x000f220000100800 */
[----:B---3--:R-:W-:-:S03]  /*219e0*/  @!P0 IMAD.MOV.U32 R6, RZ, RZ, R24 ;  /* 0x000000ffff068224 */ /* 0x008fc600078e0018 */
[----:B------:R-:W3:Y:S04]  /*219f0*/  LDL R24, [R1+0x590] ;  /* 0x0005900001187983 */ /* 0x000ee80000100800 */
[----:B------:R2:W3:Y:S02]  /*21a00*/  @!P0 LDG.E.U16 R204, desc[UR6][R6.64] ;  /* 0x0000000606cc8981 */ /* 0x0004e4000c1e1500 */
[----:B--2---:R-:W-:Y:S02]  /*21a10*/  @!P0 IMAD.MOV.U32 R6, RZ, RZ, R132 ;  /* 0x000000ffff068224 */ /* 0x004fe400078e0084 */
[----:B------:R-:W2:Y:S01]  /*21a20*/  LDL R132, [R1+0x588] ;  /* 0x0005880001847983 */ /* 0x000ea20000100800 */
[----:B------:R-:W-:Y:S01]  /*21a30*/  PRMT R203, RZ, 0x7610, R203 ;  /* 0x00007610ffcb7816 */ /* 0x000fe200000000cb */
[----:B------:R-:W-:-:S02]  /*21a40*/  @!P0 IMAD.MOV.U32 R7, RZ, RZ, R134 ;  /* 0x000000ffff078224 */ /* 0x000fc400078e0086 */
[----:B------:R-:W2:Y:S01]  /*21a50*/  LDL R134, [R1+0x584] ;  /* 0x0005840001867983 */ /* 0x000ea20000100800 */
[----:B------:R-:W-:-:S03]  /*21a60*/  PRMT R202, RZ, 0x7610, R202 ;  /* 0x00007610ffca7816 */ /* 0x000fc600000000ca */
[----:B------:R0:W2:Y:S01]  /*21a70*/  @!P0 LDG.E.U16 R203, desc[UR6][R6.64] ;  /* 0x0000000606cb8981 */ /* 0x0000a2000c1e1500 */
[----:B------:R-:W-:Y:S01]  /*21a80*/  PRMT R201, RZ, 0x7610, R201 ;  /* 0x00007610ffc97816 */ /* 0x000fe200000000c9 */
[----:B0-----:R-:W-:Y:S02]  /*21a90*/  @!P0 IMAD.MOV.U32 R6, RZ, RZ, R138 ;  /* 0x000000ffff068224 */ /* 0x001fe400078e008a */
[----:B------:R-:W-:Y:S01]  /*21aa0*/  @!P0 IMAD.MOV.U32 R7, RZ, RZ, R139 ;  /* 0x000000ffff078224 */ /* 0x000fe200078e008b */
[----:B------:R-:W2:Y:S04]  /*21ab0*/  LDL R138, [R1+0x580] ;  /* 0x00058000018a7983 */ /* 0x000ea80000100800 */
[----:B------:R-:W2:Y:S04]  /*21ac0*/  LDL R139, [R1+0x57c] ;  /* 0x00057c00018b7983 */ /* 0x000ea80000100800 */
[----:B------:R0:W2:Y:S02]  /*21ad0*/  @!P0 LDG.E.U16 R202, desc[UR6][R6.64] ;  /* 0x0000000606ca8981 */ /* 0x0000a4000c1e1500 */
[----:B0-----:R-:W-:-:S02]  /*21ae0*/  @!P0 IMAD.MOV.U32 R6, RZ, RZ, R136 ;  /* 0x000000ffff068224 */ /* 0x001fc400078e0088 */
[----:B------:R-:W-:Y:S01]  /*21af0*/  @!P0 IMAD.MOV.U32 R7, RZ, RZ, R137 ;  /* 0x000000ffff078224 */ /* 0x000fe200078e0089 */
[----:B------:R-:W2:Y:S04]  /*21b00*/  LDL R136, [R1+0x568] ;  /* 0x0005680001887983 */ /* 0x000ea80000100800 */
[----:B------:R-:W2:Y:S04]  /*21b10*/  LDL R137, [R1+0x564] ;  /* 0x0005640001897983 */ /* 0x000ea80000100800 */
[----:B------:R4:W2:Y:S01]  /*21b20*/  @!P0 LDG.E.U16 R201, desc[UR6][R6.64] ;  /* 0x0000000606c98981 */ /* 0x0008a2000c1e1500 */
[----:B------:R-:W-:Y:S01]  /*21b30*/  PRMT R200, RZ, 0x7610, R200 ;  /* 0x00007610ffc87816 */ /* 0x000fe200000000c8 */
[----:B----4-:R-:W-:-:S02]  /*21b40*/  @!P0 IMAD.MOV.U32 R7, RZ, RZ, R25 ;  /* 0x000000ffff078224 */ /* 0x010fc400078e0019 */
        /* <DEDUP_REMOVED lines=13> */
[----:B------:R-:W2:Y:S01]  /*21c20*/  LDL R138, [R1+0x550] ;  /* 0x00055000018a7983 */ /* 0x000ea20000100800 */
[----:B------:R-:W-:-:S03]  /*21c30*/  @!P0 IMAD.MOV.U32 R7, RZ, RZ, R139 ;  /* 0x000000ffff078224 */ /* 0x000fc600078e008b */
[----:B------:R-:W2:Y:S04]  /*21c40*/  LDL R139, [R1+0x54c] ;  /* 0x00054c00018b7983 */ /* 0x000ea80000100800 */
[----:B------:R0:W2:Y:S02]  /*21c50*/  @!P0 LDG.E.U16 R198, desc[UR6][R6.64] ;  /* 0x0000000606c68981 */ /* 0x0000a4000c1e1500 */
[----:B0-----:R-:W-:Y:S02]  /*21c60*/  @!P0 IMAD.MOV.U32 R6, RZ, RZ, R136 ;  /* 0x000000ffff068224 */ /* 0x001fe400078e0088 */
[----:B------:R-:W2:Y:S01]  /*21c70*/  LDL R136, [R1+0x548] ;  /* 0x0005480001887983 */ /* 0x000ea20000100800 */
[----:B------:R-:W-:-:S03]  /*21c80*/  @!P0 IMAD.MOV.U32 R7, RZ, RZ, R137 ;  /* 0x000000ffff078224 */ /* 0x000fc600078e0089 */
[----:B------:R-:W2:Y:S04]  /*21c90*/  LDL R137, [R1+0x544] ;  /* 0x0005440001897983 */ /* 0x000ea80000100800 */
        /* <DEDUP_REMOVED lines=154> */
[----:B------:R-:W-:Y:S01]  /*22640*/  @!P0 IMAD.MOV.U32 R7, RZ, RZ, R134 ;  /* 0x000000ffff078224 */ /* 0x000fe200078e0086 */
[----:B------:R-:W-:Y:S01]  /*22650*/  PRMT R170, RZ, 0x7610, R170 ;  /* 0x00007610ffaa7816 */ /* 0x000fe200000000aa */
[----:B------:R-:W2:Y:S04]  /*22660*/  LDL R134, [R1+0x3a0] ;  /* 0x0003a00001867983 */ /* 0x000ea80000100800 */
[----:B------:R0:W2:Y:S01]  /*22670*/  @!P0 LDG.E.U16 R171, desc[UR6][R6.64] ;  /* 0x0000000606ab8981 */ /* 0x0000a2000c1e1500 */
[----:B------:R-:W-:-:S03]  /*22680*/  PRMT R169, RZ, 0x7610, R169 ;  /* 0x00007610ffa97816 */ /* 0x000fc600000000a9 */
[----:B------:R-:W2:Y:S04]  /*22690*/  LDL.LU R143, [R1+0x360] ;  /* 0x00036000018f7983 */ /* 0x000ea80000300800 */
[----:B------:R-:W2:Y:S01]  /*226a0*/  LDL.LU R145, [R1+0x324] ;  /* 0x0003240001917983 */ /* 0x000ea20000300800 */
[----:B0-----:R-:W-:-:S03]  /*226b0*/  @!P0 IMAD.MOV.U32 R6, RZ, RZ, R138 ;  /* 0x000000ffff068224 */ /* 0x001fc600078e008a */
[----:B------:R-:W2:Y:S01]  /*226c0*/  LDL R138, [R1+0x41c] ;  /* 0x00041c00018a7983 */ /* 0x000ea20000100800 */
[----:B------:R-:W-:-:S03]  /*226d0*/  @!P0 IMAD.MOV.U32 R7, RZ, RZ, R139 ;  /* 0x000000ffff078224 */ /* 0x000fc600078e008b */
[----:B------:R-:W2:Y:S04]  /*226e0*/  LDL R139, [R1+0x364] ;  /* 0x00036400018b7983 */ /* 0x000ea80000100800 */
[----:B------:R0:W2:Y:S02]  /*226f0*/  @!P0 LDG.E.U16 R170, desc[UR6][R6.64] ;  /* 0x0000000606aa8981 */ /* 0x0000a4000c1e1500 */
[----:B0-----:R-:W-:Y:S01]  /*22700*/  @!P0 IMAD.MOV.U32 R6, RZ, RZ, R136 ;  /* 0x000000ffff068224 */ /* 0x001fe200078e0088 */
[----:B------:R-:W-:Y:S01]  /*22710*/  PRMT R168, RZ, 0x7610, R168 ;  /* 0x00007610ffa87816 */ /* 0x000fe200000000a8 */
[----:B------:R-:W2:Y:S01]  /*22720*/  LDL R136, [R1+0x3e0] ;  /* 0x0003e00001887983 */ /* 0x000ea20000100800 */
[----:B------:R-:W-:-:S03]  /*22730*/  @!P0 IMAD.MOV.U32 R7, RZ, RZ, R137 ;  /* 0x000000ffff078224 */ /* 0x000fc600078e0089 */
[----:B------:R-:W2:Y:S04]  /*22740*/  LDL R137, [R1+0x3dc] ;  /* 0x0003dc0001897983 */ /* 0x000ea80000100800 */
[----:B------:R4:W2:Y:S02]  /*22750*/  @!P0 LDG.E.U16 R169, desc[UR6][R6.64] ;  /* 0x0000000606a98981 */ /* 0x0008a4000c1e1500 */
        /* <DEDUP_REMOVED lines=15> */
[----:B0-----:R-:W-:Y:S02]  /*22850*/  @!P0 IMAD.MOV.U32 R7, RZ, RZ, R143 ;  /* 0x000000ffff078224 */ /* 0x001fe400078e008f */
[----:B------:R-:W-:-:S05]  /*22860*/  @!P0 IMAD.MOV.U32 R6, RZ, RZ, R139 ;  /* 0x000000ffff068224 */ /* 0x000fca00078e008b */
[----:B------:R0:W2:Y:S01]  /*22870*/  @!P0 LDG.E.U16 R166, desc[UR6][R6.64] ;  /* 0x0000000606a68981 */ /* 0x0000a2000c1e1500 */
[----:B------:R-:W-:Y:S01]  /*22880*/  PRMT R164, RZ, 0x7610, R164 ;  /* 0x00007610ffa47816 */ /* 0x000fe200000000a4 */
[----:B0-----:R-:W-:Y:S01]  /*22890*/  @!P0 IMAD.MOV.U32 R6, RZ, RZ, R145 ;  /* 0x000000ffff068224 */ /* 0x001fe200078e0091 */
[----:B------:R-:W-:Y:S01]  /*228a0*/  PRMT R163, RZ, 0x7610, R163 ;  /* 0x00007610ffa37816 */ /* 0x000fe200000000a3 */
[----:B----4-:R-:W-:Y:S02]  /*228b0*/  @!P0 IMAD.MOV.U32 R7, RZ, RZ, R25 ;  /* 0x000000ffff078224 */ /* 0x010fe400078e0019 */
[----:B------:R-:W4:Y:S04]  /*228c0*/  LDL.LU R25, [R1+0x31c] ;  /* 0x00031c0001197983 */ /* 0x000f280000300800 */
[----:B------:R3:W4:Y:S04]  /*228d0*/  @!P0 LDG.E.U16 R165, desc[UR6][R6.64] ;  /* 0x0000000606a58981 */ /* 0x000728000c1e1500 */
[----:B------:R-:W4:Y:S04]  /*228e0*/  LDL R150, [R1+0x444] ;  /* 0x0004440001967983 */ /* 0x000f280000100800 */
[----:B------:R-:W4:Y:S01]  /*228f0*/  LDL R139, [R1+0x448] ;  /* 0x00044800018b7983 */ /* 0x000f220000100800 */
[----:B---3--:R-:W-:-:S02]  /*22900*/  @!P0 IMAD.MOV.U32 R6, RZ, RZ, R24 ;  /* 0x000000ffff068224 */ /* 0x008fc400078e0018 */
[----:B------:R-:W-:Y:S01]  /*22910*/  @!P0 IMAD.MOV.U32 R7, RZ, RZ, R138 ;  /* 0x000000ffff078224 */ /* 0x000fe200078e008a */
        /* <DEDUP_REMOVED lines=9> */
[----:B--2---:R-:W-:-:S03]  /*229b0*/  @!P0 IMAD.MOV.U32 R6, RZ, RZ, R132 ;  /* 0x000000ffff068224 */ /* 0x004fc600078e0084 */
[----:B------:R-:W2:Y:S01]  /*229c0*/  LDL R132, [R1+0x418] ;  /* 0x0004180001847983 */ /* 0x000ea20000100800 */
[----:B------:R-:W-:-:S03]  /*229d0*/  @!P0 IMAD.MOV.U32 R7, RZ, RZ, R134 ;  /* 0x000000ffff078224 */ /* 0x000fc600078e0086 */
[----:B------:R-:W2:Y:S04]  /*229e0*/  LDL R134, [R1+0x3d8] ;  /* 0x0003d80001867983 */ /* 0x000ea80000100800 */
[----:B------:R0:W2:Y:S01]  /*229f0*/  @!P0 LDG.E.U16 R162, desc[UR6][R6.64] ;  /* 0x0000000606a28981 */ /* 0x0000a2000c1e1500 */
[----:B------:R-:W-:-:S03]  /*22a00*/  PRMT R160, RZ, 0x7610, R160 ;  /* 0x00007610ffa07816 */ /* 0x000fc600000000a0 */
[----:B------:R-:W2:Y:S01]  /*22a10*/  LDL.LU R142, [R1+0x390] ;  /* 0x00039000018e7983 */ /* 0x000ea20000300800 */
[----:B0-----:R-:W-:Y:S02]  /*22a20*/  @!P0 IMAD.MOV.U32 R6, RZ, RZ, R140 ;  /* 0x000000ffff068224 */ /* 0x001fe400078e008c */
[----:B------:R-:W-:-:S05]  /*22a30*/  @!P0 IMAD.MOV.U32 R7, RZ, RZ, R147 ;  /* 0x000000ffff078224 */ /* 0x000fca00078e0093 */
[----:B------:R4:W2:Y:S01]  /*22a40*/  @!P0 LDG.E.U16 R161, desc[UR6][R6.64] ;  /* 0x0000000606a18981 */ /* 0x0008a2000c1e1500 */
[----:B------:R-:W-:Y:S01]  /*22a50*/  PRMT R159, RZ, 0x7610, R159 ;  /* 0x00007610ff9f7816 */ /* 0x000fe2000000009f */
[----:B----4-:R-:W-:Y:S02]  /*22a60*/  @!P0 IMAD.MOV.U32 R6, RZ, RZ, R25 ;  /* 0x000000ffff068224 */ /* 0x010fe400078e0019 */
[----:B---3--:R-:W-:Y:S02]  /*22a70*/  @!P0 IMAD.MOV.U32 R7, RZ, RZ, R24 ;  /* 0x000000ffff078224 */ /* 0x008fe400078e0018 */
[----:B------:R-:W3:Y:S04]  /*22a80*/  LDL.LU R24, [R1+0x394] ;  /* 0x0003940001187983 */ /* 0x000ee80000300800 */
[----:B------:R0:W4:Y:S04]  /*22a90*/  @!P0 LDG.E.U16 R160, desc[UR6][R6.64] ;  /* 0x0000000606a08981 */ /* 0x000128000c1e1500 */
[----:B------:R-:W4:Y:S04]  /*22aa0*/  LDL.LU R138, [R1+0x354] ;  /* 0x00035400018a7983 */ /* 0x000f280000300800 */
[----:B------:R-:W4:Y:S01]  /*22ab0*/  LDL.LU R149, [R1+0x350] ;  /* 0x0003500001957983 */ /* 0x000f220000300800 */
[----:B0-----:R-:W-:-:S02]  /*22ac0*/  @!P0 IMAD.MOV.U32 R6, RZ, RZ, R139 ;  /* 0x000000ffff068224 */ /* 0x001fc400078e008b */
[----:B------:R-:W-:Y:S01]  /*22ad0*/  @!P0 IMAD.MOV.U32 R7, RZ, RZ, R150 ;  /* 0x000000ffff078224 */ /* 0x000fe200078e0096 */
[----:B------:R-:W-:Y:S01]  /*22ae0*/  PRMT R158, RZ, 0x7610, R158 ;  /* 0x00007610ff9e7816 */ /* 0x000fe2000000009e */
[----:B------:R-:W4:Y:S04]  /*22af0*/  LDL R139, [R1+0x3cc] ;  /* 0x0003cc00018b7983 */ /* 0x000f280000100800 */
[----:B------:R2:W4:Y:S02]  /*22b00*/  @!P0 LDG.E.U16 R159, desc[UR6][R6.64] ;  /* 0x00000006069f8981 */ /* 0x000524000c1e1500 */
[----:B--2---:R-:W-:Y:S02]  /*22b10*/  @!P0 IMAD.MOV.U32 R6, RZ, RZ, R132 ;  /* 0x000000ffff068224 */ /* 0x004fe400078e0084 */
[----:B------:R-:W2:Y:S01]  /*22b20*/  LDL R132, [R1+0x314] ;  /* 0x0003140001847983 */ /* 0x000ea20000100800 */
[----:B------:R-:W-:Y:S01]  /*22b30*/  @!P0 IMAD.MOV.U32 R7, RZ, RZ, R137 ;  /* 0x000000ffff078224 */ /* 0x000fe200078e0089 */
[----:B------:R-:W-:-:S02]  /*22b40*/  PRMT R157, RZ, 0x7610, R157 ;  /* 0x00007610ff9d7816 */ /* 0x000fc4000000009d */
[----:B------:R-:W-:Y:S01]  /*22b50*/  PRMT R156, RZ, 0x7610, R156 ;  /* 0x00007610ff9c7816 */ /* 0x000fe2000000009c */
        /* <DEDUP_REMOVED lines=11> */
[----:B---3--:R-:W-:-:S05]  /*22c10*/  @!P0 IMAD.MOV.U32 R6, RZ, RZ, R24 ;  /* 0x000000ffff068224 */ /* 0x008fca00078e0018 */
[----:B------:R4:W3:Y:S02]  /*22c20*/  @!P0 LDG.E.U16 R156, desc[UR6][R6.64] ;  /* 0x00000006069c8981 */ /* 0x0008e4000c1e1500 */
[----:B----4-:R-:W-:Y:S02]  /*22c30*/  @!P0 IMAD.MOV.U32 R6, RZ, RZ, R138 ;  /* 0x000000ffff068224 */ /* 0x010fe400078e008a */
[----:B------:R-:W-:-:S05]  /*22c40*/  @!P0 IMAD.MOV.U32 R7, RZ, RZ, R149 ;  /* 0x000000ffff078224 */ /* 0x000fca00078e0095 */
[----:B------:R0:W4:Y:S02]  /*22c50*/  @!P0 LDG.E.U16 R155, desc[UR6][R6.64] ;  /* 0x00000006069b8981 */ /* 0x000124000c1e1500 */
[----:B0-----:R-:W-:Y:S02]  /*22c60*/  @!P0 IMAD.MOV.U32 R7, RZ, RZ, R2 ;  /* 0x000000ffff078224 */ /* 0x001fe400078e0002 */
[----:B--2---:R-:W-:Y:S02]  /*22c70*/  @!P0 IMAD.MOV.U32 R6, RZ, RZ, R132 ;  /* 0x000000ffff068224 */ /* 0x004fe400078e0084 */
[----:B------:R-:W2:Y:S04]  /*22c80*/  LDL R132, [R1+0x30c] ;  /* 0x00030c0001847983 */ /* 0x000ea80000100800 */
[----:B------:R0:W-:Y:S04]  /*22c90*/  STL [R1+0xf5c], R2 ;  /* 0x000f5c0201007387 */ /* 0x0001e80000100800 */
[----:B------:R1:W4:Y:S04]  /*22ca0*/  @!P0 LDG.E.U16 R154, desc[UR6][R6.64] ;  /* 0x00000006069a8981 */ /* 0x000328000c1e1500 */
[----:B0-----:R-:W3:Y:S04]  /*22cb0*/  LDL.LU R2, [R1+0x348] ;  /* 0x0003480001027983 */ /* 0x001ee80000300800 */
[----:B------:R-:W1:Y:S04]  /*22cc0*/  LDL R6, [R1+0x40c] ;  /* 0x00040c0001067983 */ /* 0x000e680000100800 */
[----:B------:R-:W1:Y:S01]  /*22cd0*/  LDL R7, [R1+0x410] ;  /* 0x0004100001077983 */ /* 0x000e620000100800 */
[----:B------:R-:W-:-:S02]  /*22ce0*/  PRMT R153, RZ, 0x7610, R153 ;  /* 0x00007610ff997816 */ /* 0x000fc40000000099 */
[----:B------:R-:W-:Y:S02]  /*22cf0*/  PRMT R152, RZ, 0x7610, R152 ;  /* 0x00007610ff987816 */ /* 0x000fe40000000098 */
[----:B------:R-:W-:Y:S02]  /*22d00*/  PRMT R23, RZ, 0x7610, R23 ;  /* 0x00007610ff177816 */ /* 0x000fe40000000017 */
[----:B------:R-:W-:Y:S02]  /*22d10*/  PRMT R22, RZ, 0x7610, R22 ;  /* 0x00007610ff167816 */ /* 0x000fe40000000016 */
[----:B------:R-:W-:Y:S02]  /*22d20*/  PRMT R21, RZ, 0x7610, R21 ;  /* 0x00007610ff157816 */ /* 0x000fe40000000015 */
[----:B-1----:R-:W-:-:S04]  /*22d30*/  @!P0 LOP3.LUT R7, R7, R6, RZ, 0x3c, !PT ;  /* 0x0000000607078212 */ /* 0x002fc800078e3cff */
[----:B------:R-:W-:-:S04]  /*22d40*/  @!P0 LOP3.LUT R6, R7, R6, RZ, 0x3c, !PT ;  /* 0x0000000607068212 */ /* 0x000fc800078e3cff */
[----:B------:R-:W-:-:S05]  /*22d50*/  @!P0 LOP3.LUT R7, R7, R6, RZ, 0x3c, !PT ;  /* 0x0000000607078212 */ /* 0x000fca00078e3cff */
[----:B------:R0:W4:Y:S02]  /*22d60*/  @!P0 LDG.E.U16 R153, desc[UR6][R6.64] ;  /* 0x0000000606998981 */ /* 0x000124000c1e1500 */
[----:B0-----:R-:W-:Y:S02]  /*22d70*/  @!P0 IMAD.MOV.U32 R6, RZ, RZ, R137 ;  /* 0x000000ffff068224 */ /* 0x001fe400078e0089 */
[----:B------:R-:W-:Y:S01]  /*22d80*/  @!P0 IMAD.MOV.U32 R7, RZ, RZ, R139 ;  /* 0x000000ffff078224 */ /* 0x000fe200078e008b */
[----:B------:R-:W4:Y:S04]  /*22d90*/  LDL R137, [R1+0x384] ;  /* 0x0003840001897983 */ /* 0x000f280000100800 */
[----:B------:R0:W4:Y:S02]  /*22da0*/  @!P0 LDG.E.U16 R152, desc[UR6][R6.64] ;  /* 0x0000000606988981 */ /* 0x000124000c1e1500 */
[----:B0-----:R-:W-:-:S02]  /*22db0*/  @!P0 IMAD.MOV.U32 R6, RZ, RZ, R134 ;  /* 0x000000ffff068224 */ /* 0x001fc400078e0086 */
[----:B------:R-:W-:Y:S01]  /*22dc0*/  @!P0 IMAD.MOV.U32 R7, RZ, RZ, R150 ;  /* 0x000000ffff078224 */ /* 0x000fe200078e0096 */
[----:B------:R-:W4:Y:S04]  /*22dd0*/  LDL.LU R134, [R1+0x344] ;  /* 0x0003440001867983 */ /* 0x000f280000300800 */
[----:B------:R0:W4:Y:S04]  /*22de0*/  @!P0 LDG.E.U16 R23, desc[UR6][R6.64] ;  /* 0x0000000606178981 */ /* 0x000128000c1e1500 */
[----:B------:R-:W4:Y:S01]  /*22df0*/  LDL.LU R139, [R1+0x380] ;  /* 0x00038000018b7983 */ /* 0x000f220000300800 */
[----:B0-----:R-:W-:-:S02]  /*22e00*/  @!P0 IMAD.MOV.U32 R6, RZ, RZ, R136 ;  /* 0x000000ffff068224 */ /* 0x001fc400078e0088 */
[----:B---3--:R-:W-:-:S05]  /*22e10*/  @!P0 IMAD.MOV.U32 R7, RZ, RZ, R2 ;  /* 0x000000ffff078224 */ /* 0x008fca00078e0002 */
[----:B------:R2:W3:Y:S02]  /*22e20*/  @!P0 LDG.E.U16 R22, desc[UR6][R6.64] ;  /* 0x0000000606168981 */ /* 0x0004e4000c1e1500 */
[----:B--2---:R-:W-:Y:S02]  /*22e30*/  @!P0 IMAD.MOV.U32 R6, RZ, RZ, R132 ;  /* 0x000000ffff068224 */ /* 0x004fe400078e0084 */
[----:B------:R-:W-:Y:S01]  /*22e40*/  @!P0 IMAD.MOV.U32 R7, RZ, RZ, R3 ;  /* 0x000000ffff078224 */ /* 0x000fe200078e0003 */
[----:B------:R-:W2:Y:S04]  /*22e50*/  LDL R132, [R1+0x304] ;  /* 0x0003040001847983 */ /* 0x000ea80000100800 */
[----:B------:R0:W-:Y:S04]  /*22e60*/  STL [R1+0xf60], R3 ;  /* 0x000f600301007387 */ /* 0x0001e80000100800 */
[----:B------:R1:W3:Y:S04]  /*22e70*/  @!P0 LDG.E.U16 R21, desc[UR6][R6.64] ;  /* 0x0000000606158981 */ /* 0x0002e8000c1e1500 */
[----:B0-----:R-:W2:Y:S04]  /*22e80*/  LDL.LU R3, [R1+0x340] ;  /* 0x0003400001037983 */ /* 0x001ea80000300800 */
[----:B------:R-:W1:Y:S04]  /*22e90*/  LDL R6, [R1+0x404] ;  /* 0x0004040001067983 */ /* 0x000e680000100800 */
[----:B------:R-:W1:Y:S01]  /*22ea0*/  LDL R7, [R1+0x408] ;  /* 0x0004080001077983 */ /* 0x000e620000100800 */
[----:B------:R-:W-:-:S02]  /*22eb0*/  PRMT R20, RZ, 0x7610, R20 ;  /* 0x00007610ff147816 */ /* 0x000fc40000000014 */
[----:B-1----:R-:W-:-:S04]  /*22ec0*/  @!P0 LOP3.LUT R7, R7, R6, RZ, 0x3c, !PT ;  /* 0x0000000607078212 */ /* 0x002fc800078e3cff */
[----:B------:R-:W-:-:S04]  /*22ed0*/  @!P0 LOP3.LUT R6, R7, R6, RZ, 0x3c, !PT ;  /* 0x0000000607068212 */ /* 0x000fc800078e3cff */
[----:B------:R-:W-:-:S05]  /*22ee0*/  @!P0 LOP3.LUT R7, R7, R6, RZ, 0x3c, !PT ;  /* 0x0000000607078212 */ /* 0x000fca00078e3cff */
[----:B------:R0:W3:Y:S04]  /*22ef0*/  @!P0 LDG.E.U16 R20, desc[UR6][R6.64] ;  /* 0x0000000606148981 */ /* 0x0000e8000c1e1500 */
[----:B------:R-:W0:Y:S04]  /*22f00*/  LDL R6, [R1+0x3c4] ;  /* 0x0003c40001067983 */ /* 0x000e280000100800 */
[----:B------:R-:W0:Y:S01]  /*22f10*/  LDL R7, [R1+0x3c8] ;  /* 0x0003c80001077983 */ /* 0x000e220000100800 */
[----:B------:R-:W-:Y:S02]  /*22f20*/  PRMT R19, RZ, 0x7610, R19 ;  /* 0x00007610ff137816 */ /* 0x000fe40000000013 */
[----:B------:R-:W-:-:S02]  /*22f30*/  PRMT R18, RZ, 0x7610, R18 ;  /* 0x00007610ff127816 */ /* 0x000fc40000000012 */
[----:B------:R-:W-:Y:S02]  /*22f40*/  PRMT R17, RZ, 0x7610, R17 ;  /* 0x00007610ff117816 */ /* 0x000fe40000000011 */
[----:B------:R-:W-:Y:S02]  /*22f50*/  PRMT R14, RZ, 0x7610, R14 ;  /* 0x00007610ff0e7816 */ /* 0x000fe4000000000e */
[----:B0-----:R-:W-:-:S04]  /*22f60*/  @!P0 LOP3.LUT R7, R7, R6, RZ, 0x3c, !PT ;  /* 0x0000000607078212 */ /* 0x001fc800078e3cff */
[----:B------:R-:W-:-:S04]  /*22f70*/  @!P0 LOP3.LUT R6, R7, R6, RZ, 0x3c, !PT ;  /* 0x0000000607068212 */ /* 0x000fc800078e3cff */
[----:B------:R-:W-:-:S05]  /*22f80*/  @!P0 LOP3.LUT R7, R7, R6, RZ, 0x3c, !PT ;  /* 0x0000000607078212 */ /* 0x000fca00078e3cff */
[----:B------:R4:W3:Y:S02]  /*22f90*/  @!P0 LDG.E.U16 R19, desc[UR6][R6.64] ;  /* 0x0000000606138981 */ /* 0x0008e4000c1e1500 */
[----:B----4-:R-:W-:Y:S02]  /*22fa0*/  @!P0 IMAD.MOV.U32 R6, RZ, RZ, R137 ;  /* 0x000000ffff068224 */ /* 0x010fe400078e0089 */
[----:B------:R-:W-:Y:S01]  /*22fb0*/  @!P0 IMAD.MOV.U32 R7, RZ, RZ, R139 ;  /* 0x000000ffff078224 */ /* 0x000fe200078e008b */
[----:B------:R-:W4:Y:S04]  /*22fc0*/  LDL.LU R137, [R1+0x378] ;  /* 0x0003780001897983 */ /* 0x000f280000300800 */
[----:B------:R0:W3:Y:S02]  /*22fd0*/  @!P0 LDG.E.U16 R18, desc[UR6][R6.64] ;  /* 0x0000000606128981 */ /* 0x0000e4000c1e1500 */
[----:B0-----:R-:W-:-:S02]  /*22fe0*/  @!P0 IMAD.MOV.U32 R6, RZ, RZ, R134 ;  /* 0x000000ffff068224 */ /* 0x001fc400078e0086 */
[----:B--2---:R-:W-:Y:S01]  /*22ff0*/  @!P0 IMAD.MOV.U32 R7, RZ, RZ, R3 ;  /* 0x000000ffff078224 */ /* 0x004fe200078e0003 */
[----:B------:R0:W-:Y:S04]  /*23000*/  STL [R1+0xfd0], R3 ;  /* 0x000fd00301007387 */ /* 0x0001e80000100800 */
[----:B------:R1:W2:Y:S04]  /*23010*/  @!P0 LDG.E.U16 R17, desc[UR6][R6.64] ;  /* 0x0000000606118981 */ /* 0x0002a8000c1e1500 */
[----:B0-----:R-:W4:Y:S01]  /*23020*/  LDL.LU R3, [R1+0x37c] ;  /* 0x00037c0001037983 */ /* 0x001f220000300800 */
[----:B-1----:R-:W-:-:S02]  /*23030*/  @!P0 IMAD.MOV.U32 R6, RZ, RZ, R132 ;  /* 0x000000ffff068224 */ /* 0x002fc400078e0084 */
[----:B------:R-:W-:Y:S01]  /*23040*/  @!P0 IMAD.MOV.U32 R7, RZ, RZ, R4 ;  /* 0x000000ffff078224 */ /* 0x000fe200078e0004 */
[----:B------:R-:W3:Y:S04]  /*23050*/  LDL.LU R132, [R1+0x33c] ;  /* 0x00033c0001847983 */ /* 0x000ee80000300800 */
[----:B------:R0:W-:Y:S04]  /*23060*/  STL [R1+0xf64], R4 ;  /* 0x000f640401007387 */ /* 0x0001e80000100800 */
[----:B------:R1:W2:Y:S04]  /*23070*/  @!P0 LDG.E.U16 R14, desc[UR6][R6.64] ;  /* 0x00000006060e8981 */ /* 0x0002a8000c1e1500 */
[----:B0-----:R-:W2:Y:S04]  /*23080*/  LDL.LU R4, [R1+0x2fc] ;  /* 0x0002fc0001047983 */ /* 0x001ea80000300800 */
[----:B------:R-:W1:Y:S04]  /*23090*/  LDL R6, [R1+0x43c] ;  /* 0x00043c0001067983 */ /* 0x000e680000100800 */
[----:B------:R-:W1:Y:S01]  /*230a0*/  LDL R7, [R1+0x440] ;  /* 0x0004400001077983 */ /* 0x000e620000100800 */
[----:B------:R-:W-:-:S02]  /*230b0*/  PRMT R13, RZ, 0x7610, R13 ;  /* 0x00007610ff0d7816 */ /* 0x000fc4000000000d */
[----:B-1----:R-:W-:-:S04]  /*230c0*/  @!P0 LOP3.LUT R7, R7, R6, RZ, 0x3c, !PT ;  /* 0x0000000607078212 */ /* 0x002fc800078e3cff */
[----:B------:R-:W-:-:S04]  /*230d0*/  @!P0 LOP3.LUT R6, R7, R6, RZ, 0x3c, !PT ;  /* 0x0000000607068212 */ /* 0x000fc800078e3cff */
[----:B------:R-:W-:-:S05]  /*230e0*/  @!P0 LOP3.LUT R7, R7, R6, RZ, 0x3c, !PT ;  /* 0x0000000607078212 */ /* 0x000fca00078e3cff */
[----:B------:R0:W2:Y:S04]  /*230f0*/  @!P0 LDG.E.U16 R13, desc[UR6][R6.64] ;  /* 0x00000006060d8981 */ /* 0x0000a8000c1e1500 */
[----:B------:R-:W0:Y:S04]  /*23100*/  LDL R6, [R1+0x3fc] ;  /* 0x0003fc0001067983 */ /* 0x000e280000100800 */
[----:B------:R-:W0:Y:S01]  /*23110*/  LDL R7, [R1+0x400] ;  /* 0x0004000001077983 */ /* 0x000e220000100800 */
[----:B------:R-:W-:Y:S02]  /*23120*/  PRMT R12, RZ, 0x7610, R12 ;  /* 0x00007610ff0c7816 */ /* 0x000fe4000000000c */
[----:B0-----:R-:W-:-:S04]  /*23130*/  @!P0 LOP3.LUT R7, R7, R6, RZ, 0x3c, !PT ;  /* 0x0000000607078212 */ /* 0x001fc800078e3cff */
[----:B------:R-:W-:-:S04]  /*23140*/  @!P0 LOP3.LUT R6, R7, R6, RZ, 0x3c, !PT ;  /* 0x0000000607068212 */ /* 0x000fc800078e3cff */
[----:B------:R-:W-:-:S05]  /*23150*/  @!P0 LOP3.LUT R7, R7, R6, RZ, 0x3c, !PT ;  /* 0x0000000607078212 */ /* 0x000fca00078e3cff */
[----:B------:R0:W2:Y:S04]  /*23160*/  @!P0 LDG.E.U16 R12, desc[UR6][R6.64] ;  /* 0x00000006060c8981 */ /* 0x0000a8000c1e1500 */
[----:B------:R-:W0:Y:S04]  /*23170*/  LDL R6, [R1+0x3b8] ;  /* 0x0003b80001067983 */ /* 0x000e280000100800 */
[----:B------:R-:W0:Y:S01]  /*23180*/  LDL R7, [R1+0x3c0] ;  /* 0x0003c00001077983 */ /* 0x000e220000100800 */
[----:B------:R-:W-:Y:S02]  /*23190*/  PRMT R11, RZ, 0x7610, R11 ;  /* 0x00007610ff0b7816 */ /* 0x000fe4000000000b */
[----:B------:R-:W-:Y:S01]  /*231a0*/  PRMT R10, RZ, 0x7610, R10 ;  /* 0x00007610ff0a7816 */ /* 0x000fe2000000000a */
[----:B----4-:R1:W-:Y:S01]  /*231b0*/  STL [R1+0xfd4], R3 ;  /* 0x000fd40301007387 */ /* 0x0103e20000100800 */
[----:B0-----:R-:W-:-:S04]  /*231c0*/  @!P0 LOP3.LUT R7, R7, R6, RZ, 0x3c, !PT ;  /* 0x0000000607078212 */ /* 0x001fc800078e3cff */
[----:B------:R-:W-:-:S04]  /*231d0*/  @!P0 LOP3.LUT R6, R7, R6, RZ, 0x3c, !PT ;  /* 0x0000000607068212 */ /* 0x000fc800078e3cff */
[----:B------:R-:W-:-:S05]  /*231e0*/  @!P0 LOP3.LUT R7, R7, R6, RZ, 0x3c, !PT ;  /* 0x0000000607078212 */ /* 0x000fca00078e3cff */
[----:B------:R0:W4:Y:S02]  /*231f0*/  @!P0 LDG.E.U16 R11, desc[UR6][R6.64] ;  /* 0x00000006060b8981 */ /* 0x000124000c1e1500 */
[----:B0-----:R-:W-:Y:S02]  /*23200*/  @!P0 IMAD.MOV.U32 R6, RZ, RZ, R3 ;  /* 0x000000ffff068224 */ /* 0x001fe400078e0003 */
[----:B------:R-:W-:Y:S02]  /*23210*/  @!P0 IMAD.MOV.U32 R7, RZ, RZ, R137 ;  /* 0x000000ffff078224 */ /* 0x000fe400078e0089 */
[----:B-1----:R-:W-:Y:S02]  /*23220*/  IMAD.MOV.U32 R3, RZ, RZ, R24 ;  /* 0x000000ffff037224 */ /* 0x002fe400078e0018 */
[----:B------:R-:W2:Y:S04]  /*23230*/  LDL.LU R24, [R1+0x1260] ;  /* 0x0012600001187983 */ /* 0x000ea80000300800 */
[----:B------:R0:W4:Y:S04]  /*23240*/  @!P0 LDG.E.U16 R10, desc[UR6][R6.64] ;  /* 0x00000006060a8981 */ /* 0x000128000c1e1500 */
[----:B------:R-:W4:Y:S04]  /*23250*/  LDL R7, [R1+0x338] ;  /* 0x0003380001077983 */ /* 0x000f280000100800 */
[----:B------:R1:W-:Y:S02]  /*23260*/  STL.64 [R1+0x1230], R150 ;  /* 0x0012309601007387 */ /* 0x0003e40000100a00 */
[----:B-1----:R-:W-:-:S02]  /*23270*/  IMAD.MOV.U32 R151, RZ, RZ, R25 ;  /* 0x000000ffff977224 */ /* 0x002fc400078e0019 */
[----:B------:R-:W2:Y:S04]  /*23280*/  LDL.LU R25, [R1+0x125c] ;  /* 0x00125c0001197983 */ /* 0x000ea80000300800 */
[----:B------:R-:W4:Y:S04]  /*23290*/  LDL.LU R150, [R1+0x200] ;  /* 0x0002000001967983 */ /* 0x000f280000300800 */
[----:B------:R1:W-:Y:S04]  /*232a0*/  STL.64 [R1+0x1228], R148 ;  /* 0x0012289401007387 */ /* 0x0003e80000100a00 */
[----:B-1----:R-:W4:Y:S04]  /*232b0*/  LDL.LU R148, [R1+0x224] ;  /* 0x0002240001947983 */ /* 0x002f280000300800 */
[----:B------:R-:W4:Y:S04]  /*232c0*/  LDL.LU R149, [R1+0x210] ;  /* 0x0002100001957983 */ /* 0x000f280000300800 */
[----:B------:R1:W-:Y:S04]  /*232d0*/  STL.64 [R1+0x1220], R146 ;  /* 0x0012209201007387 */ /* 0x0003e80000100a00 */
[----:B-1----:R-:W4:Y:S04]  /*232e0*/  LDL.LU R146, [R1+0x24c] ;  /* 0x00024c0001927983 */ /* 0x002f280000300800 */
[----:B------:R-:W4:Y:S04]  /*232f0*/  LDL.LU R147, [R1+0x238] ;  /* 0x0002380001937983 */ /* 0x000f280000300800 */
[----:B------:R1:W-:Y:S04]  /*23300*/  STL.64 [R1+0x1218], R144 ;  /* 0x0012189001007387 */ /* 0x0003e80000100a00 */
[----:B-1----:R-:W4:Y:S04]  /*23310*/  LDL R144, [R1+0x2f8] ;  /* 0x0002f80001907983 */ /* 0x002f280000100800 */
[----:B------:R-:W4:Y:S04]  /*23320*/  LDL.LU R145, [R1+0x264] ;  /* 0x0002640001917983 */ /* 0x000f280000300800 */
[----:B------:R-:W-:Y:S04]  /*23330*/  STL.64 [R1+0x1210], R142 ;  /* 0x0012108e01007387 */ /* 0x000fe80000100a00 */
[----:B------:R-:W-:Y:S04]  /*23340*/  STL.64 [R1+0x1208], R140 ;  /* 0x0012088c01007387 */ /* 0x000fe80000100a00 */
[----:B------:R-:W-:Y:S04]  /*23350*/  STL.64 [R1+0x1200], R138 ;  /* 0x0012008a01007387 */ /* 0x000fe80000100a00 */
[----:B------:R1:W-:Y:S04]  /*23360*/  STL.64 [R1+0x11f8], R136 ;  /* 0x0011f88801007387 */ /* 0x0003e80000100a00 */
[----:B------:R-:W-:Y:S04]  /*23370*/  STL.64 [R1+0x11f0], R134 ;  /* 0x0011f08601007387 */ /* 0x000fe80000100a00 */
[----:B---3--:R-:W-:Y:S04]  /*23380*/  STL.64 [R1+0x11e8], R132 ;  /* 0x0011e88401007387 */ /* 0x008fe80000100a00 */
[----:B------:R-:W-:Y:S04]  /*23390*/  STL.64 [R1+0x11e0], R130 ;  /* 0x0011e08201007387 */ /* 0x000fe80000100a00 */
[----:B------:R-:W-:Y:S04]  /*233a0*/  STL.64 [R1+0x11d8], R128 ;  /* 0x0011d88001007387 */ /* 0x000fe80000100a00 */
[----:B------:R-:W-:Y:S04]  /*233b0*/  STL.64 [R1+0x11d0], R126 ;  /* 0x0011d07e01007387 */ /* 0x000fe80000100a00 */
[----:B------:R-:W-:Y:S04]  /*233c0*/  STL.64 [R1+0x11c8], R124 ;  /* 0x0011c87c01007387 */ /* 0x000fe80000100a00 */
[----:B------:R-:W-:Y:S04]  /*233d0*/  STL.64 [R1+0x11c0], R122 ;  /* 0x0011c07a01007387 */ /* 0x000fe80000100a00 */
[----:B------:R-:W-:Y:S04]  /*233e0*/  STL.64 [R1+0x11b8], R120 ;  /* 0x0011b87801007387 */ /* 0x000fe80000100a00 */
[----:B------:R-:W-:Y:S04]  /*233f0*/  STL.64 [R1+0x11b0], R118 ;  /* 0x0011b07601007387 */ /* 0x000fe80000100a00 */
[----:B------:R-:W-:Y:S04]  /*23400*/  STL.64 [R1+0x11a8], R116 ;  /* 0x0011a87401007387 */ /* 0x000fe80000100a00 */
[----:B------:R-:W-:Y:S01]  /*23410*/  STL.64 [R1+0x11a0], R114 ;  /* 0x0011a07201007387 */ /* 0x000fe20000100a00 */
[----:B-1----:R-:W1:Y:S03]  /*23420*/  S2R R136, SR_TID.X ;  /* 0x0000000000887919 */ /* 0x002e660000002100 */
        /* <DEDUP_REMOVED lines=28> */
[----:B-1----:R-:W-:-:S03]  /*235f0*/  IMAD.SHL.U32 R138, R136, 0x2, RZ ;  /* 0x00000002888a7824 */ /* 0x002fc600078e00ff */
[----:B------:R-:W-:Y:S04]  /*23600*/  STL.64 [R1+0x10b8], R56 ;  /* 0x0010b83801007387 */ /* 0x000fe80000100a00 */
[----:B------:R-:W-:Y:S04]  /*23610*/  STL.64 [R1+0x10b0], R54 ;  /* 0x0010b03601007387 */ /* 0x000fe80000100a00 */
[----:B------:R-:W-:Y:S04]  /*23620*/  STL.64 [R1+0x10a8], R52 ;  /* 0x0010a83401007387 */ /* 0x000fe80000100a00 */
[----:B------:R-:W-:Y:S04]  /*23630*/  STL.64 [R1+0x10a0], R50 ;  /* 0x0010a03201007387 */ /* 0x000fe80000100a00 */
[----:B------:R-:W-:Y:S01]  /*23640*/  STL.64 [R1+0x1098], R48 ;  /* 0x0010983001007387 */ /* 0x000fe20000100a00 */
[----:B------:R-:W-:-:S03]  /*23650*/  LOP3.LUT R137, R136, 0x40, RZ, 0xc0, !PT ;  /* 0x0000004088897812 */ /* 0x000fc600078ec0ff */
[----:B------:R-:W-:Y:S01]  /*23660*/  STL.64 [R1+0x1090], R46 ;  /* 0x0010902e01007387 */ /* 0x000fe20000100a00 */
[----:B------:R-:W-:-:S03]  /*23670*/  LOP3.LUT R138, R138, 0x7e, RZ, 0xc0, !PT ;  /* 0x0000007e8a8a7812 */ /* 0x000fc600078ec0ff */
[----:B------:R-:W-:Y:S04]  /*23680*/  STL.64 [R1+0x1088], R44 ;  /* 0x0010882c01007387 */ /* 0x000fe80000100a00 */
[----:B------:R-:W-:Y:S04]  /*23690*/  STL.64 [R1+0x1080], R42 ;  /* 0x0010802a01007387 */ /* 0x000fe80000100a00 */
[----:B------:R-:W-:Y:S04]  /*236a0*/  STL.64 [R1+0x1078], R40 ;  /* 0x0010782801007387 */ /* 0x000fe80000100a00 */
[----:B------:R-:W-:Y:S01]  /*236b0*/  STL.64 [R1+0x1070], R38 ;  /* 0x0010702601007387 */ /* 0x000fe20000100a00 */
[----:B------:R-:W-:-:S03]  /*236c0*/  IMAD R138, R137, 0x200, R138 ;  /* 0x00000200898a7824 */ /* 0x000fc600078e028a */
[----:B------:R-:W-:Y:S04]  /*236d0*/  STL.64 [R1+0x1068], R36 ;  /* 0x0010682401007387 */ /* 0x000fe80000100a00 */
[----:B------:R-:W-:Y:S01]  /*236e0*/  STL.64 [R1+0x1060], R34 ;  /* 0x0010602201007387 */ /* 0x000fe20000100a00 */
[----:B------:R-:W-:-:S03]  /*236f0*/  PRMT R9, RZ, 0x7610, R9 ;  /* 0x00007610ff097816 */ /* 0x000fc60000000009 */
[----:B------:R-:W-:Y:S01]  /*23700*/  STL.64 [R1+0x1058], R32 ;  /* 0x0010582001007387 */ /* 0x000fe20000100a00 */
[----:B0-----:R-:W-:-:S03]  /*23710*/  @!P0 IMAD.MOV.U32 R6, RZ, RZ, R132 ;  /* 0x000000ffff068224 */ /* 0x001fc600078e0084 */
[----:B------:R-:W-:Y:S04]  /*23720*/  STL.64 [R1+0x1050], R30 ;  /* 0x0010501e01007387 */ /* 0x000fe80000100a00 */
[----:B------:R-:W-:Y:S01]  /*23730*/  STL.64 [R1+0x1048], R28 ;  /* 0x0010481c01007387 */ /* 0x000fe20000100a00 */
[----:B------:R-:W-:-:S03]  /*23740*/  LOP3.LUT R138, R138, 0x20, RZ, 0x3c, !PT ;  /* 0x000000208a8a7812 */ /* 0x000fc600078e3cff */
[----:B------:R-:W-:Y:S04]  /*23750*/  STL.64 [R1+0x1040], R26 ;  /* 0x0010401a01007387 */ /* 0x000fe80000100a00 */
[----:B--2---:R-:W-:Y:S04]  /*23760*/  STL.64 [R1+0x1038], R24 ;  /* 0x0010381801007387 */ /* 0x004fe80000100a00 */
[----:B------:R-:W-:Y:S04]  /*23770*/  STL [R1+0xf68], R4 ;  /* 0x000f680401007387 */ /* 0x000fe80000100800 */
[----:B------:R-:W2:Y:S04]  /*23780*/  LDL.LU R139, [R1+0x2f0] ;  /* 0x0002f000018b7983 */ /* 0x000ea80000300800 */
[----:B------:R-:W3:Y:S04]  /*23790*/  LDL.LU R140, [R1+0x2dc] ;  /* 0x0002dc00018c7983 */ /* 0x000ee80000300800 */
[----:B------:R-:W3:Y:S04]  /*237a0*/  LDL.LU R141, [R1+0x2c8] ;  /* 0x0002c800018d7983 */ /* 0x000ee80000300800 */
[----:B----4-:R0:W4:Y:S04]  /*237b0*/  @!P0 LDG.E.U16 R9, desc[UR6][R6.64] ;  /* 0x0000000606098981 */ /* 0x010128000c1e1500 */
[----:B------:R-:W4:Y:S04]  /*237c0*/  LDL.LU R142, [R1+0x2b4] ;  /* 0x0002b400018e7983 */ /* 0x000f280000300800 */
[----:B------:R-:W4:Y:S01]  /*237d0*/  LDL.LU R143, [R1+0x2a0] ;  /* 0x0002a000018f7983 */ /* 0x000f220000300800 */
[----:B0-----:R-:W-:-:S03]  /*237e0*/  @!P0 IMAD.MOV.U32 R7, RZ, RZ, R144 ;  /* 0x000000ffff078224 */ /* 0x001fc600078e0090 */
[----:B------:R-:W4:Y:S04]  /*237f0*/  LDL.LU R144, [R1+0x28c] ;  /* 0x00028c0001907983 */ /* 0x000f280000300800 */
[----:B------:R0:W-:Y:S04]  /*23800*/  STS.U16 [R138+UR4+0x1d00], R145 ;  /* 0x001d00918a007988 */ /* 0x0001e80008000404 */
[----:B------:R1:W-:Y:S04]  /*23810*/  STS.U16 [R138+UR4+0x2100], R146 ;  /* 0x002100928a007988 */ /* 0x0003e80008000404 */
[----:B------:R1:W-:Y:S04]  /*23820*/  STS.U16 [R138+UR4+0x2500], R147 ;  /* 0x002500938a007988 */ /* 0x0003e80008000404 */
[----:B0-----:R-:W4:Y:S04]  /*23830*/  LDL.LU R145, [R1+0x278] ;  /* 0x0002780001917983 */ /* 0x001f280000300800 */
[----:B-1----:R-:W4:Y:S04]  /*23840*/  LDL.LU R146, [R1+0x260] ;  /* 0x0002600001927983 */ /* 0x002f280000300800 */
[----:B------:R0:W-:Y:S04]  /*23850*/  STS.U16 [R138+UR4+0x2900], R148 ;  /* 0x002900948a007988 */ /* 0x0001e80008000404 */
[----:B------:R-:W4:Y:S04]  /*23860*/  LDL.LU R147, [R1+0x248] ;  /* 0x0002480001937983 */ /* 0x000f280000300800 */
[----:B------:R1:W-:Y:S04]  /*23870*/  STS.U16 [R138+UR4+0x2d00], R149 ;  /* 0x002d00958a007988 */ /* 0x0003e80008000404 */
[----:B0-----:R-:W4:Y:S04]  /*23880*/  LDL.LU R148, [R1+0x234] ;  /* 0x0002340001947983 */ /* 0x001f280000300800 */
[----:B------:R0:W-:Y:S04]  /*23890*/  STS.U16 [R138+UR4+0x3100], R150 ;  /* 0x003100968a007988 */ /* 0x0001e80008000404 */
[----:B-1----:R-:W4:Y:S04]  /*238a0*/  LDL.LU R149, [R1+0x220] ;  /* 0x0002200001957983 */ /* 0x002f280000300800 */
[----:B0-----:R-:W4:Y:S01]  /*238b0*/  LDL.LU R150, [R1+0x20c] ;  /* 0x00020c0001967983 */ /* 0x001f220000300800 */
[----:B------:R-:W-:-:S03]  /*238c0*/  IMAD.SHL.U32 R136, R136, 0x2, RZ ;  /* 0x0000000288887824 */ /* 0x000fc600078e00ff */
[----:B------:R-:W-:Y:S04]  /*238d0*/  STS.U16 [R138+UR4+0x3500], R251 ;  /* 0x003500fb8a007988 */ /* 0x000fe80008000404 */
[----:B------:R-:W-:Y:S01]  /*238e0*/  STS.U16 [R138+UR4+0x3900], R245 ;  /* 0x003900f58a007988 */ /* 0x000fe20008000404 */
[----:B------:R-:W-:-:S03]  /*238f0*/  LOP3.LUT R136, R136, 0x7e, RZ, 0xc0, !PT ;  /* 0x0000007e88887812 */ /* 0x000fc600078ec0ff */
        /* <DEDUP_REMOVED lines=19> */
[----:B--2---:R-:W-:Y:S04]  /*23a30*/  STS.U16 [R136+UR4+0x180], R139 ;  /* 0x0001808b88007988 */ /* 0x004fe80008000404 */
[----:B---3--:R-:W-:Y:S04]  /*23a40*/  STS.U16 [R136+UR4+0x580], R140 ;  /* 0x0005808c88007988 */ /* 0x008fe80008000404 */
[----:B------:R-:W-:Y:S04]  /*23a50*/  STS.U16 [R136+UR4+0x980], R141 ;  /* 0x0009808d88007988 */ /* 0x000fe80008000404 */
[----:B----4-:R-:W-:Y:S04]  /*23a60*/  STS.U16 [R136+UR4+0xd80], R142 ;  /* 0x000d808e88007988 */ /* 0x010fe80008000404 */
        /* <DEDUP_REMOVED lines=9> */
[----:B0-----:R-:W2:Y:S04]  /*23b00*/  LDL.LU R8, [R1+0x1258] ;  /* 0x0012580001087983 */ /* 0x001ea80000300800 */
[----:B------:R-:W3:Y:S04]  /*23b10*/  LDL.LU R139, [R1+0x2ec] ;  /* 0x0002ec00018b7983 */ /* 0x000ee80000300800 */
[----:B------:R-:W4:Y:S04]  /*23b20*/  LDL.LU R140, [R1+0x2d8] ;  /* 0x0002d800018c7983 */ /* 0x000f280000300800 */
[----:B------:R-:W2:Y:S04]  /*23b30*/  LDL.LU R141, [R1+0x2c4] ;  /* 0x0002c400018d7983 */ /* 0x000ea80000300800 */
        /* <DEDUP_REMOVED lines=8> */
[----:B------:R-:W2:Y:S01]  /*23bc0*/  LDL.LU R150, [R1+0x208] ;  /* 0x0002080001967983 */ /* 0x000ea20000300800 */
[----:B------:R-:W0:Y:S01]  /*23bd0*/  S2R R137, SR_TID.X ;  /* 0x0000000000897919 */ /* 0x000e220000002100 */
[----:B------:R-:W-:-:S02]  /*23be0*/  @!P0 IMAD.MOV.U32 R6, RZ, RZ, R4 ;  /* 0x000000ffff068224 */ /* 0x000fc400078e0004 */
[----:B------:R-:W-:Y:S04]  /*23bf0*/  STS.U16 [R136+UR4+0x3580], R250 ;  /* 0x003580fa88007988 */ /* 0x000fe80008000404 */
[----:B------:R-:W-:Y:S04]  /*23c00*/  STS.U16 [R136+UR4+0x3980], R244 ;  /* 0x003980f488007988 */ /* 0x000fe80008000404 */
[----:B------:R-:W-:Y:S04]  /*23c10*/  STS.U16 [R136+UR4+0x3d80], R238 ;  /* 0x003d80ee88007988 */ /* 0x000fe80008000404 */
[----:B------:R-:W-:Y:S04]  /*23c20*/  STS.U16 [R136+UR4+0x4180], R232 ;  /* 0x004180e888007988 */ /* 0x000fe80008000404 */
[----:B------:R-:W-:Y:S04]  /*23c30*/  STS.U16 [R136+UR4+0x4580], R226 ;  /* 0x004580e288007988 */ /* 0x000fe80008000404 */
[----:B------:R-:W-:Y:S01]  /*23c40*/  STS.U16 [R136+UR4+0x4980], R220 ;  /* 0x004980dc88007988 */ /* 0x000fe20008000404 */
[C---:B0-----:R-:W-:Y:S01]  /*23c50*/  IMAD.SHL.U32 R4, R137.reuse, 0x2, RZ ;  /* 0x0000000289047824 */ /* 0x041fe200078e00ff */
[----:B------:R-:W-:-:S02]  /*23c60*/  LOP3.LUT R138, R137, 0x40, RZ, 0xc0, !PT ;  /* 0x00000040898a7812 */ /* 0x000fc400078ec0ff */
[----:B------:R-:W-:Y:S02]  /*23c70*/  STS.U16 [R136+UR4+0x4d80], R214 ;  /* 0x004d80d688007988 */ /* 0x000fe40008000404 */
[----:B------:R-:W-:Y:S02]  /*23c80*/  LOP3.LUT R4, R4, 0x7e, RZ, 0xc0, !PT ;  /* 0x0000007e04047812 */ /* 0x000fe400078ec0ff */
[----:B------:R-:W-:Y:S04]  /*23c90*/  STS.U16 [R136+UR4+0x5180], R208 ;  /* 0x005180d088007988 */ /* 0x000fe80008000404 */
[----:B------:R-:W-:Y:S01]  /*23ca0*/  STS.U16 [R136+UR4+0x5580], R202 ;  /* 0x005580ca88007988 */ /* 0x000fe20008000404 */
[----:B------:R-:W-:-:S03]  /*23cb0*/  IMAD R4, R138, 0x200, R4 ;  /* 0x000002008a047824 */ /* 0x000fc600078e0204 */
        /* <DEDUP_REMOVED lines=11> */
[----:B---3--:R-:W-:Y:S04]  /*23d70*/  STS.U16 [R4+UR4+0x200], R139 ;  /* 0x0002008b04007988 */ /* 0x008fe80008000404 */
[----:B----4-:R-:W-:Y:S04]  /*23d80*/  STS.U16 [R4+UR4+0x600], R140 ;  /* 0x0006008c04007988 */ /* 0x010fe80008000404 */
[----:B--2---:R-:W-:Y:S04]  /*23d90*/  STS.U16 [R4+UR4+0xa00], R141 ;  /* 0x000a008d04007988 */ /* 0x004fe80008000404 */
        /* <DEDUP_REMOVED lines=23> */
[----:B------:R-:W-:-:S03]  /*23f10*/  PRMT R5, RZ, 0x7610, R5 ;  /* 0x00007610ff057816 */ /* 0x000fc60000000005 */
[----:B------:R-:W-:Y:S04]  /*23f20*/  STS.U16 [R4+UR4+0x3600], R249 ;  /* 0x003600f904007988 */ /* 0x000fe80008000404 */
[----:B------:R0:W2:Y:S04]  /*23f30*/  @!P0 LDG.E.U16 R5, desc[UR6][R6.64] ;  /* 0x0000000606058981 */ /* 0x0000a8000c1e1500 */
[----:B------:R-:W-:Y:S01]  /*23f40*/  STS.U16 [R4+UR4+0x3a00], R243 ;  /* 0x003a00f304007988 */ /* 0x000fe20008000404 */
[----:B0-----:R-:W-:-:S03]  /*23f50*/  IMAD.SHL.U32 R6, R137, 0x2, RZ ;  /* 0x0000000289067824 */ /* 0x001fc600078e00ff */
[----:B------:R-:W-:Y:S04]  /*23f60*/  STS.U16 [R4+UR4+0x3e00], R237 ;  /* 0x003e00ed04007988 */ /* 0x000fe80008000404 */
[----:B------:R-:W-:Y:S01]  /*23f70*/  STS.U16 [R4+UR4+0x4200], R231 ;  /* 0x004200e704007988 */ /* 0x000fe20008000404 */
[----:B------:R-:W-:-:S03]  /*23f80*/  LOP3.LUT R6, R6, 0x7e, RZ, 0xc0, !PT ;  /* 0x0000007e06067812 */ /* 0x000fc600078ec0ff */
        /* <DEDUP_REMOVED lines=42> */
[----:B------:R-:W0:Y:S03]  /*24230*/  S2R R141, SR_TID.X ;  /* 0x00000000008d7919 */ /* 0x000e260000002100 */
        /* <DEDUP_REMOVED lines=36> */
[----:B------:R1:W-:Y:S04]  /*24480*/  STS.U16 [R4+UR4+0x3300], R0 ;  /* 0x0033000004007988 */ /* 0x0003e80008000404 */
[----:B0-----:R-:W2:Y:S04]  /*24490*/  LDL.LU R15, [R1+0x124c] ;  /* 0x00124c00010f7983 */ /* 0x001ea80000300800 */
[----:B-1----:R-:W3:Y:S04]  /*244a0*/  LDL.LU R0, [R1+0x1248] ;  /* 0x0012480001007983 */ /* 0x002ee80000300800 */
[----:B------:R-:W4:Y:S04]  /*244b0*/  LDL.LU R143, [R1+0x2e0] ;  /* 0x0002e000018f7983 */ /* 0x000f280000300800 */
[----:B------:R-:W2:Y:S04]  /*244c0*/  LDL.LU R144, [R1+0x2cc] ;  /* 0x0002cc0001907983 */ /* 0x000ea80000300800 */
[----:B------:R-:W3:Y:S04]  /*244d0*/  LDL.LU R145, [R1+0x2b8] ;  /* 0x0002b80001917983 */ /* 0x000ee80000300800 */
[----:B------:R-:W3:Y:S04]  /*244e0*/  LDL.LU R146, [R1+0x2a4] ;  /* 0x0002a40001927983 */ /* 0x000ee80000300800 */
[----:B------:R-:W3:Y:S04]  /*244f0*/  LDL.LU R147, [R1+0x290] ;  /* 0x0002900001937983 */ /* 0x000ee80000300800 */
[----:B------:R-:W3:Y:S04]  /*24500*/  LDL.LU R148, [R1+0x27c] ;  /* 0x00027c0001947983 */ /* 0x000ee80000300800 */
[----:B------:R-:W3:Y:S04]  /*24510*/  LDL.LU R149, [R1+0x268] ;  /* 0x0002680001957983 */ /* 0x000ee80000300800 */
[----:B------:R-:W3:Y:S04]  /*24520*/  LDL.LU R150, [R1+0x250] ;  /* 0x0002500001967983 */ /* 0x000ee80000300800 */
[----:B------:R-:W3:Y:S04]  /*24530*/  LDL.LU.64 R24, [R1] ;  /* 0x0000000001187983 */ /* 0x000ee80000300a00 */
[----:B------:R-:W3:Y:S04]  /*24540*/  LDL.LU.64 R26, [R1+0x8] ;  /* 0x00000800011a7983 */ /* 0x000ee80000300a00 */
        /* <DEDUP_REMOVED lines=29> */
[----:B------:R-:W3:Y:S01]  /*24720*/  LDL.LU.64 R86, [R1+0xf8] ;  /* 0x0000f80001567983 */ /* 0x000ee20000300a00 */
[----:B------:R-:W-:-:S03]  /*24730*/  IMAD.SHL.U32 R6, R141, 0x2, RZ ;  /* 0x000000028d067824 */ /* 0x000fc600078e00ff */
[----:B------:R-:W3:Y:S04]  /*24740*/  LDL.LU.64 R88, [R1+0x100] ;  /* 0x0001000001587983 */ /* 0x000ee80000300a00 */
[----:B------:R-:W3:Y:S04]  /*24750*/  LDL.LU.64 R90, [R1+0x108] ;  /* 0x00010800015a7983 */ /* 0x000ee80000300a00 */
[----:B------:R-:W3:Y:S04]  /*24760*/  LDL.LU.64 R92, [R1+0x110] ;  /* 0x00011000015c7983 */ /* 0x000ee80000300a00 */
[----:B------:R-:W3:Y:S04]  /*24770*/  LDL.LU.64 R94, [R1+0x118] ;  /* 0x00011800015e7983 */ /* 0x000ee80000300a00 */
[----:B------:R-:W-:Y:S04]  /*24780*/  STS.U16 [R4+UR4+0x3700], R247 ;  /* 0x003700f704007988 */ /* 0x000fe80008000404 */
[----:B------:R-:W3:Y:S01]  /*24790*/  LDL.LU.64 R96, [R1+0x120] ;  /* 0x0001200001607983 */ /* 0x000ee20000300a00 */
[----:B------:R-:W-:-:S03]  /*247a0*/  LOP3.LUT R6, R6, 0x7e, RZ, 0xc0, !PT ;  /* 0x0000007e06067812 */ /* 0x000fc600078ec0ff */
[----:B------:R-:W-:Y:S04]  /*247b0*/  STS.U16 [R4+UR4+0x3b00], R241 ;  /* 0x003b00f104007988 */ /* 0x000fe80008000404 */
[----:B------:R-:W3:Y:S04]  /*247c0*/  LDL.LU.64 R98, [R1+0x128] ;  /* 0x0001280001627983 */ /* 0x000ee80000300a00 */
[----:B------:R-:W-:Y:S04]  /*247d0*/  STS.U16 [R4+UR4+0x3f00], R235 ;  /* 0x003f00eb04007988 */ /* 0x000fe80008000404 */
[----:B------:R-:W3:Y:S04]  /*247e0*/  LDL.LU.64 R100, [R1+0x130] ;  /* 0x0001300001647983 */ /* 0x000ee80000300a00 */
[----:B------:R-:W-:Y:S04]  /*247f0*/  STS.U16 [R4+UR4+0x4300], R229 ;  /* 0x004300e504007988 */ /* 0x000fe80008000404 */
[----:B------:R-:W3:Y:S04]  /*24800*/  LDL.LU.64 R102, [R1+0x138] ;  /* 0x0001380001667983 */ /* 0x000ee80000300a00 */
[----:B------:R-:W-:Y:S04]  /*24810*/  STS.U16 [R4+UR4+0x4700], R223 ;  /* 0x004700df04007988 */ /* 0x000fe80008000404 */
[----:B------:R-:W3:Y:S04]  /*24820*/  LDL.LU.64 R104, [R1+0x140] ;  /* 0x0001400001687983 */ /* 0x000ee80000300a00 */
[----:B------:R-:W-:Y:S04]  /*24830*/  STS.U16 [R4+UR4+0x4b00], R217 ;  /* 0x004b00d904007988 */ /* 0x000fe80008000404 */
[----:B------:R-:W3:Y:S01]  /*24840*/  LDL.LU.64 R106, [R1+0x148] ;  /* 0x00014800016a7983 */ /* 0x000ee20000300a00 */
[----:B------:R-:W-:-:S03]  /*24850*/  IMAD R6, R142, 0x200, R6 ;  /* 0x000002008e067824 */ /* 0x000fc600078e0206 */
        /* <DEDUP_REMOVED lines=25> */
[----:B------:R0:W-:Y:S04]  /*249f0*/  STS.U16 [R4+UR4+0x7f00], R14 ;  /* 0x007f000e04007988 */ /* 0x0001e80008000404 */
[----:B------:R-:W3:Y:S04]  /*24a00*/  LDL.LU.64 R132, [R1+0x1b0] ;  /* 0x0001b00001847983 */ /* 0x000ee80000300a00 */
[----:B----4-:R1:W-:Y:S04]  /*24a10*/  STS.U16 [R6+UR4+0x380], R143 ;  /* 0x0003808f06007988 */ /* 0x0103e80008000404 */
[----:B------:R-:W4:Y:S04]  /*24a20*/  LDL.LU.64 R134, [R1+0x1b8] ;  /* 0x0001b80001867983 */ /* 0x000f280000300a00 */
[----:B--2---:R-:W-:Y:S04]  /*24a30*/  STS.U16 [R6+UR4+0x780], R144 ;  /* 0x0007809006007988 */ /* 0x004fe80008000404 */
[----:B------:R-:W4:Y:S04]  /*24a40*/  LDL.LU.64 R136, [R1+0x1c0] ;  /* 0x0001c00001887983 */ /* 0x000f280000300a00 */
[----:B---3--:R2:W-:Y:S04]  /*24a50*/  STS.U16 [R6+UR4+0xb80], R145 ;  /* 0x000b809106007988 */ /* 0x0085e80008000404 */
[----:B------:R-:W4:Y:S04]  /*24a60*/  LDL.LU.64 R138, [R1+0x1c8] ;  /* 0x0001c800018a7983 */ /* 0x000f280000300a00 */
[----:B------:R-:W-:Y:S04]  /*24a70*/  STS.U16 [R6+UR4+0xf80], R146 ;  /* 0x000f809206007988 */ /* 0x000fe80008000404 */
[----:B------:R-:W4:Y:S01]  /*24a80*/  LDL.LU.64 R140, [R1+0x1d0] ;  /* 0x0001d000018c7983 */ /* 0x000f220000300a00 */
[----:B0-----:R-:W-:-:S03]  /*24a90*/  IMAD.MOV.U32 R4, RZ, RZ, R151 ;  /* 0x000000ffff047224 */ /* 0x001fc600078e0097 */
[----:B------:R0:W-:Y:S04]  /*24aa0*/  STS.U16 [R6+UR4+0x1380], R147 ;  /* 0x0013809306007988 */ /* 0x0001e80008000404 */
[----:B-1----:R-:W4:Y:S04]  /*24ab0*/  LDL.LU.64 R142, [R1+0x1d8] ;  /* 0x0001d800018e7983 */ /* 0x002f280000300a00 */
[----:B------:R-:W-:Y:S04]  /*24ac0*/  STS.U16 [R6+UR4+0x1780], R148 ;  /* 0x0017809406007988 */ /* 0x000fe80008000404 */
[----:B--2---:R-:W4:Y:S04]  /*24ad0*/  LDL.LU.64 R144, [R1+0x1e0] ;  /* 0x0001e00001907983 */ /* 0x004f280000300a00 */
[----:B------:R1:W-:Y:S04]  /*24ae0*/  STS.U16 [R6+UR4+0x1b80], R149 ;  /* 0x001b809506007988 */ /* 0x0003e80008000404 */
[----:B0-----:R-:W4:Y:S04]  /*24af0*/  LDL.LU.64 R146, [R1+0x1e8] ;  /* 0x0001e80001927983 */ /* 0x001f280000300a00 */
[----:B------:R0:W-:Y:S04]  /*24b00*/  STS.U16 [R6+UR4+0x1f80], R150 ;  /* 0x001f809606007988 */ /* 0x0001e80008000404 */
[----:B-1----:R-:W4:Y:S04]  /*24b10*/  LDL.LU.64 R148, [R1+0x1f0] ;  /* 0x0001f00001947983 */ /* 0x002f280000300a00 */
[----:B0-----:R-:W4:Y:S04]  /*24b20*/  LDL.LU.64 R150, [R1+0x1f8] ;  /* 0x0001f80001967983 */ /* 0x001f280000300a00 */
        /* <DEDUP_REMOVED lines=24> */
[----:B------:R0:W-:Y:S06]  /*24cb0*/  MEMBAR.ALL.CTA ;  /* 0x0000000000007992 */ /* 0x0001ec0000008000 */
[----:B0-----:R-:W0:Y:S01]  /*24cc0*/  FENCE.VIEW.ASYNC.S ;  /* 0x00000000000073c6 */ /* 0x001e220000000000 */
[----:B------:R-:W-:-:S03]  /*24cd0*/  UMOV UR37, 0x40000040 ;  /* 0x4000004000257882 */ /* 0x000fc60000000000 */
[----:B------:R-:W4:Y:S04]  /*24ce0*/  LDL.LU R0, [R1+0x1244] ;  /* 0x0012440001007983 */ /* 0x000f280000300800 */
[----:B-1----:R-:W4:Y:S04]  /*24cf0*/  LDL.LU R15, [R1+0x1240] ;  /* 0x00124000010f7983 */ /* 0x002f280000300800 */
[----:B--2---:R-:W2:Y:S04]  /*24d00*/  LDL.LU R16, [R1+0x123c] ;  /* 0x00123c0001107983 */ /* 0x004ea80000300800 */
[----:B---3--:R-:W3:Y:S01]  /*24d10*/  LDL.LU R8, [R1+0x1238] ;  /* 0x0012380001087983 */ /* 0x008ee20000300800 */
[----:B0-----:R-:W-:Y:S06]  /*24d20*/  BAR.SYNC.DEFER_BLOCKING 0x0 ;  /* 0x0000000000007b1d */ /* 0x001fec0000010000 */
[----:B----4-:R-:W-:-:S06]  /*24d30*/  WARPGROUP.ARRIVE ;  /* 0x00000000000079c5 */ /* 0x010fcc0000000000 */
[----:B------:R-:W-:Y:S03]  /*24d40*/  HGMMA.64x256x16.F32 R24, gdesc[UR36].tnspA, R24, gsb0 ;  /* 0x23e00000241879f0 */ /* 0x000fe60008000818 */
[----:B------:R-:W-:Y:S02]  /*24d50*/  WARPGROUP.DEPBAR.LE gsb0, 0x0 ;  /* 0x00008000000079c5 */ /* 0x000fe40000010000 */
[----:B------:R-:W-:-:S15]  /*24d60*/  WARPGROUP.ARRIVE ;  /* 0x00000000000079c5 */ /* 0x000fde0000000000 */
[----:B------:R-:W-:-:S08]  /*24d70*/  NOP ;  /* 0x0000000000007918 */ /* 0x000fd00000000000 */
        /* <DEDUP_REMOVED lines=26> */
[----:B------:R-:W-:Y:S04]  /*24f20*/  STL.64 [R1], R24 ;  /* 0x0000001801007387 */ /* 0x000fe80000100a00 */
        /* <DEDUP_REMOVED lines=62> */
[----:B------:R0:W-:Y:S01]  /*25310*/  STL.64 [R1+0x1f8], R150 ;  /* 0x0001f89601007387 */ /* 0x0001e20000100a00 */
[----:B------:R-:W-:-:S02]  /*25320*/  IMAD.MOV.U32 R252, RZ, RZ, R140 ;  /* 0x000000fffffc7224 */ /* 0x000fc400078e008c */
[----:B------:R-:W-:Y:S02]  /*25330*/  IMAD.MOV.U32 R251, RZ, RZ, R139 ;  /* 0x000000fffffb7224 */ /* 0x000fe400078e008b */
[----:B------:R-:W-:Y:S01]  /*25340*/  IMAD.MOV.U32 R250, RZ, RZ, R138 ;  /* 0x000000fffffa7224 */ /* 0x000fe200078e008a */
[----:B0-----:R-:W4:Y:S04]  /*25350*/  LDL.LU.64 R150, [R1+0x1230] ;  /* 0x0012300001967983 */ /* 0x001f280000300a00 */
[----:B------:R-:W2:Y:S04]  /*25360*/  LDL.LU.64 R148, [R1+0x1228] ;  /* 0x0012280001947983 */ /* 0x000ea80000300a00 */
[----:B------:R-:W3:Y:S01]  /*25370*/  LDL.LU.64 R146, [R1+0x1220] ;  /* 0x0012200001927983 */ /* 0x000ee20000300a00 */
[----:B------:R-:W-:-:S03]  /*25380*/  IMAD.MOV.U32 R249, RZ, RZ, R137 ;  /* 0x000000fffff97224 */ /* 0x000fc600078e0089 */
[----:B------:R-:W4:Y:S01]  /*25390*/  LDL.LU.64 R144, [R1+0x1218] ;  /* 0x0012180001907983 */ /* 0x000f220000300a00 */
[----:B------:R-:W-:-:S03]  /*253a0*/  IMAD.MOV.U32 R248, RZ, RZ, R136 ;  /* 0x000000fffff87224 */ /* 0x000fc600078e0088 */
[----:B------:R-:W2:Y:S01]  /*253b0*/  LDL.LU.64 R142, [R1+0x1210] ;  /* 0x00121000018e7983 */ /* 0x000ea20000300a00 */
[----:B------:R-:W-:-:S03]  /*253c0*/  IMAD.MOV.U32 R247, RZ, RZ, R135 ;  /* 0x000000fffff77224 */ /* 0x000fc600078e0087 */
[----:B------:R-:W2:Y:S01]  /*253d0*/  LDL.LU.64 R140, [R1+0x1208] ;  /* 0x00120800018c7983 */ /* 0x000ea20000300a00 */
[----:B------:R-:W-:-:S03]  /*253e0*/  IMAD.MOV.U32 R246, RZ, RZ, R134 ;  /* 0x000000fffff67224 */ /* 0x000fc600078e0086 */
[----:B------:R-:W2:Y:S01]  /*253f0*/  LDL.LU.64 R138, [R1+0x1200] ;  /* 0x00120000018a7983 */ /* 0x000ea20000300a00 */
[----:B------:R-:W-:Y:S02]  /*25400*/  IMAD.MOV.U32 R245, RZ, RZ, R133 ;  /* 0x000000fffff57224 */ /* 0x000fe400078e0085 */
[----:B------:R-:W-:Y:S01]  /*25410*/  IMAD.MOV.U32 R244, RZ, RZ, R132 ;  /* 0x000000fffff47224 */ /* 0x000fe200078e0084 */
[----:B------:R-:W2:Y:S04]  /*25420*/  LDL.LU.64 R136, [R1+0x11f8] ;  /* 0x0011f80001887983 */ /* 0x000ea80000300a00 */
[----:B------:R-:W2:Y:S04]  /*25430*/  LDL.LU.64 R134, [R1+0x11f0] ;  /* 0x0011f00001867983 */ /* 0x000ea80000300a00 */
[----:B------:R-:W2:Y:S01]  /*25440*/  LDL.LU.64 R132, [R1+0x11e8] ;  /* 0x0011e80001847983 */ /* 0x000ea20000300a00 */
[----:B------:R-:W-:-:S02]  /*25450*/  IMAD.MOV.U32 R243, RZ, RZ, R131 ;  /* 0x000000fffff37224 */ /* 0x000fc400078e0083 */
[----:B------:R-:W-:Y:S02]  /*25460*/  IMAD.MOV.U32 R242, RZ, RZ, R130 ;  /* 0x000000fffff27224 */ /* 0x000fe400078e0082 */
[----:B------:R-:W-:Y:S01]  /*25470*/  IMAD.MOV.U32 R241, RZ, RZ, R129 ;  /* 0x000000fffff17224 */ /* 0x000fe200078e0081 */
[----:B------:R-:W2:Y:S01]  /*25480*/  LDL.LU.64 R130, [R1+0x11e0] ;  /* 0x0011e00001827983 */ /* 0x000ea20000300a00 */
[----:B------:R-:W-:Y:S02]  /*25490*/  IMAD.MOV.U32 R240, RZ, RZ, R128 ;  /* 0x000000fffff07224 */ /* 0x000fe400078e0080 */
[----:B------:R-:W-:Y:S01]  /*254a0*/  IMAD.MOV.U32 R239, RZ, RZ, R127 ;  /* 0x000000ffffef7224 */ /* 0x000fe200078e007f */
[----:B------:R-:W2:Y:S01]  /*254b0*/  LDL.LU.64 R128, [R1+0x11d8] ;  /* 0x0011d80001807983 */ /* 0x000ea20000300a00 */
[----:B------:R-:W-:Y:S02]  /*254c0*/  IMAD.MOV.U32 R238, RZ, RZ, R126 ;  /* 0x000000ffffee7224 */ /* 0x000fe400078e007e */
[----:B------:R-:W-:Y:S01]  /*254d0*/  IMAD.MOV.U32 R237, RZ, RZ, R125 ;  /* 0x000000ffffed7224 */ /* 0x000fe200078e007d */
[----:B------:R-:W2:Y:S01]  /*254e0*/  LDL.LU.64 R126, [R1+0x11d0] ;  /* 0x0011d000017e7983 */ /* 0x000ea20000300a00 */
[----:B------:R-:W-:-:S02]  /*254f0*/  IMAD.MOV.U32 R236, RZ, RZ, R124 ;  /* 0x000000ffffec7224 */ /* 0x000fc400078e007c */
        /* <DEDUP_REMOVED lines=149> */
[----:B------:R-:W-:-:S03]  /*25e50*/  IMAD.MOV.U32 R5, RZ, RZ, R24 ;  /* 0x000000ffff057224 */ /* 0x000fc600078e0018 */
[----:B------:R-:W2:Y:S04]  /*25e60*/  LDL.LU.64 R24, [R1+0x1038] ;  /* 0x0010380001187983 */ /* 0x000ea80000300a00 */
[----:B------:R-:W-:Y:S04]  /*25e70*/  STL [R1+0xfdc], R226 ;  /* 0x000fdce201007387 */ /* 0x000fe80000100800 */
[----:B------:R0:W-:Y:S04]  /*25e80*/  STL [R1+0xfd8], R227 ;  /* 0x000fd8e301007387 */ /* 0x0001e80000100800 */
[----:B------:R-:W-:Y:S04]  /*25e90*/  STL [R1+0xfcc], R228 ;  /* 0x000fcce401007387 */ /* 0x000fe80000100800 */
[----:B------:R-:W-:Y:S04]  /*25ea0*/  STL [R1+0xfc8], R229 ;  /* 0x000fc8e501007387 */ /* 0x000fe80000100800 */
[----:B------:R2:W-:Y:S04]  /*25eb0*/  STL [R1+0xfc4], R230 ;  /* 0x000fc4e601007387 */ /* 0x0005e80000100800 */
[----:B------:R-:W-:Y:S04]  /*25ec0*/  STL [R1+0xfc0], R231 ;  /* 0x000fc0e701007387 */ /* 0x000fe80000100800 */
[----:B------:R1:W-:Y:S04]  /*25ed0*/  STL [R1+0xfbc], R232 ;  /* 0x000fbce801007387 */ /* 0x0003e80000100800 */
[----:B------:R-:W-:Y:S04]  /*25ee0*/  STL [R1+0xfb8], R233 ;  /* 0x000fb8e901007387 */ /* 0x000fe80000100800 */
[----:B------:R1:W-:Y:S04]  /*25ef0*/  STL [R1+0xfb4], R234 ;  /* 0x000fb4ea01007387 */ /* 0x0003e80000100800 */
[----:B------:R-:W-:Y:S04]  /*25f00*/  STL [R1+0xfb0], R235 ;  /* 0x000fb0eb01007387 */ /* 0x000fe80000100800 */
[----:B------:R1:W-:Y:S04]  /*25f10*/  STL [R1+0xfac], R236 ;  /* 0x000facec01007387 */ /* 0x0003e80000100800 */
[----:B------:R-:W-:Y:S04]  /*25f20*/  STL [R1+0xfa8], R237 ;  /* 0x000fa8ed01007387 */ /* 0x000fe80000100800 */
[----:B------:R1:W-:Y:S01]  /*25f30*/  STL [R1+0xfa4], R238 ;  /* 0x000fa4ee01007387 */ /* 0x0003e20000100800 */
[----:B0-----:R-:W-:-:S02]  /*25f40*/  IMAD.MOV.U32 R227, RZ, RZ, R2 ;  /* 0x000000ffffe37224 */ /* 0x001fc400078e0002 */
[----:B---3--:R-:W-:Y:S02]  /*25f50*/  IMAD.MOV.U32 R2, RZ, RZ, R146 ;  /* 0x000000ffff027224 */ /* 0x008fe400078e0092 */
[----:B----4-:R-:W-:Y:S02]  /*25f60*/  IMAD.MOV.U32 R226, RZ, RZ, R144 ;  /* 0x000000ffffe27224 */ /* 0x010fe400078e0090 */
[----:B--2---:R-:W-:Y:S02]  /*25f70*/  IMAD.MOV.U32 R230, RZ, RZ, R140 ;  /* 0x000000ffffe67224 */ /* 0x004fe400078e008c */
[----:B-1----:R-:W-:Y:S02]  /*25f80*/  IMAD.MOV.U32 R232, RZ, RZ, R138 ;  /* 0x000000ffffe87224 */ /* 0x002fe400078e008a */
[----:B------:R-:W-:Y:S02]  /*25f90*/  IMAD.MOV.U32 R234, RZ, RZ, R136 ;  /* 0x000000ffffea7224 */ /* 0x000fe400078e0088 */
[----:B------:R-:W-:-:S02]  /*25fa0*/  IMAD.MOV.U32 R236, RZ, RZ, R134 ;  /* 0x000000ffffec7224 */ /* 0x000fc400078e0086 */
[----:B------:R-:W-:Y:S02]  /*25fb0*/  IMAD.MOV.U32 R238, RZ, RZ, R132 ;  /* 0x000000ffffee7224 */ /* 0x000fe400078e0084 */
[----:B------:R-:W2:Y:S01]  /*25fc0*/  LDL.LU R132, [R1+0x1034] ;  /* 0x0010340001847983 */ /* 0x000ea20000300800 */
[----:B------:R-:W-:Y:S02]  /*25fd0*/  IMAD.MOV.U32 R237, RZ, RZ, R133 ;  /* 0x000000ffffed7224 */ /* 0x000fe400078e0085 */
[----:B------:R-:W-:Y:S01]  /*25fe0*/  IMAD.MOV.U32 R235, RZ, RZ, R135 ;  /* 0x000000ffffeb7224 */ /* 0x000fe200078e0087 */
[----:B------:R-:W2:Y:S01]  /*25ff0*/  LDL.LU R133, [R1+0x1030] ;  /* 0x0010300001857983 */ /* 0x000ea20000300800 */
[----:B------:R-:W-:-:S03]  /*26000*/  IMAD.MOV.U32 R233, RZ, RZ, R137 ;  /* 0x000000ffffe97224 */ /* 0x000fc600078e0089 */
[----:B------:R-:W2:Y:S01]  /*26010*/  LDL.LU R134, [R1+0x102c] ;  /* 0x00102c0001867983 */ /* 0x000ea20000300800 */
[----:B------:R-:W-:-:S03]  /*26020*/  IMAD.MOV.U32 R231, RZ, RZ, R139 ;  /* 0x000000ffffe77224 */ /* 0x000fc600078e008b */
[----:B------:R-:W2:Y:S04]  /*26030*/  LDL.LU R135, [R1+0x1028] ;  /* 0x0010280001877983 */ /* 0x000ea80000300800 */
[----:B------:R-:W2:Y:S04]  /*26040*/  LDL.LU R136, [R1+0x1024] ;  /* 0x0010240001887983 */ /* 0x000ea80000300800 */
[----:B------:R-:W2:Y:S04]  /*26050*/  LDL.LU R137, [R1+0x1020] ;  /* 0x0010200001897983 */ /* 0x000ea80000300800 */
[----:B------:R-:W2:Y:S04]  /*26060*/  LDL.LU R138, [R1+0x101c] ;  /* 0x00101c00018a7983 */ /* 0x000ea80000300800 */
[----:B------:R-:W2:Y:S04]  /*26070*/  LDL.LU R139, [R1+0x1018] ;  /* 0x00101800018b7983 */ /* 0x000ea80000300800 */
[----:B------:R-:W2:Y:S01]  /*26080*/  LDL.LU R140, [R1+0x1014] ;  /* 0x00101400018c7983 */ /* 0x000ea20000300800 */
[----:B------:R-:W-:-:S03]  /*26090*/  IMAD.MOV.U32 R228, RZ, RZ, R142 ;  /* 0x000000ffffe47224 */ /* 0x000fc600078e008e */
[----:B------:R0:W-:Y:S04]  /*260a0*/  STL [R1+0xfa0], R239 ;  /* 0x000fa0ef01007387 */ /* 0x0001e80000100800 */
[----:B------:R1:W-:Y:S01]  /*260b0*/  STL [R1+0xf9c], R240 ;  /* 0x000f9cf001007387 */ /* 0x0003e20000100800 */
[----:B------:R-:W-:Y:S02]  /*260c0*/  IMAD.MOV.U32 R229, RZ, RZ, R145 ;  /* 0x000000ffffe57224 */ /* 0x000fe400078e0091 */
[----:B0-----:R-:W-:Y:S02]  /*260d0*/  IMAD.MOV.U32 R239, RZ, RZ, R143 ;  /* 0x000000ffffef7224 */ /* 0x001fe400078e008f */
[----:B-1----:R-:W-:Y:S02]  /*260e0*/  IMAD.MOV.U32 R240, RZ, RZ, R141 ;  /* 0x000000fffff07224 */ /* 0x002fe400078e008d */
[----:B------:R-:W2:Y:S04]  /*260f0*/  LDL.LU R141, [R1+0x1010] ;  /* 0x00101000018d7983 */ /* 0x000ea80000300800 */
[----:B------:R-:W2:Y:S04]  /*26100*/  LDL.LU R142, [R1+0x100c] ;  /* 0x00100c00018e7983 */ /* 0x000ea80000300800 */
[----:B------:R-:W2:Y:S04]  /*26110*/  LDL.LU R143, [R1+0x1008] ;  /* 0x00100800018f7983 */ /* 0x000ea80000300800 */
[----:B------:R-:W2:Y:S04]  /*26120*/  LDL.LU R144, [R1+0x1004] ;  /* 0x0010040001907983 */ /* 0x000ea80000300800 */
[----:B------:R-:W2:Y:S04]  /*26130*/  LDL.LU R145, [R1+0x1000] ;  /* 0x0010000001917983 */ /* 0x000ea80000300800 */
[----:B------:R-:W2:Y:S04]  /*26140*/  LDL.LU R146, [R1+0xffc] ;  /* 0x000ffc0001927983 */ /* 0x000ea80000300800 */
[----:B------:R0:W-:Y:S02]  /*26150*/  STL [R1+0xf98], R241 ;  /* 0x000f98f101007387 */ /* 0x0001e40000100800 */
[----:B0-----:R-:W-:-:S02]  /*26160*/  IMAD.MOV.U32 R241, RZ, RZ, R147 ;  /* 0x000000fffff17224 */ /* 0x001fc400078e0093 */
[----:B------:R-:W2:Y:S04]  /*26170*/  LDL.LU R147, [R1+0xff8] ;  /* 0x000ff80001937983 */ /* 0x000ea80000300800 */
[----:B------:R0:W-:Y:S02]  /*26180*/  STL [R1+0xf94], R242 ;  /* 0x000f94f201007387 */ /* 0x0001e40000100800 */
[----:B0-----:R-:W-:Y:S02]  /*26190*/  IMAD.MOV.U32 R242, RZ, RZ, R148 ;  /* 0x000000fffff27224 */ /* 0x001fe400078e0094 */
[----:B------:R-:W2:Y:S04]  /*261a0*/  LDL.LU R148, [R1+0xff4] ;  /* 0x000ff40001947983 */ /* 0x000ea80000300800 */
[----:B------:R0:W-:Y:S02]  /*261b0*/  STL [R1+0xf90], R243 ;  /* 0x000f90f301007387 */ /* 0x0001e40000100800 */
[----:B0-----:R-:W-:-:S02]  /*261c0*/  IMAD.MOV.U32 R243, RZ, RZ, R149 ;  /* 0x000000fffff37224 */ /* 0x001fc400078e0095 */
[----:B------:R-:W2:Y:S04]  /*261d0*/  LDL.LU R149, [R1+0xff0] ;  /* 0x000ff00001957983 */ /* 0x000ea80000300800 */
[----:B------:R0:W-:Y:S02]  /*261e0*/  STL [R1+0xf8c], R244 ;  /* 0x000f8cf401007387 */ /* 0x0001e40000100800 */
[----:B0-----:R-:W-:Y:S02]  /*261f0*/  IMAD.MOV.U32 R244, RZ, RZ, R150 ;  /* 0x000000fffff47224 */ /* 0x001fe400078e0096 */
[----:B------:R-:W2:Y:S04]  /*26200*/  LDL.LU R150, [R1+0xfec] ;  /* 0x000fec0001967983 */ /* 0x000ea80000300800 */
[----:B------:R0:W-:Y:S04]  /*26210*/  STL [R1+0xf88], R245 ;  /* 0x000f88f501007387 */ /* 0x0001e80000100800 */
[----:B0-----:R-:W3:Y:S04]  /*26220*/  LDL.LU R245, [R1+0xf08] ;  /* 0x000f080001f57983 */ /* 0x001ee80000300800 */
[----:B------:R0:W-:Y:S02]  /*26230*/  STL [R1+0xf84], R246 ;  /* 0x000f84f601007387 */ /* 0x0001e40000100800 */
[----:B0-----:R-:W-:-:S02]  /*26240*/  IMAD.MOV.U32 R246, RZ, RZ, R151 ;  /* 0x000000fffff67224 */ /* 0x001fc400078e0097 */
[----:B------:R-:W2:Y:S01]  /*26250*/  LDL.LU R151, [R1+0xfe8] ;  /* 0x000fe80001977983 */ /* 0x000ea20000300800 */
[----:B------:R-:W-:Y:S01]  /*26260*/  UIADD3.64 UR48, UR8, 0x380, URZ ;  /* 0x0000038008307897 */ /* 0x000fe2000fffe03f */
[----:B------:R-:W-:Y:S01]  /*26270*/  UMOV UR50, UR38 ;  /* 0x0000002600327c82 */ /* 0x000fe20008000000 */
[----:B------:R-:W-:Y:S01]  /*26280*/  UMOV UR51, UR39 ;  /* 0x0000002700337c82 */ /* 0x000fe20008000000 */
[----:B------:R0:W-:Y:S04]  /*26290*/  STL [R1+0xf80], R247 ;  /* 0x000f80f701007387 */ /* 0x0001e80000100800 */
[----:B0-----:R-:W4:Y:S04]  /*262a0*/  LDL.LU R247, [R1+0xefc] ;  /* 0x000efc0001f77983 */ /* 0x001f280000300800 */
[----:B------:R0:W-:Y:S04]  /*262b0*/  STL [R1+0xf7c], R248 ;  /* 0x000f7cf801007387 */ /* 0x0001e80000100800 */
[----:B0-----:R-:W4:Y:S04]  /*262c0*/  LDL.LU R248, [R1+0xf00] ;  /* 0x000f000001f87983 */ /* 0x001f280000300800 */
[----:B------:R0:W-:Y:S04]  /*262d0*/  STL [R1+0xf78], R249 ;  /* 0x000f78f901007387 */ /* 0x0001e80000100800 */
[----:B------:R-:W-:Y:S04]  /*262e0*/  STL [R1+0xf74], R250 ;  /* 0x000f74fa01007387 */ /* 0x000fe80000100800 */
[----:B------:R-:W-:Y:S01]  /*262f0*/  STL [R1+0xf70], R251 ;  /* 0x000f70fb01007387 */ /* 0x000fe20000100800 */
[----:B0-----:R-:W-:-:S03]  /*26300*/  IMAD.MOV.U32 R249, RZ, RZ, R246 ;  /* 0x000000fffff97224 */ /* 0x001fc600078e00f6 */
[----:B------:R-:W-:Y:S04]  /*26310*/  STL [R1+0xf6c], R252 ;  /* 0x000f6cfc01007387 */ /* 0x000fe80000100800 */
[----:B------:R-:W4:Y:S01]  /*26320*/  LDL.LU R246, [R1+0xef8] ;  /* 0x000ef80001f67983 */ /* 0x000f220000300800 */
[----:B------:R-:W-:Y:S01]  /*26330*/  UIADD3.64 UR52, UR8, 0x400, URZ ;  /* 0x0000040008347897 */ /* 0x000fe2000fffe03f */
[----:B------:R-:W-:Y:S01]  /*26340*/  UMOV UR54, UR10 ;  /* 0x0000000a00367c82 */ /* 0x000fe20008000000 */
[----:B------:R-:W-:Y:S01]  /*26350*/  UMOV UR55, UR11 ;  /* 0x0000000b00377c82 */ /* 0x000fe20008000000 */
[----:B--2---:R-:W-:-:S06]  /*26360*/  WARPGROUP.ARRIVE ;  /* 0x00000000000079c5 */ /* 0x004fcc0000000000 */
[----:B------:R-:W-:Y:S01]  /*26370*/  HGMMA.64x256x16.F32 R24, gdesc[UR48].tnspA, R24, gsb0 ;  /* 0x23e00000301879f0 */ /* 0x000fe20008000818 */
[----:B---3--:R-:W-:Y:S02]  /*26380*/  R2UR UR49, R245 ;  /* 0x00000000f53172ca */ /* 0x008fe400000e0000 */
[----:B------:R-:W2:Y:S01]  /*26390*/  LDL.LU R245, [R1+0xef4] ;  /* 0x000ef40001f57983 */ /* 0x000ea20000300800 */
[----:B------:R-:W-:Y:S01]  /*263a0*/  UIADD3.64 UR56, UR8, 0x480, URZ ;  /* 0x0000048008387897 */ /* 0x000fe2000fffe03f */
[----:B------:R-:W-:Y:S01]  /*263b0*/  UMOV UR58, UR14 ;  /* 0x0000000e003a7c82 */ /* 0x000fe20008000000 */
[----:B------:R-:W-:Y:S01]  /*263c0*/  UMOV UR59, UR15 ;  /* 0x0000000f003b7c82 */ /* 0x000fe20008000000 */
[----:B------:R-:W-:Y:S02]  /*263d0*/  WARPGROUP.DEPBAR.LE gsb0, 0x0 ;  /* 0x00008000000079c5 */ /* 0x000fe40000010000 */
[----:B------:R-:W-:-:S15]  /*263e0*/  WARPGROUP.ARRIVE ;  /* 0x00000000000079c5 */ /* 0x000fde0000000000 */
[----:B------:R-:W-:-:S04]  /*263f0*/  NOP ;  /* 0x0000000000007918 */ /* 0x000fc80000000000 */
[----:B------:R-:W-:Y:S01]  /*26400*/  HGMMA.64x256x16.F32 R24, gdesc[UR52].tnspA, R24, gsb0 ;  /* 0x23e00000341879f0 */ /* 0x000fe20008000818 */
[----:B----4-:R-:W-:Y:S02]  /*26410*/  R2UR UR53, R248 ;  /* 0x00000000f83572ca */ /* 0x010fe400000e0000 */
[----:B------:R-:W-:Y:S02]  /*26420*/  R2UR UR48, R249 ;  /* 0x00000000f93072ca */ /* 0x000fe400000e0000 */
[----:B------:R-:W0:Y:S01]  /*26430*/  LDC R249, c[0x0][0x230] ;  /* 0x00008c00fff97b82 */ /* 0x000e220000000800 */
[----:B------:R-:W-:Y:S02]  /*26440*/  WARPGROUP.DEPBAR.LE gsb0, 0x0 ;  /* 0x00008000000079c5 */ /* 0x000fe40000010000 */
[----:B------:R-:W-:-:S15]  /*26450*/  WARPGROUP.ARRIVE ;  /* 0x00000000000079c5 */ /* 0x000fde0000000000 */
[----:B------:R-:W-:-:S05]  /*26460*/  NOP ;  /* 0x0000000000007918 */ /* 0x000fca0000000000 */
[----:B------:R-:W-:Y:S01]  /*26470*/  HGMMA.64x256x16.F32 R24, gdesc[UR56].tnspA, R24, gsb0 ;  /* 0x23e00000381879f0 */ /* 0x000fe20008000818 */
[----:B------:R-:W-:Y:S02]  /*26480*/  R2UR UR57, R246 ;  /* 0x00000000f63972ca */ /* 0x000fe400000e0000 */
[----:B------:R-:W3:Y:S04]  /*26490*/  LDL.LU R246, [R1+0xad0] ;  /* 0x000ad00001f67983 */ /* 0x000ee80000300800 */
[----:B------:R-:W4:Y:S01]  /*264a0*/  LDL.LU R248, [R1+0xac8] ;  /* 0x000ac80001f87983 */ /* 0x000f220000300800 */
[----:B0-----:R-:W-:Y:S01]  /*264b0*/  VIADD R249, R249, 0x7f ;  /* 0x0000007ff9f97836 */ /* 0x001fe20000000000 */
[----:B--2---:R-:W-:-:S04]  /*264c0*/  R2UR UR56, R245 ;  /* 0x00000000f53872ca */ /* 0x004fc800000e0000 */
[----:B------:R-:W-:Y:S01]  /*264d0*/  SHF.R.S32.HI R245, RZ, 0x1f, R249 ;  /* 0x0000001ffff57819 */ /* 0x000fe200000114f9 */
[----:B------:R-:W-:-:S03]  /*264e0*/  VIADD R8, R8, 0x1 ;  /* 0x0000000108087836 */ /* 0x000fc60000000000 */
[----:B------:R-:W-:Y:S02]  /*264f0*/  LEA.HI R245, R245, R249, RZ, 0x7 ;  /* 0x000000f9f5f57211 */ /* 0x000fe400078f38ff */
[----:B------:R-:W-:Y:S02]  /*26500*/  R2UR UR52, R247 ;  /* 0x00000000f73472ca */ /* 0x000fe400000e0000 */
[----:B------:R-:W-:Y:S01]  /*26510*/  SHF.R.S32.HI R245, RZ, 0x7, R245 ;  /* 0x00000007fff57819 */ /* 0x000fe200000114f5 */
[----:B------:R-:W2:Y:S03]  /*26520*/  LDL.LU R247, [R1+0xab0] ;  /* 0x000ab00001f77983 */ /* 0x000ea60000300800 */
[----:B------:R-:W-:Y:S01]  /*26530*/  ISETP.NE.U32.AND P0, PT, R8, R245, PT ;  /* 0x000000f50800720c */ /* 0x000fe20003f05070 */
[----:B------:R0:W-:Y:S04]  /*26540*/  STL [R1+0x2f4], R8 ;  /* 0x0002f40801007387 */ /* 0x0001e80000100800 */
[----:B------:R-:W2:Y:S01]  /*26550*/  LDL.LU R245, [R1+0xaa8] ;  /* 0x000aa80001f57983 */ /* 0x000ea20000300800 */
[----:B0-----:R-:W0:Y:S02]  /*26560*/  LDC R8, c[0x0][0x238] ;  /* 0x00008e00ff087b82 */ /* 0x001e240000000800 */
[----:B0-----:R-:W-:-:S04]  /*26570*/  IMAD.SHL.U32 R8, R8, 0x80, RZ ;  /* 0x0000008008087824 */ /* 0x001fc800078e00ff */
[----:B------:R-:W-:-:S05]  /*26580*/  IMAD.SHL.U32 R8, R8, 0x2, RZ ;  /* 0x0000000208087824 */ /* 0x000fca00078e00ff */
[-C--:B------:R-:W-:Y:S02]  /*26590*/  IADD3 R15, P1, R15, R8.reuse, RZ ;  /* 0x000000080f0f7210 */ /* 0x080fe40007f3e0ff */
[-C--:B------:R-:W-:Y:S02]  /*265a0*/  IADD3 R0, P2, R0, R8.reuse, RZ ;  /* 0x0000000800007210 */ /* 0x080fe40007f5e0ff */
[-C--:B---3--:R-:W-:Y:S02]  /*265b0*/  IADD3 R246, P5, R246, R8.reuse, RZ ;  /* 0x00000008f6f67210 */ /* 0x088fe40007fbe0ff */
[----:B----4-:R-:W-:-:S03]  /*265c0*/  IADD3 R248, P6, R248, R8, RZ ;  /* 0x00000008f8f87210 */ /* 0x010fc60007fde0ff */
[----:B------:R0:W-:Y:S04]  /*265d0*/  STL [R1+0xad0], R246 ;  /* 0x000ad0f601007387 */ /* 0x0001e80000100800 */
[----:B0-----:R-:W3:Y:S04]  /*265e0*/  LDL.LU R246, [R1+0xacc] ;  /* 0x000acc0001f67983 */ /* 0x001ee80000300800 */
[----:B------:R0:W-:Y:S04]  /*265f0*/  STL [R1+0xac0], R15 ;  /* 0x000ac00f01007387 */ /* 0x0001e80000100800 */
[----:B0-----:R-:W4:Y:S04]  /*26600*/  LDL.LU R15, [R1+0xfe4] ;  /* 0x000fe400010f7983 */ /* 0x001f280000300800 */
[----:B------:R-:W-:Y:S04]  /*26610*/  STL [R1+0xac8], R248 ;  /* 0x000ac8f801007387 */ /* 0x000fe80000100800 */
[----:B------:R0:W-:Y:S04]  /*26620*/  STL [R1+0xab8], R0 ;  /* 0x000ab80001007387 */ /* 0x0001e80000100800 */
[----:B0-----:R-:W4:Y:S01]  /*26630*/  LDL.LU R0, [R1+0xfe0] ;  /* 0x000fe00001007983 */ /* 0x001f220000300800 */
[----:B------:R-:W-:-:S02]  /*26640*/  IADD3 R16, P4, R16, R8, RZ ;  /* 0x0000000810107210 */ /* 0x000fc40007f9e0ff */
[----:B--2---:R-:W-:-:S05]  /*26650*/  IADD3 R247, P3, R247, R8, RZ ;  /* 0x00000008f7f77210 */ /* 0x004fca0007f7e0ff */
[----:B------:R-:W-:Y:S04]  /*26660*/  STL [R1+0xab0], R247 ;  /* 0x000ab0f701007387 */ /* 0x000fe80000100800 */
[----:B------:R-:W2:Y:S01]  /*26670*/  LDL.LU R252, [R1+0xaa0] ;  /* 0x000aa00001fc7983 */ /* 0x000ea20000300800 */
[--C-:B----4-:R-:W-:Y:S01]  /*26680*/  IMAD.X R15, R15, 0x1, R0.reuse, P4 ;  /* 0x000000010f0f7824 */ /* 0x110fe200020e0600 */
[----:B------:R-:W-:Y:S01]  /*26690*/  IADD3 R245, P4, R245, R8, RZ ;  /* 0x00000008f5f57210 */ /* 0x000fe20007f9e0ff */
[----:B---3--:R-:W-:-:S04]  /*266a0*/  IMAD.X R246, R246, 0x1, R0, P5 ;  /* 0x00000001f6f67824 */ /* 0x008fc800028e0600 */
[----:B------:R0:W-:Y:S04]  /*266b0*/  STL [R1+0xaa8], R245 ;  /* 0x000aa8f501007387 */ /* 0x0001e80000100800 */
[----:B0-----:R-:W3:Y:S04]  /*266c0*/  LDL.LU R245, [R1+0xac4] ;  /* 0x000ac40001f57983 */ /* 0x001ee80000300800 */
[----:B------:R-:W4:Y:S04]  /*266d0*/  LDL.LU R251, [R1+0xa98] ;  /* 0x000a980001fb7983 */ /* 0x000f280000300800 */
[----:B------:R-:W4:Y:S04]  /*266e0*/  LDL.LU R250, [R1+0xabc] ;  /* 0x000abc0001fa7983 */ /* 0x000f280000300800 */
[----:B------:R0:W-:Y:S04]  /*266f0*/  STL [R1+0xacc], R246 ;  /* 0x000accf601007387 */ /* 0x0001e80000100800 */
[----:B------:R-:W4:Y:S04]  /*26700*/  LDL.LU R249, [R1+0xa90] ;  /* 0x000a900001f97983 */ /* 0x000f280000300800 */
[----:B------:R-:W4:Y:S04]  /*26710*/  LDL.LU R248, [R1+0xab4] ;  /* 0x000ab40001f87983 */ /* 0x000f280000300800 */
[----:B------:R-:W4:Y:S04]  /*26720*/  LDL.LU R247, [R1+0xa88] ;  /* 0x000a880001f77983 */ /* 0x000f280000300800 */
[----:B0-----:R-:W4:Y:S01]  /*26730*/  LDL.LU R246, [R1+0xaac] ;  /* 0x000aac0001f67983 */ /* 0x001f220000300800 */
[-C--:B--2---:R-:W-:Y:S01]  /*26740*/  IADD3 R252, P5, R252, R8.reuse, RZ ;  /* 0x00000008fcfc7210 */ /* 0x084fe20007fbe0ff */
[----:B---3--:R-:W-:Y:S01]  /*26750*/  IMAD.X R245, R245, 0x1, R0, P6 ;  /* 0x00000001f5f57824 */ /* 0x008fe200030e0600 */
[----:B----4-:R-:W-:-:S04]  /*26760*/  IADD3 R251, P6, R251, R8, RZ ;  /* 0x00000008fbfb7210 */ /* 0x010fc80007fde0ff */
[----:B------:R0:W-:Y:S01]  /*26770*/  STL [R1+0xac4], R245 ;  /* 0x000ac4f501007387 */ /* 0x0001e20000100800 */
[----:B------:R-:W-:-:S03]  /*26780*/  IMAD.X R250, R250, 0x1, R0, P1 ;  /* 0x00000001fafa7824 */ /* 0x000fc600008e0600 */
[----:B0-----:R-:W2:Y:S01]  /*26790*/  LDL.LU R245, [R1+0xa80] ;  /* 0x000a800001f57983 */ /* 0x001ea20000300800 */
[----:B------:R-:W-:-:S03]  /*267a0*/  IADD3 R249, P1, R249, R8, RZ ;  /* 0x00000008f9f97210 */ /* 0x000fc60007f3e0ff */
[----:B------:R0:W-:Y:S01]  /*267b0*/  STL [R1+0xaa0], R252 ;  /* 0x000aa0fc01007387 */ /* 0x0001e20000100800 */
[----:B------:R-:W-:-:S03]  /*267c0*/  IMAD.X R248, R248, 0x1, R0, P2 ;  /* 0x00000001f8f87824 */ /* 0x000fc600010e0600 */
[----:B------:R-:W-:Y:S01]  /*267d0*/  STL [R1+0xa98], R251 ;  /* 0x000a98fb01007387 */ /* 0x000fe20000100800 */
[----:B------:R-:W-:-:S03]  /*267e0*/  IADD3 R247, P2, R247, R8, RZ ;  /* 0x00000008f7f77210 */ /* 0x000fc60007f5e0ff */
[----:B------:R-:W-:Y:S01]  /*267f0*/  STL [R1+0xabc], R250 ;  /* 0x000abcfa01007387 */ /* 0x000fe20000100800 */
[----:B------:R-:W-:-:S03]  /*26800*/  IMAD.X R246, R246, 0x1, R0, P3 ;  /* 0x00000001f6f67824 */ /* 0x000fc600018e0600 */
[----:B------:R-:W-:Y:S04]  /*26810*/  STL [R1+0xa90], R249 ;  /* 0x000a90f901007387 */ /* 0x000fe80000100800 */
[----:B------:R-:W-:Y:S04]  /*26820*/  STL [R1+0xab4], R248 ;  /* 0x000ab4f801007387 */ /* 0x000fe80000100800 */
[----:B0-----:R-:W3:Y:S04]  /*26830*/  LDL.LU R252, [R1+0xaa4] ;  /* 0x000aa40001fc7983 */ /* 0x001ee80000300800 */
[----:B------:R0:W-:Y:S04]  /*26840*/  STL [R1+0xaac], R246 ;  /* 0x000aacf601007387 */ /* 0x0001e80000100800 */
[----:B------:R1:W-:Y:S04]  /*26850*/  STL [R1+0xa88], R247 ;  /* 0x000a88f701007387 */ /* 0x0003e80000100800 */
[----:B0-----:R-:W4:Y:S04]  /*26860*/  LDL.LU R246, [R1+0xa78] ;  /* 0x000a780001f67983 */ /* 0x001f280000300800 */
[----:B------:R-:W4:Y:S04]  /*26870*/  LDL.LU R251, [R1+0xa9c] ;  /* 0x000a9c0001fb7983 */ /* 0x000f280000300800 */
[----:B------:R-:W4:Y:S01]  /*26880*/  LDL.LU R250, [R1+0xa70] ;  /* 0x000a700001fa7983 */ /* 0x000f220000300800 */
[----:B--2---:R-:W-:-:S05]  /*26890*/  IADD3 R245, P3, R245, R8, RZ ;  /* 0x00000008f5f57210 */ /* 0x004fca0007f7e0ff */
[----:B------:R0:W-:Y:S04]  /*268a0*/  STL [R1+0xa80], R245 ;  /* 0x000a80f501007387 */ /* 0x0001e80000100800 */
[----:B------:R-:W2:Y:S04]  /*268b0*/  LDL.LU R249, [R1+0xa94] ;  /* 0x000a940001f97983 */ /* 0x000ea80000300800 */
[----:B------:R-:W2:Y:S04]  /*268c0*/  LDL.LU R248, [R1+0xa68] ;  /* 0x000a680001f87983 */ /* 0x000ea80000300800 */
[----:B-1----:R-:W2:Y:S04]  /*268d0*/  LDL.LU R247, [R1+0xa8c] ;  /* 0x000a8c0001f77983 */ /* 0x002ea80000300800 */
[----:B0-----:R-:W2:Y:S01]  /*268e0*/  LDL.LU R245, [R1+0xa60] ;  /* 0x000a600001f57983 */ /* 0x001ea20000300800 */
[----:B---3--:R-:W-:Y:S01]  /*268f0*/  IMAD.X R252, R252, 0x1, R0, P4 ;  /* 0x00000001fcfc7824 */ /* 0x008fe200020e0600 */
[----:B----4-:R-:W-:-:S05]  /*26900*/  IADD3 R246, P4, R246, R8, RZ ;  /* 0x00000008f6f67210 */ /* 0x010fca0007f9e0ff */
[----:B------:R0:W-:Y:S04]  /*26910*/  STL [R1+0xa78], R246 ;  /* 0x000a78f601007387 */ /* 0x0001e80000100800 */
[----:B0-----:R-:W3:Y:S01]  /*26920*/  LDL.LU R246, [R1+0xa84] ;  /* 0x000a840001f67983 */ /* 0x001ee20000300800 */
[--C-:B------:R-:W-:Y:S01]  /*26930*/  IMAD.X R251, R251, 0x1, R0.reuse, P5 ;  /* 0x00000001fbfb7824 */ /* 0x100fe200028e0600 */
[-C--:B------:R-:W-:Y:S02]  /*26940*/  IADD3 R250, P5, R250, R8.reuse, RZ ;  /* 0x00000008fafa7210 */ /* 0x080fe40007fbe0ff */
[----:B------:R0:W-:Y:S04]  /*26950*/  STL [R1+0xaa4], R252 ;  /* 0x000aa4fc01007387 */ /* 0x0001e80000100800 */
[----:B------:R-:W-:Y:S04]  /*26960*/  STL [R1+0xa9c], R251 ;  /* 0x000a9cfb01007387 */ /* 0x000fe80000100800 */
[----:B------:R-:W-:Y:S01]  /*26970*/  STL [R1+0xa70], R250 ;  /* 0x000a70fa01007387 */ /* 0x000fe20000100800 */
[----:B--2---:R-:W-:Y:S01]  /*26980*/  IMAD.X R249, R249, 0x1, R0, P6 ;  /* 0x00000001f9f97824 */ /* 0x004fe200030e0600 */
[----:B------:R-:W-:-:S04]  /*26990*/  IADD3 R248, P6, R248, R8, RZ ;  /* 0x00000008f8f87210 */ /* 0x000fc80007fde0ff */
[----:B------:R-:W-:Y:S01]  /*269a0*/  STL [R1+0xa94], R249 ;  /* 0x000a94f901007387 */ /* 0x000fe20000100800 */
[----:B------:R-:W-:-:S03]  /*269b0*/  IMAD.X R247, R247, 0x1, R0, P1 ;  /* 0x00000001f7f77824 */ /* 0x000fc600008e0600 */
[----:B------:R-:W-:Y:S01]  /*269c0*/  STL [R1+0xa68], R248 ;  /* 0x000a68f801007387 */ /* 0x000fe20000100800 */
[----:B------:R-:W-:-:S03]  /*269d0*/  IADD3 R245, P1, R245, R8, RZ ;  /* 0x00000008f5f57210 */ /* 0x000fc60007f3e0ff */
[----:B0-----:R-:W2:Y:S04]  /*269e0*/  LDL.LU R252, [R1+0xa58] ;  /* 0x000a580001fc7983 */ /* 0x001ea80000300800 */
[----:B------:R0:W-:Y:S04]  /*269f0*/  STL [R1+0xa60], R245 ;  /* 0x000a60f501007387 */ /* 0x0001e80000100800 */
[----:B------:R1:W-:Y:S04]  /*26a00*/  STL [R1+0xa8c], R247 ;  /* 0x000a8cf701007387 */ /* 0x0003e80000100800 */
[----:B0-----:R-:W4:Y:S04]  /*26a10*/  LDL.LU R245, [R1+0xa7c] ;  /* 0x000a7c0001f57983 */ /* 0x001f280000300800 */
[----:B------:R-:W4:Y:S04]  /*26a20*/  LDL.LU R251, [R1+0xa50] ;  /* 0x000a500001fb7983 */ /* 0x000f280000300800 */
[----:B------:R-:W4:Y:S01]  /*26a30*/  LDL.LU R250, [R1+0xa74] ;  /* 0x000a740001fa7983 */ /* 0x000f220000300800 */
[----:B---3--:R-:W-:-:S05]  /*26a40*/  IMAD.X R246, R246, 0x1, R0, P2 ;  /* 0x00000001f6f67824 */ /* 0x008fca00010e0600 */
[----:B------:R0:W-:Y:S04]  /*26a50*/  STL [R1+0xa84], R246 ;  /* 0x000a84f601007387 */ /* 0x0001e80000100800 */
[----:B------:R-:W3:Y:S04]  /*26a60*/  LDL.LU R249, [R1+0xa48] ;  /* 0x000a480001f97983 */ /* 0x000ee80000300800 */
[----:B------:R-:W3:Y:S04]  /*26a70*/  LDL.LU R248, [R1+0xa6c] ;  /* 0x000a6c0001f87983 */ /* 0x000ee80000300800 */
[----:B-1----:R-:W3:Y:S04]  /*26a80*/  LDL.LU R247, [R1+0xa40] ;  /* 0x000a400001f77983 */ /* 0x002ee80000300800 */
[----:B0-----:R-:W3:Y:S01]  /*26a90*/  LDL.LU R246, [R1+0xa64] ;  /* 0x000a640001f67983 */ /* 0x001ee20000300800 */
[-C--:B--2---:R-:W-:Y:S01]  /*26aa0*/  IADD3 R252, P2, R252, R8.reuse, RZ ;  /* 0x00000008fcfc7210 */ /* 0x084fe20007f5e0ff */
[----:B----4-:R-:W-:Y:S01]  /*26ab0*/  IMAD.X R245, R245, 0x1, R0, P3 ;  /* 0x00000001f5f57824 */ /* 0x010fe200018e0600 */
[----:B------:R-:W-:-:S04]  /*26ac0*/  IADD3 R251, P3, R251, R8, RZ ;  /* 0x00000008fbfb7210 */ /* 0x000fc80007f7e0ff */
[----:B------:R0:W-:Y:S01]  /*26ad0*/  STL [R1+0xa7c], R245 ;  /* 0x000a7cf501007387 */ /* 0x0001e20000100800 */
[----:B------:R-:W-:-:S03]  /*26ae0*/  IMAD.X R250, R250, 0x1, R0, P4 ;  /* 0x00000001fafa7824 */ /* 0x000fc600020e0600 */
[----:B0-----:R-:W2:Y:S04]  /*26af0*/  LDL.LU R245, [R1+0xa38] ;  /* 0x000a380001f57983 */ /* 0x001ea80000300800 */
[----:B------:R0:W-:Y:S04]  /*26b00*/  STL [R1+0xa58], R252 ;  /* 0x000a58fc01007387 */ /* 0x0001e80000100800 */
[----:B------:R-:W-:Y:S01]  /*26b10*/  STL [R1+0xa50], R251 ;  /* 0x000a50fb01007387 */ /* 0x000fe20000100800 */
[----:B---3--:R-:W-:-:S03]  /*26b20*/  IADD3 R249, P4, R249, R8, RZ ;  /* 0x00000008f9f97210 */ /* 0x008fc60007f9e0ff */
[----:B------:R-:W-:Y:S01]  /*26b30*/  STL [R1+0xa74], R250 ;  /* 0x000a74fa01007387 */ /* 0x000fe20000100800 */
[----:B------:R-:W-:-:S03]  /*26b40*/  IMAD.X R248, R248, 0x1, R0, P5 ;  /* 0x00000001f8f87824 */ /* 0x000fc600028e0600 */
[----:B------:R-:W-:Y:S01]  /*26b50*/  STL [R1+0xa48], R249 ;  /* 0x000a48f901007387 */ /* 0x000fe20000100800 */
[----:B------:R-:W-:-:S03]  /*26b60*/  IADD3 R247, P5, R247, R8, RZ ;  /* 0x00000008f7f77210 */ /* 0x000fc60007fbe0ff */
[----:B------:R-:W-:Y:S01]  /*26b70*/  STL [R1+0xa6c], R248 ;  /* 0x000a6cf801007387 */ /* 0x000fe20000100800 */
[----:B------:R-:W-:-:S03]  /*26b80*/  IMAD.X R246, R246, 0x1, R0, P6 ;  /* 0x00000001f6f67824 */ /* 0x000fc600030e0600 */
        /* <DEDUP_REMOVED lines=478> */
[----:B------:R-:W-:Y:S04]  /*28970*/  STL [R1+0x7c8], R251 ;  /* 0x0007c8fb01007387 */ /* 0x000fe80000100800 */
[----:B------:R-:W-:Y:S01]  /*28980*/  STL [R1+0x7ec], R250 ;  /* 0x0007ecfa01007387 */ /* 0x000fe20000100800 */
[----:B---3--:R-:W-:Y:S01]  /*28990*/  IADD3 R249, P1, R249, R8, RZ ;  /* 0x00000008f9f97210 */ /* 0x008fe20007f3e0ff */
[----:B------:R-:W-:-:S04]  /*289a0*/  IMAD.X R248, R248, 0x1, R0, P2 ;  /* 0x00000001f8f87824 */ /* 0x000fc800010e0600 */
[----:B------:R-:W-:Y:S01]  /*289b0*/  STL [R1+0x7c0], R249 ;  /* 0x0007c0f901007387 */ /* 0x000fe20000100800 */
[----:B------:R-:W-:-:S03]  /*289c0*/  IADD3 R247, P2, R247, R8, RZ ;  /* 0x00000008f7f77210 */ /* 0x000fc60007f5e0ff */
[----:B------:R-:W-:Y:S04]  /*289d0*/  STL [R1+0x7e4], R248 ;  /* 0x0007e4f801007387 */ /* 0x000fe80000100800 */
[----:B0-----:R-:W3:Y:S01]  /*289e0*/  LDL.LU R252, [R1+0x7d4] ;  /* 0x0007d40001fc7983 */ /* 0x001ee20000300800 */
[----:B------:R-:W-:-:S05]  /*289f0*/  IMAD.X R246, R246, 0x1, R0, P3 ;  /* 0x00000001f6f67824 */ /* 0x000fca00018e0600 */
        /* <DEDUP_REMOVED lines=20> */
[--C-:B--2---:R-:W-:Y:S01]  /*28b40*/  IMAD.X R249, R249, 0x1, R0.reuse, P6 ;  /* 0x00000001f9f97824 */ /* 0x104fe200030e0600 */
[----:B------:R-:W-:Y:S01]  /*28b50*/  IADD3 R248, P6, R248, R8, RZ ;  /* 0x00000008f8f87210 */ /* 0x000fe20007fde0ff */
[----:B------:R-:W-:-:S03]  /*28b60*/  IMAD.X R247, R247, 0x1, R0, P1 ;  /* 0x00000001f7f77824 */ /* 0x000fc600008e0600 */
[----:B------:R-:W-:Y:S04]  /*28b70*/  STL [R1+0x7c4], R249 ;  /* 0x0007c4f901007387 */ /* 0x000fe80000100800 */
[----:B------:R-:W-:Y:S04]  /*28b80*/  STL [R1+0x798], R248 ;  /* 0x000798f801007387 */ /* 0x000fe80000100800 */
[----:B0-----:R-:W2:Y:S01]  /*28b90*/  LDL.LU R252, [R1+0x788] ;  /* 0x0007880001fc7983 */ /* 0x001ea20000300800 */
[----:B------:R-:W-:-:S05]  /*28ba0*/  IADD3 R245, P1, R245, R8, RZ ;  /* 0x00000008f5f57210 */ /* 0x000fca0007f3e0ff */
        /* <DEDUP_REMOVED lines=12> */
[--C-:B----4-:R-:W-:Y:S01]  /*28c70*/  IMAD.X R245, R245, 0x1, R0.reuse, P3 ;  /* 0x00000001f5f57824 */ /* 0x110fe200018e0600 */
[----:B------:R-:W-:Y:S01]  /*28c80*/  IADD3 R251, P3, R251, R8, RZ ;  /* 0x00000008fbfb7210 */ /* 0x000fe20007f7e0ff */
[----:B------:R-:W-:-:S03]  /*28c90*/  IMAD.X R250, R250, 0x1, R0, P4 ;  /* 0x00000001fafa7824 */ /* 0x000fc600020e0600 */
[----:B------:R0:W-:Y:S04]  /*28ca0*/  STL [R1+0x7ac], R245 ;  /* 0x0007acf501007387 */ /* 0x0001e80000100800 */
[----:B0-----:R-:W2:Y:S04]  /*28cb0*/  LDL.LU R245, [R1+0x768] ;  /* 0x0007680001f57983 */ /* 0x001ea80000300800 */
[----:B------:R0:W-:Y:S04]  /*28cc0*/  STL [R1+0x788], R252 ;  /* 0x000788fc01007387 */ /* 0x0001e80000100800 */
[----:B------:R-:W-:Y:S04]  /*28cd0*/  STL [R1+0x780], R251 ;  /* 0x000780fb01007387 */ /* 0x000fe80000100800 */
[----:B------:R-:W-:Y:S01]  /*28ce0*/  STL [R1+0x7a4], R250 ;  /* 0x0007a4fa01007387 */ /* 0x000fe20000100800 */
[-C--:B---3--:R-:W-:Y:S01]  /*28cf0*/  IADD3 R249, P4, R249, R8.reuse, RZ ;  /* 0x00000008f9f97210 */ /* 0x088fe20007f9e0ff */
[----:B------:R-:W-:Y:S01]  /*28d00*/  IMAD.X R248, R248, 0x1, R0, P5 ;  /* 0x00000001f8f87824 */ /* 0x000fe200028e0600 */
[----:B------:R-:W-:-:S03]  /*28d10*/  IADD3 R247, P5, R247, R8, RZ ;  /* 0x00000008f7f77210 */ /* 0x000fc60007fbe0ff */
[----:B------:R-:W-:Y:S04]  /*28d20*/  STL [R1+0x778], R249 ;  /* 0x000778f901007387 */ /* 0x000fe80000100800 */
        /* <DEDUP_REMOVED lines=66> */
[----:B-1----:R-:W2:Y:S01]  /*29150*/  LDL.LU R247, [R1+0x72c] ;  /* 0x00072c0001f77983 */ /* 0x002ea20000300800 */
[----:B0-----:R-:W-:-:S03]  /*29160*/  IMAD.MOV.U32 R245, RZ, RZ, R226 ;  /* 0x000000fffff57224 */ /* 0x001fc600078e00e2 */
[----:B------:R-:W2:Y:S01]  /*29170*/  LDL.LU R226, [R1+0x700] ;  /* 0x0007000001e27983 */ /* 0x000ea20000300800 */
[----:B---3--:R-:W-:Y:S01]  /*29180*/  IMAD.X R252, R252, 0x1, R0, P4 ;  /* 0x00000001fcfc7824 */ /* 0x008fe200020e0600 */
[----:B----4-:R-:W-:-:S05]  /*29190*/  IADD3 R246, P4, R246, R8, RZ ;  /* 0x00000008f6f67210 */ /* 0x010fca0007f9e0ff */
[----:B------:R0:W-:Y:S04]  /*291a0*/  STL [R1+0x718], R246 ;  /* 0x000718f601007387 */ /* 0x0001e80000100800 */
[----:B0-----:R-:W3:Y:S01]  /*291b0*/  LDL.LU R246, [R1+0x724] ;  /* 0x0007240001f67983 */ /* 0x001ee20000300800 */
[--C-:B------:R-:W-:Y:S01]  /*291c0*/  IMAD.X R251, R251, 0x1, R0.reuse, P5 ;  /* 0x00000001fbfb7824 */ /* 0x100fe200028e0600 */
[-C--:B------:R-:W-:Y:S02]  /*291d0*/  IADD3 R250, P5, R250, R8.reuse, RZ ;  /* 0x00000008fafa7210 */ /* 0x080fe40007fbe0ff */
[----:B------:R-:W-:Y:S04]  /*291e0*/  STL [R1+0x744], R252 ;  /* 0x000744fc01007387 */ /* 0x000fe80000100800 */
[----:B------:R-:W-:Y:S04]  /*291f0*/  STL [R1+0x73c], R251 ;  /* 0x00073cfb01007387 */ /* 0x000fe80000100800 */
[----:B------:R-:W-:Y:S01]  /*29200*/  STL [R1+0x710], R250 ;  /* 0x000710fa01007387 */ /* 0x000fe20000100800 */
[--C-:B--2---:R-:W-:Y:S01]  /*29210*/  IMAD.X R249, R249, 0x1, R0.reuse, P6 ;  /* 0x00000001f9f97824 */ /* 0x104fe200030e0600 */
[----:B------:R-:W-:Y:S01]  /*29220*/  IADD3 R248, P6, R248, R8, RZ ;  /* 0x00000008f8f87210 */ /* 0x000fe20007fde0ff */
[----:B------:R-:W-:-:S03]  /*29230*/  IMAD.X R247, R247, 0x1, R0, P1 ;  /* 0x00000001f7f77824 */ /* 0x000fc600008e0600 */
[----:B------:R-:W-:Y:S04]  /*29240*/  STL [R1+0x734], R249 ;  /* 0x000734f901007387 */ /* 0x000fe80000100800 */
[----:B------:R-:W-:Y:S01]  /*29250*/  STL [R1+0x708], R248 ;  /* 0x000708f801007387 */ /* 0x000fe20000100800 */
[----:B------:R-:W-:-:S05]  /*29260*/  IADD3 R226, P1, R226, R8, RZ ;  /* 0x00000008e2e27210 */ /* 0x000fca0007f3e0ff */
[----:B------:R0:W-:Y:S04]  /*29270*/  STL [R1+0x700], R226 ;  /* 0x000700e201007387 */ /* 0x0001e80000100800 */
[----:B0-----:R-:W2:Y:S04]  /*29280*/  LDL.LU R226, [R1+0x6f8] ;  /* 0x0006f80001e27983 */ /* 0x001ea80000300800 */
        /* <DEDUP_REMOVED lines=8> */
[----:B------:R-:W3:Y:S04]  /*29310*/  LDL.LU R248, [R1+0x6e0] ;  /* 0x0006e00001f87983 */ /* 0x000ee80000300800 */
[----:B0-----:R-:W3:Y:S01]  /*29320*/  LDL.LU R246, [R1+0x704] ;  /* 0x0007040001f67983 */ /* 0x001ee20000300800 */
[----:B--2---:R-:W-:-:S05]  /*29330*/  IADD3 R226, P2, R226, R8, RZ ;  /* 0x00000008e2e27210 */ /* 0x004fca0007f5e0ff */
[----:B------:R0:W-:Y:S01]  /*29340*/  STL [R1+0x6f8], R226 ;  /* 0x0006f8e201007387 */ /* 0x0001e20000100800 */
[--C-:B----4-:R-:W-:Y:S01]  /*29350*/  IMAD.X R247, R247, 0x1, R0.reuse, P3 ;  /* 0x00000001f7f77824 */ /* 0x110fe200018e0600 */
[-C--:B------:R-:W-:Y:S01]  /*29360*/  IADD3 R252, P3, R252, R8.reuse, RZ ;  /* 0x00000008fcfc7210 */ /* 0x080fe20007f7e0ff */
[--C-:B------:R-:W-:Y:S01]  /*29370*/  IMAD.X R251, R251, 0x1, R0.reuse, P4 ;  /* 0x00000001fbfb7824 */ /* 0x100fe200020e0600 */
[----:B0-----:R0:W5:Y:S04]  /*29380*/  LDL.LU R226, [R1+0xfdc] ;  /* 0x000fdc0001e27983 */ /* 0x0011680000300800 */
[----:B------:R1:W-:Y:S01]  /*29390*/  STL [R1+0x71c], R247 ;  /* 0x00071cf701007387 */ /* 0x0003e20000100800 */
[-C--:B---3--:R-:W-:Y:S01]  /*293a0*/  IADD3 R250, P4, R250, R8.reuse, RZ ;  /* 0x00000008fafa7210 */ /* 0x088fe20007f9e0ff */
[--C-:B------:R-:W-:Y:S01]  /*293b0*/  IMAD.X R249, R249, 0x1, R0.reuse, P5 ;  /* 0x00000001f9f97824 */ /* 0x100fe200028e0600 */
[----:B------:R-:W-:Y:S01]  /*293c0*/  IADD3 R248, P5, R248, R8, RZ ;  /* 0x00000008f8f87210 */ /* 0x000fe20007fbe0ff */
[----:B-1----:R-:W2:Y:S04]  /*293d0*/  LDL.LU R247, [R1+0xef0] ;  /* 0x000ef00001f77983 */ /* 0x002ea80000300800 */
[----:B------:R-:W-:Y:S01]  /*293e0*/  STL [R1+0x6f0], R252 ;  /* 0x0006f0fc01007387 */ /* 0x000fe20000100800 */
[----:B------:R-:W-:-:S03]  /*293f0*/  IMAD.X R246, R246, 0x1, R0, P6 ;  /* 0x00000001f6f67824 */ /* 0x000fc600030e0600 */
[----:B------:R-:W-:Y:S04]  /*29400*/  STL [R1+0x714], R251 ;  /* 0x000714fb01007387 */ /* 0x000fe80000100800 */
[----:B------:R-:W-:Y:S04]  /*29410*/  STL [R1+0x6e8], R250 ;  /* 0x0006e8fa01007387 */ /* 0x000fe80000100800 */
[----:B------:R-:W-:Y:S04]  /*29420*/  STL [R1+0x70c], R249 ;  /* 0x00070cf901007387 */ /* 0x000fe80000100800 */
[----:B------:R-:W3:Y:S04]  /*29430*/  LDL.LU R8, [R1+0x6fc] ;  /* 0x0006fc0001087983 */ /* 0x000ee80000300800 */
[----:B------:R1:W-:Y:S04]  /*29440*/  STL [R1+0x704], R246 ;  /* 0x000704f601007387 */ /* 0x0003e80000100800 */
[----:B------:R4:W-:Y:S04]  /*29450*/  STL [R1+0x6e0], R248 ;  /* 0x0006e0f801007387 */ /* 0x0009e80000100800 */
[----:B-1----:R-:W3:Y:S04]  /*29460*/  LDL.LU R246, [R1+0xae8] ;  /* 0x000ae80001f67983 */ /* 0x002ee80000300800 */
[----:B------:R-:W3:Y:S04]  /*29470*/  LDL.LU R252, [R1+0x6f4] ;  /* 0x0006f40001fc7983 */ /* 0x000ee80000300800 */
[----:B------:R-:W3:Y:S01]  /*29480*/  LDL.LU R251, [R1+0xeec] ;  /* 0x000eec0001fb7983 */ /* 0x000ee20000300800 */
[----:B--2---:R-:W-:-:S05]  /*29490*/  IADD3 R247, P6, R247, UR5, RZ ;  /* 0x00000005f7f77c10 */ /* 0x004fca000ffde0ff */
[----:B------:R1:W-:Y:S04]  /*294a0*/  STL [R1+0xef0], R247 ;  /* 0x000ef0f701007387 */ /* 0x0003e80000100800 */
[----:B------:R-:W2:Y:S04]  /*294b0*/  LDL.LU R250, [R1+0x6ec] ;  /* 0x0006ec0001fa7983 */ /* 0x000ea80000300800 */
[----:B------:R-:W2:Y:S04]  /*294c0*/  LDL.LU R249, [R1+0xee8] ;  /* 0x000ee80001f97983 */ /* 0x000ea80000300800 */
[----:B----4-:R-:W4:Y:S01]  /*294d0*/  LDL.LU R248, [R1+0x6e4] ;  /* 0x0006e40001f87983 */ /* 0x010f220000300800 */
[----:B---3--:R-:W-:-:S03]  /*294e0*/  IMAD.X R8, R8, 0x1, R0, P1 ;  /* 0x0000000108087824 */ /* 0x008fc600008e0600 */
[----:B-1----:R-:W3:Y:S01]  /*294f0*/  LDL.LU R247, [R1+0xee4] ;  /* 0x000ee40001f77983 */ /* 0x002ee20000300800 */
[----:B------:R-:W-:-:S05]  /*29500*/  IADD3 R246, P1, R246, UR5, RZ ;  /* 0x00000005f6f67c10 */ /* 0x000fca000ff3e0ff */
[----:B------:R1:W-:Y:S04]  /*29510*/  STL [R1+0xae8], R246 ;  /* 0x000ae8f601007387 */ /* 0x0003e80000100800 */
[----:B-1----:R-:W3:Y:S01]  /*29520*/  LDL.LU R246, [R1+0x6dc] ;  /* 0x0006dc0001f67983 */ /* 0x002ee20000300800 */
[--C-:B------:R-:W-:Y:S01]  /*29530*/  IMAD.X R252, R252, 0x1, R0.reuse, P2 ;  /* 0x00000001fcfc7824 */ /* 0x100fe200010e0600 */
[----:B------:R-:W-:Y:S02]  /*29540*/  IADD3 R251, P2, R251, UR5, RZ ;  /* 0x00000005fbfb7c10 */ /* 0x000fe4000ff5e0ff */
[----:B------:R-:W-:Y:S04]  /*29550*/  STL [R1+0x6fc], R8 ;  /* 0x0006fc0801007387 */ /* 0x000fe80000100800 */
[----:B------:R1:W-:Y:S04]  /*29560*/  STL [R1+0x6f4], R252 ;  /* 0x0006f4fc01007387 */ /* 0x0003e80000100800 */
[----:B------:R-:W-:Y:S01]  /*29570*/  STL [R1+0xeec], R251 ;  /* 0x000eecfb01007387 */ /* 0x000fe20000100800 */
[--C-:B--2---:R-:W-:Y:S01]  /*29580*/  IMAD.X R250, R250, 0x1, R0.reuse, P3 ;  /* 0x00000001fafa7824 */ /* 0x104fe200018e0600 */
[----:B------:R-:W-:Y:S01]  /*29590*/  IADD3 R249, P3, R249, UR5, RZ ;  /* 0x00000005f9f97c10 */ /* 0x000fe2000ff7e0ff */
[----:B----4-:R-:W-:-:S03]  /*295a0*/  IMAD.X R248, R248, 0x1, R0, P4 ;  /* 0x00000001f8f87824 */ /* 0x010fc600020e0600 */
[----:B------:R-:W-:Y:S04]  /*295b0*/  STL [R1+0x6ec], R250 ;  /* 0x0006ecfa01007387 */ /* 0x000fe80000100800 */
[----:B------:R-:W-:Y:S04]  /*295c0*/  STL [R1+0xee8], R249 ;  /* 0x000ee8f901007387 */ /* 0x000fe80000100800 */
[----:B-1----:R-:W2:Y:S01]  /*295d0*/  LDL.LU R252, [R1+0xee0] ;  /* 0x000ee00001fc7983 */ /* 0x002ea20000300800 */
[----:B---3--:R-:W-:-:S05]  /*295e0*/  IADD3 R247, P4, R247, UR5, RZ ;  /* 0x00000005f7f77c10 */ /* 0x008fca000ff9e0ff */
[----:B------:R1:W-:Y:S04]  /*295f0*/  STL [R1+0xee4], R247 ;  /* 0x000ee4f701007387 */ /* 0x0003e80000100800 */
[----:B------:R3:W-:Y:S04]  /*29600*/  STL [R1+0x6e4], R248 ;  /* 0x0006e4f801007387 */ /* 0x0007e80000100800 */
[----:B-1----:R-:W4:Y:S04]  /*29610*/  LDL.LU R247, [R1+0xaec] ;  /* 0x000aec0001f77983 */ /* 0x002f280000300800 */
[----:B------:R-:W4:Y:S01]  /*29620*/  LDL.LU R251, [R1+0xedc] ;  /* 0x000edc0001fb7983 */ /* 0x000f220000300800 */
[----:B------:R-:W-:-:S03]  /*29630*/  IMAD.X R246, R246, 0x1, R0, P5 ;  /* 0x00000001f6f67824 */ /* 0x000fc600028e0600 */
[----:B------:R-:W4:Y:S04]  /*29640*/  LDL.LU R250, [R1+0x6d8] ;  /* 0x0006d80001fa7983 */ /* 0x000f280000300800 */
[----:B------:R1:W-:Y:S04]  /*29650*/  STL [R1+0x6dc], R246 ;  /* 0x0006dcf601007387 */ /* 0x0003e80000100800 */
[----:B------:R-:W4:Y:S04]  /*29660*/  LDL.LU R249, [R1+0xed8] ;  /* 0x000ed80001f97983 */ /* 0x000f280000300800 */
[----:B---3--:R-:W3:Y:S04]  /*29670*/  LDL.LU R248, [R1+0xae4] ;  /* 0x000ae40001f87983 */ /* 0x008ee80000300800 */
[----:B-1----:R-:W3:Y:S01]  /*29680*/  LDL.LU R246, [R1+0xed0] ;  /* 0x000ed00001f67983 */ /* 0x002ee20000300800 */
[----:B--2---:R-:W-:-:S02]  /*29690*/  IADD3 R252, P5, R252, UR5, RZ ;  /* 0x00000005fcfc7c10 */ /* 0x004fc4000ffbe0ff */
[----:B----4-:R-:W-:Y:S02]  /*296a0*/  IADD3.X R247, R247, UR60, RZ, P6, !PT ;  /* 0x0000003cf7f77c10 */ /* 0x010fe4000b7fe4ff */
[----:B------:R-:W-:Y:S02]  /*296b0*/  IADD3 R251, P6, R251, UR5, RZ ;  /* 0x00000005fbfb7c10 */ /* 0x000fe4000ffde0ff */
[----:B------:R-:W-:Y:S01]  /*296c0*/  IADD3.X R250, R250, UR60, RZ, P1, !PT ;  /* 0x0000003cfafa7c10 */ /* 0x000fe20008ffe4ff */
[----:B------:R1:W-:Y:S01]  /*296d0*/  STL [R1+0xaec], R247 ;  /* 0x000aecf701007387 */ /* 0x0003e20000100800 */
[----:B------:R-:W-:Y:S02]  /*296e0*/  IADD3 R249, P1, R249, UR5, RZ ;  /* 0x00000005f9f97c10 */ /* 0x000fe4000ff3e0ff */
[----:B---3--:R-:W-:Y:S01]  /*296f0*/  IADD3.X R248, R248, UR60, RZ, P2, !PT ;  /* 0x0000003cf8f87c10 */ /* 0x008fe200097fe4ff */
[----:B-1----:R-:W2:Y:S04]  /*29700*/  LDL.LU R247, [R1+0xae0] ;  /* 0x000ae00001f77983 */ /* 0x002ea80000300800 */
[----:B------:R-:W-:Y:S04]  /*29710*/  STL [R1+0xee0], R252 ;  /* 0x000ee0fc01007387 */ /* 0x000fe80000100800 */
[----:B------:R-:W-:Y:S04]  /*29720*/  STL [R1+0xedc], R251 ;  /* 0x000edcfb01007387 */ /* 0x000fe80000100800 */
[----:B------:R-:W-:Y:S04]  /*29730*/  STL [R1+0x6d8], R250 ;  /* 0x0006d8fa01007387 */ /* 0x000fe80000100800 */
[----:B------:R-:W-:Y:S04]  /*29740*/  STL [R1+0xed8], R249 ;  /* 0x000ed8f901007387 */ /* 0x000fe80000100800 */
[----:B------:R1:W-:Y:S01]  /*29750*/  STL [R1+0xae4], R248 ;  /* 0x000ae4f801007387 */ /* 0x0003e20000100800 */
[----:B------:R-:W-:-:S03]  /*29760*/  IADD3 R246, P2, R246, UR5, RZ ;  /* 0x00000005f6f67c10 */ /* 0x000fc6000ff5e0ff */
[----:B-1----:R-:W3:Y:S04]  /*29770*/  LDL.LU R248, [R1+0xec8] ;  /* 0x000ec80001f87983 */ /* 0x002ee80000300800 */
[----:B------:R-:W4:Y:S04]  /*29780*/  LDL.LU R252, [R1+0xadc] ;  /* 0x000adc0001fc7983 */ /* 0x000f280000300800 */
[----:B------:R1:W-:Y:S04]  /*29790*/  STL [R1+0xed0], R246 ;  /* 0x000ed0f601007387 */ /* 0x0003e80000100800 */
[----:B-1----:R-:W4:Y:S04]  /*297a0*/  LDL.LU R246, [R1+0xec0] ;  /* 0x000ec00001f67983 */ /* 0x002f280000300800 */
[----:B------:R-:W4:Y:S04]  /*297b0*/  LDL.LU R251, [R1+0xad8] ;  /* 0x000ad80001fb7983 */ /* 0x000f280000300800 */
[----:B------:R-:W4:Y:S01]  /*297c0*/  LDL.LU R250, [R1+0xeb8] ;  /* 0x000eb80001fa7983 */ /* 0x000f220000300800 */
[----:B--2---:R-:W-:-:S05]  /*297d0*/  IADD3.X R247, R247, UR60, RZ, P3, !PT ;  /* 0x0000003cf7f77c10 */ /* 0x004fca0009ffe4ff */
[----:B------:R1:W-:Y:S04]  /*297e0*/  STL [R1+0xae0], R247 ;  /* 0x000ae0f701007387 */ /* 0x0003e80000100800 */
[----:B------:R-:W2:Y:S01]  /*297f0*/  LDL.LU R249, [R1+0xad4] ;  /* 0x000ad40001f97983 */ /* 0x000ea20000300800 */
[----:B---3--:R-:W-:-:S03]  /*29800*/  IADD3 R248, P3, R248, UR5, RZ ;  /* 0x00000005f8f87c10 */ /* 0x008fc6000ff7e0ff */
[----:B-1----:R-:W3:Y:S01]  /*29810*/  LDL.LU R247, [R1+0xeb0] ;  /* 0x000eb00001f77983 */ /* 0x002ee20000300800 */
[----:B----4-:R-:W-:-:S03]  /*29820*/  IADD3.X R252, R252, UR60, RZ, P4, !PT ;  /* 0x0000003cfcfc7c10 */ /* 0x010fc6000a7fe4ff */
[----:B------:R1:W-:Y:S01]  /*29830*/  STL [R1+0xec8], R248 ;  /* 0x000ec8f801007387 */ /* 0x0003e20000100800 */
[----:B------:R-:W-:-:S03]  /*29840*/  IADD3 R246, P4, R246, UR5, RZ ;  /* 0x00000005f6f67c10 */ /* 0x000fc6000ff9e0ff */
[----:B-1----:R-:W4:Y:S04]  /*29850*/  LDL.LU R248, [R1+0xed4] ;  /* 0x000ed40001f87983 */ /* 0x002f280000300800 */
[----:B------:R1:W-:Y:S04]  /*29860*/  STL [R1+0xec0], R246 ;  /* 0x000ec0f601007387 */ /* 0x0003e80000100800 */
[----:B-1----:R-:W4:Y:S01]  /*29870*/  LDL.LU R246, [R1+0xea8] ;  /* 0x000ea80001f67983 */ /* 0x002f220000300800 */
[----:B------:R-:W-:Y:S02]  /*29880*/  IADD3.X R251, R251, UR60, RZ, P5, !PT ;  /* 0x0000003cfbfb7c10 */ /* 0x000fe4000affe4ff */
[----:B------:R-:W-:Y:S01]  /*29890*/  IADD3 R250, P5, R250, UR5, RZ ;  /* 0x00000005fafa7c10 */ /* 0x000fe2000ffbe0ff */
[----:B------:R-:W-:Y:S04]  /*298a0*/  STL [R1+0xadc], R252 ;  /* 0x000adcfc01007387 */ /* 0x000fe80000100800 */
[----:B------:R-:W-:Y:S04]  /*298b0*/  STL [R1+0xad8], R251 ;  /* 0x000ad8fb01007387 */ /* 0x000fe80000100800 */
[----:B------:R-:W-:Y:S01]  /*298c0*/  STL [R1+0xeb8], R250 ;  /* 0x000eb8fa01007387 */ /* 0x000fe20000100800 */
[----:B--2---:R-:W-:-:S05]  /*298d0*/  IADD3.X R249, R249, UR60, RZ, P6, !PT ;  /* 0x0000003cf9f97c10 */ /* 0x004fca000b7fe4ff */
[----:B------:R-:W-:Y:S01]  /*298e0*/  STL [R1+0xad4], R249 ;  /* 0x000ad4f901007387 */ /* 0x000fe20000100800 */
[----:B---3--:R-:W-:-:S05]  /*298f0*/  IADD3 R247, P6, R247, UR5, RZ ;  /* 0x00000005f7f77c10 */ /* 0x008fca000ffde0ff */
[----:B------:R1:W-:Y:S01]  /*29900*/  STL [R1+0xeb0], R247 ;  /* 0x000eb0f701007387 */ /* 0x0003e20000100800 */
[----:B----4-:R-:W-:-:S03]  /*29910*/  IADD3.X R248, R248, UR60, RZ, P1, !PT ;  /* 0x0000003cf8f87c10 */ /* 0x010fc60008ffe4ff */
[----:B-1----:R-:W2:Y:S04]  /*29920*/  LDL.LU R247, [R1+0xecc] ;  /* 0x000ecc0001f77983 */ /* 0x002ea80000300800 */
[----:B------:R-:W3:Y:S04]  /*29930*/  LDL.LU R252, [R1+0xea0] ;  /* 0x000ea00001fc7983 */ /* 0x000ee80000300800 */
[----:B------:R1:W-:Y:S01]  /*29940*/  STL [R1+0xed4], R248 ;  /* 0x000ed4f801007387 */ /* 0x0003e20000100800 */
[----:B------:R-:W-:-:S03]  /*29950*/  IADD3 R246, P1, R246, UR5, RZ ;  /* 0x00000005f6f67c10 */ /* 0x000fc6000ff3e0ff */
[----:B-1----:R-:W4:Y:S04]  /*29960*/  LDL.LU R248, [R1+0xec4] ;  /* 0x000ec40001f87983 */ /* 0x002f280000300800 */
[----:B------:R-:W4:Y:S04]  /*29970*/  LDL.LU R251, [R1+0xe98] ;  /* 0x000e980001fb7983 */ /* 0x000f280000300800 */
[----:B------:R-:W4:Y:S04]  /*29980*/  LDL.LU R250, [R1+0xebc] ;  /* 0x000ebc0001fa7983 */ /* 0x000f280000300800 */
[----:B------:R1:W-:Y:S04]  /*29990*/  STL [R1+0xea8], R246 ;  /* 0x000ea8f601007387 */ /* 0x0003e80000100800 */
[----:B------:R-:W4:Y:S04]  /*299a0*/  LDL.LU R249, [R1+0xe90] ;  /* 0x000e900001f97983 */ /* 0x000f280000300800 */
[----:B-1----:R-:W4:Y:S01]  /*299b0*/  LDL.LU R246, [R1+0xeb4] ;  /* 0x000eb40001f67983 */ /* 0x002f220000300800 */
[----:B--2---:R-:W-:-:S02]  /*299c0*/  IADD3.X R247, R247, UR60, RZ, P2, !PT ;  /* 0x0000003cf7f77c10 */ /* 0x004fc400097fe4ff */
[----:B---3--:R-:W-:-:S03]  /*299d0*/  IADD3 R252, P2, R252, UR5, RZ ;  /* 0x00000005fcfc7c10 */ /* 0x008fc6000ff5e0ff */
[----:B------:R1:W-:Y:S01]  /*299e0*/  STL [R1+0xecc], R247 ;  /* 0x000eccf701007387 */ /* 0x0003e20000100800 */
[----:B----4-:R-:W-:-:S03]  /*299f0*/  IADD3.X R248, R248, UR60, RZ, P3, !PT ;  /* 0x0000003cf8f87c10 */ /* 0x010fc60009ffe4ff */
[----:B-1----:R-:W2:Y:S01]  /*29a00*/  LDL.LU R247, [R1+0xe88] ;  /* 0x000e880001f77983 */ /* 0x002ea20000300800 */
[----:B------:R-:W-:Y:S02]  /*29a10*/  IADD3 R251, P3, R251, UR5, RZ ;  /* 0x00000005fbfb7c10 */ /* 0x000fe4000ff7e0ff */
[----:B------:R-:W-:Y:S02]  /*29a20*/  IADD3.X R250, R250, UR60, RZ, P4, !PT ;  /* 0x0000003cfafa7c10 */ /* 0x000fe4000a7fe4ff */
[----:B------:R-:W-:Y:S01]  /*29a30*/  IADD3 R249, P4, R249, UR5, RZ ;  /* 0x00000005f9f97c10 */ /* 0x000fe2000ff9e0ff */
[----:B------:R1:W-:Y:S01]  /*29a40*/  STL [R1+0xec4], R248 ;  /* 0x000ec4f801007387 */ /* 0x0003e20000100800 */
[----:B------:R-:W-:-:S03]  /*29a50*/  IADD3.X R246, R246, UR60, RZ, P5, !PT ;  /* 0x0000003cf6f67c10 */ /* 0x000fc6000affe4ff */
[----:B-1----:R-:W3:Y:S04]  /*29a60*/  LDL.LU R248, [R1+0xeac] ;  /* 0x000eac0001f87983 */ /* 0x002ee80000300800 */
[----:B------:R-:W-:Y:S04]  /*29a70*/  STL [R1+0xea0], R252 ;  /* 0x000ea0fc01007387 */ /* 0x000fe80000100800 */
[----:B------:R-:W-:Y:S04]  /*29a80*/  STL [R1+0xe98], R251 ;  /* 0x000e98fb01007387 */ /* 0x000fe80000100800 */
[----:B------:R-:W-:Y:S04]  /*29a90*/  STL [R1+0xebc], R250 ;  /* 0x000ebcfa01007387 */ /* 0x000fe80000100800 */
[----:B------:R-:W-:Y:S04]  /*29aa0*/  STL [R1+0xe90], R249 ;  /* 0x000e90f901007387 */ /* 0x000fe80000100800 */
[----:B------:R1:W-:Y:S04]  /*29ab0*/  STL [R1+0xeb4], R246 ;  /* 0x000eb4f601007387 */ /* 0x0003e80000100800 */
[----:B-1----:R-:W4:Y:S04]  /*29ac0*/  LDL.LU R246, [R1+0xe80] ;  /* 0x000e800001f67983 */ /* 0x002f280000300800 */
[----:B------:R-:W4:Y:S01]  /*29ad0*/  LDL.LU R252, [R1+0xea4] ;  /* 0x000ea40001fc7983 */ /* 0x000f220000300800 */
[----:B--2---:R-:W-:-:S05]  /*29ae0*/  IADD3 R247, P5, R247, UR5, RZ ;  /* 0x00000005f7f77c10 */ /* 0x004fca000ffbe0ff */
[----:B------:R1:W-:Y:S01]  /*29af0*/  STL [R1+0xe88], R247 ;  /* 0x000e88f701007387 */ /* 0x0003e20000100800 */
[----:B---3--:R-:W-:-:S03]  /*29b00*/  IADD3.X R248, R248, UR60, RZ, P6, !PT ;  /* 0x0000003cf8f87c10 */ /* 0x008fc6000b7fe4ff */
[----:B-1----:R-:W2:Y:S04]  /*29b10*/  LDL.LU R247, [R1+0xe78] ;  /* 0x000e780001f77983 */ /* 0x002ea80000300800 */
[----:B------:R-:W3:Y:S04]  /*29b20*/  LDL.LU R251, [R1+0xe9c] ;  /* 0x000e9c0001fb7983 */ /* 0x000ee80000300800 */
[----:B------:R-:W3:Y:S04]  /*29b30*/  LDL.LU R250, [R1+0xe70] ;  /* 0x000e700001fa7983 */ /* 0x000ee80000300800 */
[----:B------:R1:W-:Y:S04]  /*29b40*/  STL [R1+0xeac], R248 ;  /* 0x000eacf801007387 */ /* 0x0003e80000100800 */
[----:B------:R-:W3:Y:S01]  /*29b50*/  LDL.LU R249, [R1+0xe94] ;  /* 0x000e940001f97983 */ /* 0x000ee20000300800 */
[----:B----4-:R-:W-:-:S03]  /*29b60*/  IADD3 R246, P6, R246, UR5, RZ ;  /* 0x00000005f6f67c10 */ /* 0x010fc6000ffde0ff */
[----:B-1----:R-:W4:Y:S04]  /*29b70*/  LDL.LU R248, [R1+0xe68] ;  /* 0x000e680001f87983 */ /* 0x002f280000300800 */
[----:B------:R1:W-:Y:S04]  /*29b80*/  STL [R1+0xe80], R246 ;  /* 0x000e80f601007387 */ /* 0x0003e80000100800 */
[----:B-1----:R-:W4:Y:S01]  /*29b90*/  LDL.LU R246, [R1+0xe8c] ;  /* 0x000e8c0001f67983 */ /* 0x002f220000300800 */
[----:B------:R-:W-:Y:S02]  /*29ba0*/  IADD3.X R252, R252, UR60, RZ, P1, !PT ;  /* 0x0000003cfcfc7c10 */ /* 0x000fe40008ffe4ff */
[----:B--2---:R-:W-:-:S02]  /*29bb0*/  IADD3 R247, P1, R247, UR5, RZ ;  /* 0x00000005f7f77c10 */ /* 0x004fc4000ff3e0ff */
[----:B---3--:R-:W-:Y:S02]  /*29bc0*/  IADD3.X R251, R251, UR60, RZ, P2, !PT ;  /* 0x0000003cfbfb7c10 */ /* 0x008fe400097fe4ff */
[----:B------:R-:W-:Y:S01]  /*29bd0*/  IADD3 R250, P2, R250, UR5, RZ ;  /* 0x00000005fafa7c10 */ /* 0x000fe2000ff5e0ff */
[----:B------:R1:W-:Y:S01]  /*29be0*/  STL [R1+0xe78], R247 ;  /* 0x000e78f701007387 */ /* 0x0003e20000100800 */
[----:B------:R-:W-:-:S03]  /*29bf0*/  IADD3.X R249, R249, UR60, RZ, P3, !PT ;  /* 0x0000003cf9f97c10 */ /* 0x000fc60009ffe4ff */
[----:B-1----:R-:W2:Y:S01]  /*29c00*/  LDL.LU R247, [R1+0xe60] ;  /* 0x000e600001f77983 */ /* 0x002ea20000300800 */
[----:B----4-:R-:W-:-:S03]  /*29c10*/  IADD3 R248, P3, R248, UR5, RZ ;  /* 0x00000005f8f87c10 */ /* 0x010fc6000ff7e0ff */
[----:B------:R-:W-:Y:S04]  /*29c20*/  STL [R1+0xea4], R252 ;  /* 0x000ea4fc01007387 */ /* 0x000fe80000100800 */
[----:B------:R-:W-:Y:S04]  /*29c30*/  STL [R1+0xe9c], R251 ;  /* 0x000e9cfb01007387 */ /* 0x000fe80000100800 */
[----:B------:R-:W-:Y:S04]  /*29c40*/  STL [R1+0xe70], R250 ;  /* 0x000e70fa01007387 */ /* 0x000fe80000100800 */
[----:B------:R-:W-:Y:S04]  /*29c50*/  STL [R1+0xe94], R249 ;  /* 0x000e94f901007387 */ /* 0x000fe80000100800 */
[----:B------:R1:W-:Y:S01]  /*29c60*/  STL [R1+0xe68], R248 ;  /* 0x000e68f801007387 */ /* 0x0003e20000100800 */
[----:B------:R-:W-:-:S03]  /*29c70*/  IADD3.X R246, R246, UR60, RZ, P4, !PT ;  /* 0x0000003cf6f67c10 */ /* 0x000fc6000a7fe4ff */
[----:B-1----:R-:W3:Y:S04]  /*29c80*/  LDL.LU R248, [R1+0xe84] ;  /* 0x000e840001f87983 */ /* 0x002ee80000300800 */
[----:B------:R-:W4:Y:S04]  /*29c90*/  LDL.LU R252, [R1+0xe58] ;  /* 0x000e580001fc7983 */ /* 0x000f280000300800 */
[----:B------:R1:W-:Y:S04]  /*29ca0*/  STL [R1+0xe8c], R246 ;  /* 0x000e8cf601007387 */ /* 0x0003e80000100800 */
[----:B-1----:R-:W4:Y:S04]  /*29cb0*/  LDL.LU R246, [R1+0xe7c] ;  /* 0x000e7c0001f67983 */ /* 0x002f280000300800 */
[----:B------:R-:W4:Y:S04]  /*29cc0*/  LDL.LU R251, [R1+0xe50] ;  /* 0x000e500001fb7983 */ /* 0x000f280000300800 */
[----:B------:R-:W4:Y:S01]  /*29cd0*/  LDL.LU R250, [R1+0xe74] ;  /* 0x000e740001fa7983 */ /* 0x000f220000300800 */
[----:B--2---:R-:W-:-:S05]  /*29ce0*/  IADD3 R247, P4, R247, UR5, RZ ;  /* 0x00000005f7f77c10 */ /* 0x004fca000ff9e0ff */
[----:B------:R1:W-:Y:S04]  /*29cf0*/  STL [R1+0xe60], R247 ;  /* 0x000e60f701007387 */ /* 0x0003e80000100800 */
[----:B------:R-:W2:Y:S04]  /*29d00*/  LDL.LU R249, [R1+0xe48] ;  /* 0x000e480001f97983 */ /* 0x000ea80000300800 */
[----:B-1----:R-:W2:Y:S01]  /*29d10*/  LDL.LU R247, [R1+0xe6c] ;  /* 0x000e6c0001f77983 */ /* 0x002ea20000300800 */
[----:B---3--:R-:W-:-:S05]  /*29d20*/  IADD3.X R248, R248, UR60, RZ, P5, !PT ;  /* 0x0000003cf8f87c10 */ /* 0x008fca000affe4ff */
[----:B------:R1:W-:Y:S01]  /*29d30*/  STL [R1+0xe84], R248 ;  /* 0x000e84f801007387 */ /* 0x0003e20000100800 */
[----:B----4-:R-:W-:-:S03]  /*29d40*/  IADD3.X R246, R246, UR60, RZ, P6, !PT ;  /* 0x0000003cf6f67c10 */ /* 0x010fc6000b7fe4ff */
[----:B-1----:R-:W3:Y:S04]  /*29d50*/  LDL.LU R248, [R1+0xe40] ;  /* 0x000e400001f87983 */ /* 0x002ee80000300800 */
[----:B------:R1:W-:Y:S04]  /*29d60*/  STL [R1+0xe7c], R246 ;  /* 0x000e7cf601007387 */ /* 0x0003e80000100800 */
[----:B-1----:R-:W4:Y:S01]  /*29d70*/  LDL.LU R246, [R1+0xe64] ;  /* 0x000e640001f67983 */ /* 0x002f220000300800 */
[----:B------:R-:W-:Y:S02]  /*29d80*/  IADD3 R252, P5, R252, UR5, RZ ;  /* 0x00000005fcfc7c10 */ /* 0x000fe4000ffbe0ff */
[----:B------:R-:W-:-:S02]  /*29d90*/  IADD3 R251, P6, R251, UR5, RZ ;  /* 0x00000005fbfb7c10 */ /* 0x000fc4000ffde0ff */
[----:B------:R-:W-:Y:S01]  /*29da0*/  IADD3.X R250, R250, UR60, RZ, P1, !PT ;  /* 0x0000003cfafa7c10 */ /* 0x000fe20008ffe4ff */
[----:B------:R-:W-:Y:S04]  /*29db0*/  STL [R1+0xe58], R252 ;  /* 0x000e58fc01007387 */ /* 0x000fe80000100800 */
[----:B------:R-:W-:Y:S04]  /*29dc0*/  STL [R1+0xe50], R251 ;  /* 0x000e50fb01007387 */ /* 0x000fe80000100800 */
[----:B------:R-:W-:Y:S01]  /*29dd0*/  STL [R1+0xe74], R250 ;  /* 0x000e74fa01007387 */ /* 0x000fe20000100800 */
[----:B--2---:R-:W-:-:S05]  /*29de0*/  IADD3 R249, P1, R249, UR5, RZ ;  /* 0x00000005f9f97c10 */ /* 0x004fca000ff3e0ff */
[----:B------:R-:W-:Y:S01]  /*29df0*/  STL [R1+0xe48], R249 ;  /* 0x000e48f901007387 */ /* 0x000fe20000100800 */
[----:B------:R-:W-:-:S05]  /*29e00*/  IADD3.X R247, R247, UR60, RZ, P2, !PT ;  /* 0x0000003cf7f77c10 */ /* 0x000fca00097fe4ff */
[----:B------:R1:W-:Y:S04]  /*29e10*/  STL [R1+0xe6c], R247 ;  /* 0x000e6cf701007387 */ /* 0x0003e80000100800 */
[----:B-1----:R-:W2:Y:S01]  /*29e20*/  LDL.LU R247, [R1+0xe38] ;  /* 0x000e380001f77983 */ /* 0x002ea20000300800 */
[----:B---3--:R-:W-:-:S03]  /*29e30*/  IADD3 R248, P2, R248, UR5, RZ ;  /* 0x00000005f8f87c10 */ /* 0x008fc6000ff5e0ff */
[----:B------:R-:W3:Y:S04]  /*29e40*/  LDL.LU R252, [R1+0xe5c] ;  /* 0x000e5c0001fc7983 */ /* 0x000ee80000300800 */
[----:B------:R1:W-:Y:S01]  /*29e50*/  STL [R1+0xe40], R248 ;  /* 0x000e40f801007387 */ /* 0x0003e20000100800 */
[----:B----4-:R-:W-:-:S03]  /*29e60*/  IADD3.X R246, R246, UR60, RZ, P3, !PT ;  /* 0x0000003cf6f67c10 */ /* 0x010fc60009ffe4ff */
[----:B-1----:R-:W4:Y:S04]  /*29e70*/  LDL.LU R248, [R1+0xe30] ;  /* 0x000e300001f87983 */ /* 0x002f280000300800 */
[----:B------:R-:W4:Y:S04]  /*29e80*/  LDL.LU R251, [R1+0xe54] ;  /* 0x000e540001fb7983 */ /* 0x000f280000300800 */
[----:B------:R-:W4:Y:S04]  /*29e90*/  LDL.LU R250, [R1+0xe28] ;  /* 0x000e280001fa7983 */ /* 0x000f280000300800 */
[----:B------:R1:W-:Y:S04]  /*29ea0*/  STL [R1+0xe64], R246 ;  /* 0x000e64f601007387 */ /* 0x0003e80000100800 */
[----:B------:R-:W4:Y:S04]  /*29eb0*/  LDL.LU R249, [R1+0xe4c] ;  /* 0x000e4c0001f97983 */ /* 0x000f280000300800 */
[----:B-1----:R-:W4:Y:S01]  /*29ec0*/  LDL.LU R246, [R1+0xe20] ;  /* 0x000e200001f67983 */ /* 0x002f220000300800 */
[----:B--2---:R-:W-:-:S02]  /*29ed0*/  IADD3 R247, P3, R247, UR5, RZ ;  /* 0x00000005f7f77c10 */ /* 0x004fc4000ff7e0ff */
[----:B---3--:R-:W-:-:S03]  /*29ee0*/  IADD3.X R252, R252, UR60, RZ, P4, !PT ;  /* 0x0000003cfcfc7c10 */ /* 0x008fc6000a7fe4ff */
[----:B------:R1:W-:Y:S04]  /*29ef0*/  STL [R1+0xe38], R247 ;  /* 0x000e38f701007387 */ /* 0x0003e80000100800 */
[----:B-1----:R-:W2:Y:S01]  /*29f00*/  LDL.LU R247, [R1+0xe44] ;  /* 0x000e440001f77983 */ /* 0x002ea20000300800 */
[----:B----4-:R-:W-:Y:S02]  /*29f10*/  IADD3 R248, P4, R248, UR5, RZ ;  /* 0x00000005f8f87c10 */ /* 0x010fe4000ff9e0ff */
[----:B------:R-:W-:Y:S02]  /*29f20*/  IADD3.X R251, R251, UR60, RZ, P5, !PT ;  /* 0x0000003cfbfb7c10 */ /* 0x000fe4000affe4ff */
[----:B------:R-:W-:Y:S02]  /*29f30*/  IADD3 R250, P5, R250, UR5, RZ ;  /* 0x00000005fafa7c10 */ /* 0x000fe4000ffbe0ff */
[----:B------:R-:W-:Y:S01]  /*29f40*/  IADD3.X R249, R249, UR60, RZ, P6, !PT ;  /* 0x0000003cf9f97c10 */ /* 0x000fe2000b7fe4ff */
[----:B------:R1:W-:Y:S01]  /*29f50*/  STL [R1+0xe30], R248 ;  /* 0x000e30f801007387 */ /* 0x0003e20000100800 */
[----:B------:R-:W-:-:S03]  /*29f60*/  IADD3 R246, P6, R246, UR5, RZ ;  /* 0x00000005f6f67c10 */ /* 0x000fc6000ffde0ff */
        /* <DEDUP_REMOVED lines=8> */
[----:B--2---:R-:W-:-:S05]  /*29ff0*/  IADD3.X R247, R247, UR60, RZ, P1, !PT ;  /* 0x0000003cf7f77c10 */ /* 0x004fca0008ffe4ff */
[----:B------:R1:W-:Y:S04]  /*2a000*/  STL [R1+0xe44], R247 ;  /* 0x000e44f701007387 */ /* 0x0003e80000100800 */
[----:B-1----:R-:W2:Y:S01]  /*2a010*/  LDL.LU R247, [R1+0xe34] ;  /* 0x000e340001f77983 */ /* 0x002ea20000300800 */
[----:B---3--:R-:W-:-:S03]  /*2a020*/  IADD3 R248, P1, R248, UR5, RZ ;  /* 0x00000005f8f87c10 */ /* 0x008fc6000ff3e0ff */
[----:B------:R-:W3:Y:S04]  /*2a030*/  LDL.LU R251, [R1+0xe08] ;  /* 0x000e080001fb7983 */ /* 0x000ee80000300800 */
[----:B------:R-:W3:Y:S04]  /*2a040*/  LDL.LU R250, [R1+0xe2c] ;  /* 0x000e2c0001fa7983 */ /* 0x000ee80000300800 */
[----:B------:R1:W-:Y:S04]  /*2a050*/  STL [R1+0xe18], R248 ;  /* 0x000e18f801007387 */ /* 0x0003e80000100800 */
[----:B------:R-:W3:Y:S01]  /*2a060*/  LDL.LU R249, [R1+0xe00] ;  /* 0x000e000001f97983 */ /* 0x000ee20000300800 */
[----:B----4-:R-:W-:-:S03]  /*2a070*/  IADD3.X R246, R246, UR60, RZ, P2, !PT ;  /* 0x0000003cf6f67c10 */ /* 0x010fc600097fe4ff */
[----:B-1----:R-:W4:Y:S04]  /*2a080*/  LDL.LU R248, [R1+0xe24] ;  /* 0x000e240001f87983 */ /* 0x002f280000300800 */
[----:B------:R1:W-:Y:S04]  /*2a090*/  STL [R1+0xe3c], R246 ;  /* 0x000e3cf601007387 */ /* 0x0003e80000100800 */
[----:B-1----:R-:W4:Y:S01]  /*2a0a0*/  LDL.LU R246, [R1+0xdf8] ;  /* 0x000df80001f67983 */ /* 0x002f220000300800 */
[----:B------:R-:W-:Y:S02]  /*2a0b0*/  IADD3 R252, P2, R252, UR5, RZ ;  /* 0x00000005fcfc7c10 */ /* 0x000fe4000ff5e0ff */
[----:B--2---:R-:W-:-:S02]  /*2a0c0*/  IADD3.X R247, R247, UR60, RZ, P3, !PT ;  /* 0x0000003cf7f77c10 */ /* 0x004fc40009ffe4ff */
[----:B---3--:R-:W-:Y:S02]  /*2a0d0*/  IADD3 R251, P3, R251, UR5, RZ ;  /* 0x00000005fbfb7c10 */ /* 0x008fe4000ff7e0ff */
[----:B------:R-:W-:Y:S01]  /*2a0e0*/  IADD3.X R250, R250, UR60, RZ, P4, !PT ;  /* 0x0000003cfafa7c10 */ /* 0x000fe2000a7fe4ff */
[----:B------:R1:W-:Y:S01]  /*2a0f0*/  STL [R1+0xe34], R247 ;  /* 0x000e34f701007387 */ /* 0x0003e20000100800 */
[----:B------:R-:W-:-:S03]  /*2a100*/  IADD3 R249, P4, R249, UR5, RZ ;  /* 0x00000005f9f97c10 */ /* 0x000fc6000ff9e0ff */
[----:B-1----:R-:W2:Y:S04]  /*2a110*/  LDL.LU R247, [R1+0xe1c] ;  /* 0x000e1c0001f77983 */ /* 0x002ea80000300800 */
[----:B------:R-:W-:Y:S01]  /*2a120*/  STL [R1+0xe10], R252 ;  /* 0x000e10fc01007387 */ /* 0x000fe20000100800 */
[----:B----4-:R-:W-:-:S03]  /*2a130*/  IADD3.X R248, R248, UR60, RZ, P5, !PT ;  /* 0x0000003cf8f87c10 */ /* 0x010fc6000affe4ff */
        /* <DEDUP_REMOVED lines=13> */
[----:B------:R-:W2:Y:S04]  /*2a210*/  LDL.LU R249, [R1+0xe04] ;  /* 0x000e040001f97983 */ /* 0x000ea80000300800 */
[----:B-1----:R-:W2:Y:S01]  /*2a220*/  LDL.LU R247, [R1+0xdd8] ;  /* 0x000dd80001f77983 */ /* 0x002ea20000300800 */
[----:B---3--:R-:W-:Y:S02]  /*2a230*/  IADD3 R248, P6, R248, UR5, RZ ;  /* 0x00000005f8f87c10 */ /* 0x008fe4000ffde0ff */
[----:B----4-:R-:W-:-:S03]  /*2a240*/  IADD3.X R252, R252, UR60, RZ, P1, !PT ;  /* 0x0000003cfcfc7c10 */ /* 0x010fc60008ffe4ff */
[----:B------:R1:W-:Y:S01]  /*2a250*/  STL [R1+0xdf0], R248 ;  /* 0x000df0f801007387 */ /* 0x0003e20000100800 */
[----:B------:R-:W-:-:S03]  /*2a260*/  IADD3 R246, P1, R246, UR5, RZ ;  /* 0x00000005f6f67c10 */ /* 0x000fc6000ff3e0ff */
[----:B-1----:R-:W3:Y:S04]  /*2a270*/  LDL.LU R248, [R1+0xdfc] ;  /* 0x000dfc0001f87983 */ /* 0x002ee80000300800 */
        /* <DEDUP_REMOVED lines=9> */
[----:B------:R-:W-:-:S05]  /*2a310*/  IADD3 R247, P3, R247, UR5, RZ ;  /* 0x00000005f7f77c10 */ /* 0x000fca000ff7e0ff */
[----:B------:R1:W-:Y:S04]  /*2a320*/  STL [R1+0xdd8], R247 ;  /* 0x000dd8f701007387 */ /* 0x0003e80000100800 */
[----:B-1----:R-:W2:Y:S04]  /*2a330*/  LDL.LU R247, [R1+0xdf4] ;  /* 0x000df40001f77983 */ /* 0x002ea80000300800 */
[----:B------:R-:W2:Y:S01]  /*2a340*/  LDL.LU R252, [R1+0xdc8] ;  /* 0x000dc80001fc7983 */ /* 0x000ea20000300800 */
[----:B---3--:R-:W-:-:S05]  /*2a350*/  IADD3.X R248, R248, UR60, RZ, P4, !PT ;  /* 0x0000003cf8f87c10 */ /* 0x008fca000a7fe4ff */
[----:B------:R1:W-:Y:S01]  /*2a360*/  STL [R1+0xdfc], R248 ;  /* 0x000dfcf801007387 */ /* 0x0003e20000100800 */
[----:B----4-:R-:W-:-:S03]  /*2a370*/  IADD3 R246, P4, R246, UR5, RZ ;  /* 0x00000005f6f67c10 */ /* 0x010fc6000ff9e0ff */
[----:B-1----:R-:W3:Y:S04]  /*2a380*/  LDL.LU R248, [R1+0xdec] ;  /* 0x000dec0001f87983 */ /* 0x002ee80000300800 */
[----:B------:R-:W4:Y:S04]  /*2a390*/  LDL.LU R251, [R1+0xdc0] ;  /* 0x000dc00001fb7983 */ /* 0x000f280000300800 */
[----:B------:R-:W4:Y:S04]  /*2a3a0*/  LDL.LU R250, [R1+0xde4] ;  /* 0x000de40001fa7983 */ /* 0x000f280000300800 */
[----:B------:R1:W-:Y:S04]  /*2a3b0*/  STL [R1+0xdd0], R246 ;  /* 0x000dd0f601007387 */ /* 0x0003e80000100800 */
[----:B------:R-:W4:Y:S04]  /*2a3c0*/  LDL.LU R249, [R1+0xdb8] ;  /* 0x000db80001f97983 */ /* 0x000f280000300800 */
[----:B-1----:R-:W4:Y:S01]  /*2a3d0*/  LDL.LU R246, [R1+0xddc] ;  /* 0x000ddc0001f67983 */ /* 0x002f220000300800 */
[----:B--2---:R-:W-:-:S02]  /*2a3e0*/  IADD3.X R247, R247, UR60, RZ, P5, !PT ;  /* 0x0000003cf7f77c10 */ /* 0x004fc4000affe4ff */
[----:B------:R-:W-:-:S03]  /*2a3f0*/  IADD3 R252, P5, R252, UR5, RZ ;  /* 0x00000005fcfc7c10 */ /* 0x000fc6000ffbe0ff */
[----:B------:R1:W-:Y:S04]  /*2a400*/  STL [R1+0xdf4], R247 ;  /* 0x000df4f701007387 */ /* 0x0003e80000100800 */
[----:B-1----:R-:W2:Y:S01]  /*2a410*/  LDL.LU R247, [R1+0xdb0] ;  /* 0x000db00001f77983 */ /* 0x002ea20000300800 */
[----:B---3--:R-:W-:Y:S02]  /*2a420*/  IADD3.X R248, R248, UR60, RZ, P6, !PT ;  /* 0x0000003cf8f87c10 */ /* 0x008fe4000b7fe4ff */
[----:B----4-:R-:W-:Y:S02]  /*2a430*/  IADD3 R251, P6, R251, UR5, RZ ;  /* 0x00000005fbfb7c10 */ /* 0x010fe4000ffde0ff */
[----:B------:R-:W-:Y:S01]  /*2a440*/  IADD3.X R250, R250, UR60, RZ, P1, !PT ;  /* 0x0000003cfafa7c10 */ /* 0x000fe20008ffe4ff */
[----:B------:R1:W-:Y:S01]  /*2a450*/  STL [R1+0xdec], R248 ;  /* 0x000decf801007387 */ /* 0x0003e20000100800 */
[----:B------:R-:W-:-:S02]  /*2a460*/  IADD3 R249, P1, R249, UR5, RZ ;  /* 0x00000005f9f97c10 */ /* 0x000fc4000ff3e0ff */
[----:B------:R-:W-:Y:S01]  /*2a470*/  IADD3.X R246, R246, UR60, RZ, P2, !PT ;  /* 0x0000003cf6f67c10 */ /* 0x000fe200097fe4ff */
        /* <DEDUP_REMOVED lines=9> */
[----:B------:R1:W-:Y:S04]  /*2a510*/  STL [R1+0xdb0], R247 ;  /* 0x000db0f701007387 */ /* 0x0003e80000100800 */
[----:B-1----:R-:W2:Y:S04]  /*2a520*/  LDL.LU R247, [R1+0xda0] ;  /* 0x000da00001f77983 */ /* 0x002ea80000300800 */
[----:B------:R-:W2:Y:S01]  /*2a530*/  LDL.LU R251, [R1+0xdc4] ;  /* 0x000dc40001fb7983 */ /* 0x000ea20000300800 */
[----:B---3--:R-:W-:-:S03]  /*2a540*/  IADD3.X R248, R248, UR60, RZ, P3, !PT ;  /* 0x0000003cf8f87c10 */ /* 0x008fc60009ffe4ff */
        /* <DEDUP_REMOVED lines=9> */
[----:B------:R-:W-:Y:S02]  /*2a5e0*/  IADD3.X R251, R251, UR60, RZ, P5, !PT ;  /* 0x0000003cfbfb7c10 */ /* 0x000fe4000affe4ff */
[----:B---3--:R-:W-:Y:S01]  /*2a5f0*/  IADD3 R250, P5, R250, UR5, RZ ;  /* 0x00000005fafa7c10 */ /* 0x008fe2000ffbe0ff */
[----:B------:R1:W-:Y:S01]  /*2a600*/  STL [R1+0xda0], R247 ;  /* 0x000da0f701007387 */ /* 0x0003e20000100800 */
[----:B------:R-:W-:-:S03]  /*2a610*/  IADD3.X R249, R249, UR60, RZ, P6, !PT ;  /* 0x0000003cf9f97c10 */ /* 0x000fc6000b7fe4ff */
[----:B-1----:R-:W2:Y:S04]  /*2a620*/  LDL.LU R247, [R1+0xd88] ;  /* 0x000d880001f77983 */ /* 0x002ea80000300800 */
[----:B------:R-:W-:Y:S01]  /*2a630*/  STL [R1+0xdcc], R252 ;  /* 0x000dccfc01007387 */ /* 0x000fe20000100800 */
[----:B----4-:R-:W-:-:S03]  /*2a640*/  IADD3 R248, P6, R248, UR5, RZ ;  /* 0x00000005f8f87c10 */ /* 0x010fc6000ffde0ff */
        /* <DEDUP_REMOVED lines=31> */
[----:B-1----:R-:W2:Y:S04]  /*2a840*/  LDL.LU R247, [R1+0xd60] ;  /* 0x000d600001f77983 */ /* 0x002ea80000300800 */
[----:B------:R-:W2:Y:S01]  /*2a850*/  LDL.LU R252, [R1+0xd84] ;  /* 0x000d840001fc7983 */ /* 0x000ea20000300800 */
[----:B---3--:R-:W-:-:S05]  /*2a860*/  IADD3 R248, P5, R248, UR5, RZ ;  /* 0x00000005f8f87c10 */ /* 0x008fca000ffbe0ff */
[----:B------:R1:W-:Y:S01]  /*2a870*/  STL [R1+0xd68], R248 ;  /* 0x000d68f801007387 */ /* 0x0003e20000100800 */
[----:B----4-:R-:W-:-:S03]  /*2a880*/  IADD3.X R246, R246, UR60, RZ, P6, !PT ;  /* 0x0000003cf6f67c10 */ /* 0x010fc6000b7fe4ff */
[----:B-1----:R-:W3:Y:S04]  /*2a890*/  LDL.LU R248, [R1+0xd58] ;  /* 0x000d580001f87983 */ /* 0x002ee80000300800 */
[----:B------:R-:W4:Y:S04]  /*2a8a0*/  LDL.LU R251, [R1+0xd7c] ;  /* 0x000d7c0001fb7983 */ /* 0x000f280000300800 */
[----:B------:R-:W4:Y:S04]  /*2a8b0*/  LDL.LU R250, [R1+0xd50] ;  /* 0x000d500001fa7983 */ /* 0x000f280000300800 */
[----:B------:R1:W-:Y:S04]  /*2a8c0*/  STL [R1+0xd8c], R246 ;  /* 0x000d8cf601007387 */ /* 0x0003e80000100800 */
[----:B------:R-:W4:Y:S04]  /*2a8d0*/  LDL.LU R249, [R1+0xd74] ;  /* 0x000d740001f97983 */ /* 0x000f280000300800 */
[----:B-1----:R-:W4:Y:S01]  /*2a8e0*/  LDL.LU R246, [R1+0xd48] ;  /* 0x000d480001f67983 */ /* 0x002f220000300800 */
[----:B--2---:R-:W-:-:S02]  /*2a8f0*/  IADD3 R247, P6, R247, UR5, RZ ;  /* 0x00000005f7f77c10 */ /* 0x004fc4000ffde0ff */
[----:B------:R-:W-:-:S03]  /*2a900*/  IADD3.X R252, R252, UR60, RZ, P1, !PT ;  /* 0x0000003cfcfc7c10 */ /* 0x000fc60008ffe4ff */
[----:B------:R1:W-:Y:S04]  /*2a910*/  STL [R1+0xd60], R247 ;  /* 0x000d60f701007387 */ /* 0x0003e80000100800 */
[----:B-1----:R-:W2:Y:S01]  /*2a920*/  LDL.LU R247, [R1+0xd6c] ;  /* 0x000d6c0001f77983 */ /* 0x002ea20000300800 */
[----:B---3--:R-:W-:Y:S02]  /*2a930*/  IADD3 R248, P1, R248, UR5, RZ ;  /* 0x00000005f8f87c10 */ /* 0x008fe4000ff3e0ff */
[----:B----4-:R-:W-:Y:S02]  /*2a940*/  IADD3.X R251, R251, UR60, RZ, P2, !PT ;  /* 0x0000003cfbfb7c10 */ /* 0x010fe400097fe4ff */
[----:B------:R-:W-:Y:S01]  /*2a950*/  IADD3 R250, P2, R250, UR5, RZ ;  /* 0x00000005fafa7c10 */ /* 0x000fe2000ff5e0ff */
[----:B------:R1:W-:Y:S01]  /*2a960*/  STL [R1+0xd58], R248 ;  /* 0x000d58f801007387 */ /* 0x0003e20000100800 */
[----:B------:R-:W-:-:S02]  /*2a970*/  IADD3.X R249, R249, UR60, RZ, P3, !PT ;  /* 0x0000003cf9f97c10 */ /* 0x000fc40009ffe4ff */
[----:B------:R-:W-:Y:S01]  /*2a980*/  IADD3 R246, P3, R246, UR5, RZ ;  /* 0x00000005f6f67c10 */ /* 0x000fe2000ff7e0ff */
        /* <DEDUP_REMOVED lines=10> */
[----:B-1----:R-:W2:Y:S04]  /*2aa30*/  LDL.LU R247, [R1+0xd5c] ;  /* 0x000d5c0001f77983 */ /* 0x002ea80000300800 */
[----:B------:R-:W2:Y:S04]  /*2aa40*/  LDL.LU R251, [R1+0xd30] ;  /* 0x000d300001fb7983 */ /* 0x000ea80000300800 */
[----:B------:R-:W2:Y:S01]  /*2aa50*/  LDL.LU R250, [R1+0xd54] ;  /* 0x000d540001fa7983 */ /* 0x000ea20000300800 */
[----:B---3--:R-:W-:-:S05]  /*2aa60*/  IADD3 R248, P4, R248, UR5, RZ ;  /* 0x00000005f8f87c10 */ /* 0x008fca000ff9e0ff */
        /* <DEDUP_REMOVED lines=8> */
[----:B------:R-:W-:Y:S02]  /*2aaf0*/  IADD3 R251, P6, R251, UR5, RZ ;  /* 0x00000005fbfb7c10 */ /* 0x000fe4000ffde0ff */
[----:B------:R-:W-:Y:S01]  /*2ab00*/  IADD3.X R250, R250, UR60, RZ, P1, !PT ;  /* 0x0000003cfafa7c10 */ /* 0x000fe20008ffe4ff */
[----:B------:R1:W-:Y:S01]  /*2ab10*/  STL [R1+0xd5c], R247 ;  /* 0x000d5cf701007387 */ /* 0x0003e20000100800 */
[----:B---3--:R-:W-:-:S03]  /*2ab20*/  IADD3 R249, P1, R249, UR5, RZ ;  /* 0x00000005f9f97c10 */ /* 0x008fc6000ff3e0ff */
[----:B-1----:R-:W2:Y:S04]  /*2ab30*/  LDL.LU R247, [R1+0xd44] ;  /* 0x000d440001f77983 */ /* 0x002ea80000300800 */
[----:B------:R-:W-:Y:S04]  /*2ab40*/  STL [R1+0xd38], R252 ;  /* 0x000d38fc01007387 */ /* 0x000fe80000100800 */
[----:B------:R-:W-:Y:S01]  /*2ab50*/  STL [R1+0xd30], R251 ;  /* 0x000d30fb01007387 */ /* 0x000fe20000100800 */
[----:B----4-:R-:W-:-:S03]  /*2ab60*/  IADD3.X R248, R248, UR60, RZ, P2, !PT ;  /* 0x0000003cf8f87c10 */ /* 0x010fc600097fe4ff */
        /* <DEDUP_REMOVED lines=62> */
[----:B------:R-:W2:Y:S04]  /*2af50*/  LDL.LU R251, [R1+0xcec] ;  /* 0x000cec0001fb7983 */ /* 0x000ea80000300800 */
[----:B------:R-:W2:Y:S01]  /*2af60*/  LDL.LU R250, [R1+0xcc0] ;  /* 0x000cc00001fa7983 */ /* 0x000ea20000300800 */
[----:B---3--:R-:W-:-:S05]  /*2af70*/  IADD3.X R248, R248, UR60, RZ, P6, !PT ;  /* 0x0000003cf8f87c10 */ /* 0x008fca000b7fe4ff */
        /* <DEDUP_REMOVED lines=9> */
[----:B------:R-:W-:Y:S01]  /*2b010*/  IADD3 R250, P2, R250, UR5, RZ ;  /* 0x00000005fafa7c10 */ /* 0x000fe2000ff5e0ff */
[----:B------:R1:W-:Y:S01]  /*2b020*/  STL [R1+0xcc8], R247 ;  /* 0x000cc8f701007387 */ /* 0x0003e20000100800 */
[----:B---3--:R-:W-:-:S03]  /*2b030*/  IADD3.X R249, R249, UR60, RZ, P3, !PT ;  /* 0x0000003cf9f97c10 */ /* 0x008fc60009ffe4ff */
[----:B-1----:R-:W2:Y:S04]  /*2b040*/  LDL.LU R247, [R1+0xcb0] ;  /* 0x000cb00001f77983 */ /* 0x002ea80000300800 */
[----:B------:R-:W-:Y:S04]  /*2b050*/  STL [R1+0xcf4], R252 ;  /* 0x000cf4fc01007387 */ /* 0x000fe80000100800 */
[----:B------:R-:W-:Y:S01]  /*2b060*/  STL [R1+0xcec], R251 ;  /* 0x000cecfb01007387 */ /* 0x000fe20000100800 */
[----:B----4-:R-:W-:-:S03]  /*2b070*/  IADD3 R248, P3, R248, UR5, RZ ;  /* 0x00000005f8f87c10 */ /* 0x010fc6000ff7e0ff */
        /* <DEDUP_REMOVED lines=78> */
[----:B------:R1:W-:Y:S04]  /*2b560*/  STL [R1+0xc60], R252 ;  /* 0x000c60fc01007387 */ /* 0x0003e80000100800 */
[----:B------:R3:W-:Y:S04]  /*2b570*/  STL [R1+0xc58], R251 ;  /* 0x000c58fb01007387 */ /* 0x0007e80000100800 */
[----:B------:R-:W-:Y:S01]  /*2b580*/  STL [R1+0xc7c], R250 ;  /* 0x000c7cfa01007387 */ /* 0x000fe20000100800 */
[----:B----4-:R-:W-:-:S03]  /*2b590*/  IADD3.X R248, R248, UR60, RZ, P5, !PT ;  /* 0x0000003cf8f87c10 */ /* 0x010fc6000affe4ff */
[----:B------:R-:W-:Y:S04]  /*2b5a0*/  STL [R1+0xc50], R249 ;  /* 0x000c50f901007387 */ /* 0x000fe80000100800 */
[----:B-1----:R-:W4:Y:S04]  /*2b5b0*/  LDL.LU R252, [R1+0xc40] ;  /* 0x000c400001fc7983 */ /* 0x002f280000300800 */
[----:B------:R-:W-:Y:S04]  /*2b5c0*/  STL [R1+0xc74], R248 ;  /* 0x000c74f801007387 */ /* 0x000fe80000100800 */
[----:B---3--:R-:W3:Y:S01]  /*2b5d0*/  LDL.LU R251, [R1+0xc64] ;  /* 0x000c640001fb7983 */ /* 0x008ee20000300800 */
[----:B------:R-:W-:-:S05]  /*2b5e0*/  IADD3 R246, P5, R246, UR5, RZ ;  /* 0x00000005f6f67c10 */ /* 0x000fca000ffbe0ff */
[----:B------:R1:W-:Y:S04]  /*2b5f0*/  STL [R1+0xc48], R246 ;  /* 0x000c48f601007387 */ /* 0x0003e80000100800 */
[----:B-1----:R-:W3:Y:S04]  /*2b600*/  LDL.LU R246, [R1+0xc38] ;  /* 0x000c380001f67983 */ /* 0x002ee80000300800 */
[----:B------:R-:W3:Y:S04]  /*2b610*/  LDL.LU R250, [R1+0xc5c] ;  /* 0x000c5c0001fa7983 */ /* 0x000ee80000300800 */
[----:B------:R-:W3:Y:S01]  /*2b620*/  LDL.LU R249, [R1+0xc30] ;  /* 0x000c300001f97983 */ /* 0x000ee20000300800 */
[----:B--2---:R-:W-:-:S05]  /*2b630*/  IADD3.X R247, R247, UR60, RZ, P6, !PT ;  /* 0x0000003cf7f77c10 */ /* 0x004fca000b7fe4ff */
[----:B------:R1:W-:Y:S04]  /*2b640*/  STL [R1+0xc6c], R247 ;  /* 0x000c6cf701007387 */ /* 0x0003e80000100800 */
[----:B------:R-:W2:Y:S01]  /*2b650*/  LDL.LU R248, [R1+0xc54] ;  /* 0x000c540001f87983 */ /* 0x000ea20000300800 */
[----:B----4-:R-:W-:Y:S02]  /*2b660*/  IADD3 R252, P6, R252, UR5, RZ ;  /* 0x00000005fcfc7c10 */ /* 0x010fe4000ffde0ff */
[----:B---3--:R-:W-:Y:S01]  /*2b670*/  IADD3.X R251, R251, UR60, RZ, P1, !PT ;  /* 0x0000003cfbfb7c10 */ /* 0x008fe20008ffe4ff */
[----:B-1----:R-:W3:Y:S04]  /*2b680*/  LDL.LU R247, [R1+0xc28] ;  /* 0x000c280001f77983 */ /* 0x002ee80000300800 */
[----:B------:R-:W-:Y:S01]  /*2b690*/  STL [R1+0xc40], R252 ;  /* 0x000c40fc01007387 */ /* 0x000fe20000100800 */
[----:B------:R-:W-:-:S05]  /*2b6a0*/  IADD3 R246, P1, R246, UR5, RZ ;  /* 0x00000005f6f67c10 */ /* 0x000fca000ff3e0ff */
[----:B------:R1:W-:Y:S04]  /*2b6b0*/  STL [R1+0xc38], R246 ;  /* 0x000c38f601007387 */ /* 0x0003e80000100800 */
[----:B-1----:R-:W4:Y:S01]  /*2b6c0*/  LDL.LU R246, [R1+0xc4c] ;  /* 0x000c4c0001f67983 */ /* 0x002f220000300800 */
[----:B------:R-:W-:Y:S02]  /*2b6d0*/  IADD3.X R250, R250, UR60, RZ, P2, !PT ;  /* 0x0000003cfafa7c10 */ /* 0x000fe400097fe4ff */
[----:B------:R-:W-:Y:S01]  /*2b6e0*/  IADD3 R249, P2, R249, UR5, RZ ;  /* 0x00000005f9f97c10 */ /* 0x000fe2000ff5e0ff */
[----:B------:R1:W-:Y:S04]  /*2b6f0*/  STL [R1+0xc64], R251 ;  /* 0x000c64fb01007387 */ /* 0x0003e80000100800 */
[----:B------:R-:W-:Y:S04]  /*2b700*/  STL [R1+0xc5c], R250 ;  /* 0x000c5cfa01007387 */ /* 0x000fe80000100800 */
[----:B------:R-:W-:Y:S01]  /*2b710*/  STL [R1+0xc30], R249 ;  /* 0x000c30f901007387 */ /* 0x000fe20000100800 */
[----:B--2---:R-:W-:-:S05]  /*2b720*/  IADD3.X R248, R248, UR60, RZ, P3, !PT ;  /* 0x0000003cf8f87c10 */ /* 0x004fca0009ffe4ff */
[----:B------:R-:W-:Y:S04]  /*2b730*/  STL [R1+0xc54], R248 ;  /* 0x000c54f801007387 */ /* 0x000fe80000100800 */
[----:B------:R-:W2:Y:S04]  /*2b740*/  LDL.LU R8, [R1+0xc20] ;  /* 0x000c200001087983 */ /* 0x000ea80000300800 */
[----:B------:R-:W2:Y:S01]  /*2b750*/  LDL.LU R252, [R1+0xc44] ;  /* 0x000c440001fc7983 */ /* 0x000ea20000300800 */
[----:B---3--:R-:W-:-:S05]  /*2b760*/  IADD3 R247, P3, R247, UR5, RZ ;  /* 0x00000005f7f77c10 */ /* 0x008fca000ff7e0ff */
[----:B------:R3:W-:Y:S04]  /*2b770*/  STL [R1+0xc28], R247 ;  /* 0x000c28f701007387 */ /* 0x0007e80000100800 */
[----:B-1----:R-:W2:Y:S04]  /*2b780*/  LDL.LU R251, [R1+0xc18] ;  /* 0x000c180001fb7983 */ /* 0x002ea80000300800 */
[----:B---3--:R-:W3:Y:S04]  /*2b790*/  LDL.LU R247, [R1+0xc3c] ;  /* 0x000c3c0001f77983 */ /* 0x008ee80000300800 */
[----:B------:R-:W3:Y:S04]  /*2b7a0*/  LDL.LU R250, [R1+0xc10] ;  /* 0x000c100001fa7983 */ /* 0x000ee80000300800 */
[----:B------:R-:W3:Y:S01]  /*2b7b0*/  LDL.LU R249, [R1+0xc34] ;  /* 0x000c340001f97983 */ /* 0x000ee20000300800 */
[----:B----4-:R-:W-:-:S05]  /*2b7c0*/  IADD3.X R246, R246, UR60, RZ, P4, !PT ;  /* 0x0000003cf6f67c10 */ /* 0x010fca000a7fe4ff */
[----:B------:R1:W-:Y:S04]  /*2b7d0*/  STL [R1+0xc4c], R246 ;  /* 0x000c4cf601007387 */ /* 0x0003e80000100800 */
[----:B------:R-:W4:Y:S04]  /*2b7e0*/  LDL.LU R248, [R1+0xc08] ;  /* 0x000c080001f87983 */ /* 0x000f280000300800 */
[----:B-1----:R-:W4:Y:S01]  /*2b7f0*/  LDL.LU R246, [R1+0xc2c] ;  /* 0x000c2c0001f67983 */ /* 0x002f220000300800 */
[----:B--2---:R-:W-:Y:S02]  /*2b800*/  IADD3 R8, P4, R8, UR5, RZ ;  /* 0x0000000508087c10 */ /* 0x004fe4000ff9e0ff */
[----:B------:R-:W-:-:S03]  /*2b810*/  IADD3.X R252, R252, UR60, RZ, P5, !PT ;  /* 0x0000003cfcfc7c10 */ /* 0x000fc6000affe4ff */
[----:B------:R-:W-:Y:S01]  /*2b820*/  STL [R1+0xc20], R8 ;  /* 0x000c200801007387 */ /* 0x000fe20000100800 */
[----:B------:R-:W-:Y:S02]  /*2b830*/  IADD3 R251, P5, R251, UR5, RZ ;  /* 0x00000005fbfb7c10 */ /* 0x000fe4000ffbe0ff */
[----:B---3--:R-:W-:Y:S02]  /*2b840*/  IADD3.X R247, R247, UR60, RZ, P6, !PT ;  /* 0x0000003cf7f77c10 */ /* 0x008fe4000b7fe4ff */
[----:B------:R-:W-:Y:S02]  /*2b850*/  IADD3 R250, P6, R250, UR5, RZ ;  /* 0x00000005fafa7c10 */ /* 0x000fe4000ffde0ff */
[----:B------:R-:W-:Y:S01]  /*2b860*/  IADD3.X R249, R249, UR60, RZ, P1, !PT ;  /* 0x0000003cf9f97c10 */ /* 0x000fe20008ffe4ff */
[----:B------:R1:W-:Y:S04]  /*2b870*/  STL [R1+0xc3c], R247 ;  /* 0x000c3cf701007387 */ /* 0x0003e80000100800 */
[----:B------:R2:W-:Y:S04]  /*2b880*/  STL [R1+0xc44], R252 ;  /* 0x000c44fc01007387 */ /* 0x0005e80000100800 */
[----:B-1----:R-:W3:Y:S04]  /*2b890*/  LDL.LU R247, [R1+0xc00] ;  /* 0x000c000001f77983 */ /* 0x002ee80000300800 */
[----:B------:R1:W-:Y:S04]  /*2b8a0*/  STL [R1+0xc18], R251 ;  /* 0x000c18fb01007387 */ /* 0x0003e80000100800 */
[----:B------:R-:W-:Y:S04]  /*2b8b0*/  STL [R1+0xc10], R250 ;  /* 0x000c10fa01007387 */ /* 0x000fe80000100800 */
[----:B------:R-:W-:Y:S01]  /*2b8c0*/  STL [R1+0xc34], R249 ;  /* 0x000c34f901007387 */ /* 0x000fe20000100800 */
[----:B----4-:R-:W-:-:S05]  /*2b8d0*/  IADD3 R248, P1, R248, UR5, RZ ;  /* 0x00000005f8f87c10 */ /* 0x010fca000ff3e0ff */
[----:B------:R-:W-:Y:S04]  /*2b8e0*/  STL [R1+0xc08], R248 ;  /* 0x000c08f801007387 */ /* 0x000fe80000100800 */
[----:B------:R-:W4:Y:S04]  /*2b8f0*/  LDL.LU R8, [R1+0xc24] ;  /* 0x000c240001087983 */ /* 0x000f280000300800 */
[----:B--2---:R-:W2:Y:S01]  /*2b900*/  LDL.LU R252, [R1+0xbf8] ;  /* 0x000bf80001fc7983 */ /* 0x004ea20000300800 */
[----:B------:R-:W-:-:S05]  /*2b910*/  IADD3.X R246, R246, UR60, RZ, P2, !PT ;  /* 0x0000003cf6f67c10 */ /* 0x000fca00097fe4ff */
[----:B------:R0:W-:Y:S04]  /*2b920*/  STL [R1+0xc2c], R246 ;  /* 0x000c2cf601007387 */ /* 0x0001e80000100800 */
[----:B-1----:R-:W2:Y:S04]  /*2b930*/  LDL.LU R251, [R1+0xc1c] ;  /* 0x000c1c0001fb7983 */ /* 0x002ea80000300800 */
[----:B0-----:R-:W2:Y:S04]  /*2b940*/  LDL.LU R246, [R1+0xbf0] ;  /* 0x000bf00001f67983 */ /* 0x001ea80000300800 */
[----:B------:R-:W2:Y:S04]  /*2b950*/  LDL.LU R250, [R1+0xc14] ;  /* 0x000c140001fa7983 */ /* 0x000ea80000300800 */
[----:B------:R-:W2:Y:S01]  /*2b960*/  LDL.LU R249, [R1+0xbe8] ;  /* 0x000be80001f97983 */ /* 0x000ea20000300800 */
[----:B---3--:R-:W-:-:S05]  /*2b970*/  IADD3 R247, P2, R247, UR5, RZ ;  /* 0x00000005f7f77c10 */ /* 0x008fca000ff5e0ff */
[----:B------:R0:W-:Y:S04]  /*2b980*/  STL [R1+0xc00], R247 ;  /* 0x000c00f701007387 */ /* 0x0001e80000100800 */
[----:B------:R-:W3:Y:S04]  /*2b990*/  LDL.LU R248, [R1+0xc0c] ;  /* 0x000c0c0001f87983 */ /* 0x000ee80000300800 */
[----:B0-----:R-:W3:Y:S01]  /*2b9a0*/  LDL.LU R247, [R1+0xbe0] ;  /* 0x000be00001f77983 */ /* 0x001ee20000300800 */
[----:B----4-:R-:W-:Y:S02]  /*2b9b0*/  IADD3.X R8, R8, UR60, RZ, P3, !PT ;  /* 0x0000003c08087c10 */ /* 0x010fe40009ffe4ff */
[----:B--2---:R-:W-:-:S02]  /*2b9c0*/  IADD3 R252, P3, R252, UR5, RZ ;  /* 0x00000005fcfc7c10 */ /* 0x004fc4000ff7e0ff */
[----:B------:R-:W-:Y:S01]  /*2b9d0*/  IADD3.X R251, R251, UR60, RZ, P4, !PT ;  /* 0x0000003cfbfb7c10 */ /* 0x000fe2000a7fe4ff */
[----:B------:R-:W-:Y:S01]  /*2b9e0*/  STL [R1+0xc24], R8 ;  /* 0x000c240801007387 */ /* 0x000fe20000100800 */
[----:B------:R-:W-:-:S05]  /*2b9f0*/  IADD3 R246, P4, R246, UR5, RZ ;  /* 0x00000005f6f67c10 */ /* 0x000fca000ff9e0ff */
[----:B------:R0:W-:Y:S04]  /*2ba00*/  STL [R1+0xbf0], R246 ;  /* 0x000bf0f601007387 */ /* 0x0001e80000100800 */
[----:B------:R1:W-:Y:S04]  /*2ba10*/  STL [R1+0xbf8], R252 ;  /* 0x000bf8fc01007387 */ /* 0x0003e80000100800 */
[----:B0-----:R-:W2:Y:S01]  /*2ba20*/  LDL.LU R246, [R1+0xc04] ;  /* 0x000c040001f67983 */ /* 0x001ea20000300800 */
[----:B------:R-:W-:Y:S02]  /*2ba30*/  IADD3.X R250, R250, UR60, RZ, P5, !PT ;  /* 0x0000003cfafa7c10 */ /* 0x000fe4000affe4ff */
[----:B------:R-:W-:Y:S01]  /*2ba40*/  IADD3 R249, P5, R249, UR5, RZ ;  /* 0x00000005f9f97c10 */ /* 0x000fe2000ffbe0ff */
[----:B------:R0:W-:Y:S04]  /*2ba50*/  STL [R1+0xc1c], R251 ;  /* 0x000c1cfb01007387 */ /* 0x0001e80000100800 */
[----:B------:R-:W-:Y:S04]  /*2ba60*/  STL [R1+0xc14], R250 ;  /* 0x000c14fa01007387 */ /* 0x000fe80000100800 */
[----:B------:R-:W-:Y:S01]  /*2ba70*/  STL [R1+0xbe8], R249 ;  /* 0x000be8f901007387 */ /* 0x000fe20000100800 */
[----:B---3--:R-:W-:-:S05]  /*2ba80*/  IADD3.X R248, R248, UR60, RZ, P6, !PT ;  /* 0x0000003cf8f87c10 */ /* 0x008fca000b7fe4ff */
[----:B------:R-:W-:Y:S04]  /*2ba90*/  STL [R1+0xc0c], R248 ;  /* 0x000c0cf801007387 */ /* 0x000fe80000100800 */
[----:B------:R-:W3:Y:S04]  /*2baa0*/  LDL.LU R8, [R1+0xbd8] ;  /* 0x000bd80001087983 */ /* 0x000ee80000300800 */
[----:B-1----:R-:W4:Y:S01]  /*2bab0*/  LDL.LU R252, [R1+0xbfc] ;  /* 0x000bfc0001fc7983 */ /* 0x002f220000300800 */
[----:B------:R-:W-:-:S05]  /*2bac0*/  IADD3 R247, P6, R247, UR5, RZ ;  /* 0x00000005f7f77c10 */ /* 0x000fca000ffde0ff */
[----:B------:R1:W-:Y:S04]  /*2bad0*/  STL [R1+0xbe0], R247 ;  /* 0x000be0f701007387 */ /* 0x0003e80000100800 */
[----:B0-----:R-:W4:Y:S04]  /*2bae0*/  LDL.LU R251, [R1+0xbd0] ;  /* 0x000bd00001fb7983 */ /* 0x001f280000300800 */
[----:B-1----:R-:W4:Y:S04]  /*2baf0*/  LDL.LU R247, [R1+0xbf4] ;  /* 0x000bf40001f77983 */ /* 0x002f280000300800 */
[----:B------:R-:W4:Y:S04]  /*2bb00*/  LDL.LU R250, [R1+0xbc8] ;  /* 0x000bc80001fa7983 */ /* 0x000f280000300800 */
[----:B------:R-:W4:Y:S01]  /*2bb10*/  LDL.LU R249, [R1+0xbec] ;  /* 0x000bec0001f97983 */ /* 0x000f220000300800 */
[----:B--2---:R-:W-:-:S05]  /*2bb20*/  IADD3.X R246, R246, UR60, RZ, P1, !PT ;  /* 0x0000003cf6f67c10 */ /* 0x004fca0008ffe4ff */
[----:B------:R0:W-:Y:S04]  /*2bb30*/  STL [R1+0xc04], R246 ;  /* 0x000c04f601007387 */ /* 0x0001e80000100800 */
[----:B------:R-:W2:Y:S04]  /*2bb40*/  LDL.LU R248, [R1+0xbc0] ;  /* 0x000bc00001f87983 */ /* 0x000ea80000300800 */
[----:B0-----:R-:W2:Y:S01]  /*2bb50*/  LDL.LU R246, [R1+0xbe4] ;  /* 0x000be40001f67983 */ /* 0x001ea20000300800 */
[----:B---3--:R-:W-:Y:S02]  /*2bb60*/  IADD3 R8, P1, R8, UR5, RZ ;  /* 0x0000000508087c10 */ /* 0x008fe4000ff3e0ff */
[----:B----4-:R-:W-:-:S03]  /*2bb70*/  IADD3.X R252, R252, UR60, RZ, P2, !PT ;  /* 0x0000003cfcfc7c10 */ /* 0x010fc600097fe4ff */
[----:B------:R-:W-:Y:S01]  /*2bb80*/  STL [R1+0xbd8], R8 ;  /* 0x000bd80801007387 */ /* 0x000fe20000100800 */
[----:B------:R-:W-:Y:S02]  /*2bb90*/  IADD3 R251, P2, R251, UR5, RZ ;  /* 0x00000005fbfb7c10 */ /* 0x000fe4000ff5e0ff */
[----:B------:R-:W-:Y:S02]  /*2bba0*/  IADD3.X R247, R247, UR60, RZ, P3, !PT ;  /* 0x0000003cf7f77c10 */ /* 0x000fe40009ffe4ff */
[----:B------:R-:W-:Y:S02]  /*2bbb0*/  IADD3 R250, P3, R250, UR5, RZ ;  /* 0x00000005fafa7c10 */ /* 0x000fe4000ff7e0ff */
[----:B------:R-:W-:Y:S01]  /*2bbc0*/  IADD3.X R249, R249, UR60, RZ, P4, !PT ;  /* 0x0000003cf9f97c10 */ /* 0x000fe2000a7fe4ff */
[----:B------:R0:W-:Y:S04]  /*2bbd0*/  STL [R1+0xbf4], R247 ;  /* 0x000bf4f701007387 */ /* 0x0001e80000100800 */
[----:B------:R1:W-:Y:S04]  /*2bbe0*/  STL [R1+0xbfc], R252 ;  /* 0x000bfcfc01007387 */ /* 0x0003e80000100800 */
[----:B0-----:R-:W3:Y:S04]  /*2bbf0*/  LDL.LU R247, [R1+0xbb8] ;  /* 0x000bb80001f77983 */ /* 0x001ee80000300800 */
[----:B------:R0:W-:Y:S04]  /*2bc00*/  STL [R1+0xbd0], R251 ;  /* 0x000bd0fb01007387 */ /* 0x0001e80000100800 */
[----:B------:R-:W-:Y:S04]  /*2bc10*/  STL [R1+0xbc8], R250 ;  /* 0x000bc8fa01007387 */ /* 0x000fe80000100800 */
[----:B------:R-:W-:Y:S01]  /*2bc20*/  STL [R1+0xbec], R249 ;  /* 0x000becf901007387 */ /* 0x000fe20000100800 */
[----:B--2---:R-:W-:-:S05]  /*2bc30*/  IADD3 R248, P4, R248, UR5, RZ ;  /* 0x00000005f8f87c10 */ /* 0x004fca000ff9e0ff */
[----:B------:R-:W-:Y:S04]  /*2bc40*/  STL [R1+0xbc0], R248 ;  /* 0x000bc0f801007387 */ /* 0x000fe80000100800 */
[----:B------:R-:W2:Y:S04]  /*2bc50*/  LDL.LU R8, [R1+0xbdc] ;  /* 0x000bdc0001087983 */ /* 0x000ea80000300800 */
[----:B-1----:R-:W4:Y:S01]  /*2bc60*/  LDL.LU R252, [R1+0xbb0] ;  /* 0x000bb00001fc7983 */ /* 0x002f220000300800 */
[----:B------:R-:W-:-:S05]  /*2bc70*/  IADD3.X R246, R246, UR60, RZ, P5, !PT ;  /* 0x0000003cf6f67c10 */ /* 0x000fca000affe4ff */
[----:B------:R1:W-:Y:S04]  /*2bc80*/  STL [R1+0xbe4], R246 ;  /* 0x000be4f601007387 */ /* 0x0003e80000100800 */
[----:B0-----:R-:W4:Y:S04]  /*2bc90*/  LDL.LU R251, [R1+0xbd4] ;  /* 0x000bd40001fb7983 */ /* 0x001f280000300800 */
[----:B-1----:R-:W4:Y:S04]  /*2bca0*/  LDL.LU R246, [R1+0xba8] ;  /* 0x000ba80001f67983 */ /* 0x002f280000300800 */
[----:B------:R-:W4:Y:S04]  /*2bcb0*/  LDL.LU R250, [R1+0xbcc] ;  /* 0x000bcc0001fa7983 */ /* 0x000f280000300800 */
[----:B------:R-:W4:Y:S01]  /*2bcc0*/  LDL.LU R249, [R1+0xba0] ;  /* 0x000ba00001f97983 */ /* 0x000f220000300800 */
[----:B---3--:R-:W-:-:S05]  /*2bcd0*/  IADD3 R247, P5, R247, UR5, RZ ;  /* 0x00000005f7f77c10 */ /* 0x008fca000ffbe0ff */
[----:B------:R0:W-:Y:S04]  /*2bce0*/  STL [R1+0xbb8], R247 ;  /* 0x000bb8f701007387 */ /* 0x0001e80000100800 */
[----:B------:R-:W3:Y:S04]  /*2bcf0*/  LDL.LU R248, [R1+0xbc4] ;  /* 0x000bc40001f87983 */ /* 0x000ee80000300800 */
[----:B0-----:R-:W3:Y:S01]  /*2bd00*/  LDL.LU R247, [R1+0xb98] ;  /* 0x000b980001f77983 */ /* 0x001ee20000300800 */
[----:B--2---:R-:W-:Y:S02]  /*2bd10*/  IADD3.X R8, R8, UR60, RZ, P6, !PT ;  /* 0x0000003c08087c10 */ /* 0x004fe4000b7fe4ff */
[----:B----4-:R-:W-:-:S02]  /*2bd20*/  IADD3 R252, P6, R252, UR5, RZ ;  /* 0x00000005fcfc7c10 */ /* 0x010fc4000ffde0ff */
        /* <DEDUP_REMOVED lines=309> */
[----:B------:R-:W-:Y:S01]  /*2d080*/  STL [R1+0x5f8], R248 ;  /* 0x0005f8f801007387 */ /* 0x000fe20000100800 */
[----:B------:R-:W-:-:S05]  /*2d090*/  IADD3.X R246, R246, UR60, RZ, P5, !PT ;  /* 0x0000003cf6f67c10 */ /* 0x000fca000affe4ff */
[----:B------:R2:W-:Y:S04]  /*2d0a0*/  STL [R1+0x61c], R246 ;  /* 0x00061cf601007387 */ /* 0x0005e80000100800 */
[----:B------:R-:W4:Y:S04]  /*2d0b0*/  LDL.LU R8, [R1+0x614] ;  /* 0x0006140001087983 */ /* 0x000f280000300800 */
[----:B-1----:R-:W4:Y:S04]  /*2d0c0*/  LDL.LU R252, [R1+0x5e8] ;  /* 0x0005e80001fc7983 */ /* 0x002f280000300800 */
[----:B0-----:R-:W4:Y:S01]  /*2d0d0*/  LDL.LU R251, [R1+0x60c] ;  /* 0x00060c0001fb7983 */ /* 0x001f220000300800 */
[----:B--2---:R-:W-:-:S03]  /*2d0e0*/  IMAD.MOV.U32 R246, RZ, RZ, R245 ;  /* 0x000000fffff67224 */ /* 0x004fc600078e00f5 */
[----:B------:R-:W2:Y:S04]  /*2d0f0*/  LDL.LU R245, [R1+0x5e0] ;  /* 0x0005e00001f57983 */ /* 0x000ea80000300800 */
[----:B------:R-:W2:Y:S04]  /*2d100*/  LDL.LU R250, [R1+0x604] ;  /* 0x0006040001fa7983 */ /* 0x000ea80000300800 */
[----:B------:R-:W2:Y:S01]  /*2d110*/  LDL.LU R249, [R1+0x5d8] ;  /* 0x0005d80001f97983 */ /* 0x000ea20000300800 */
[----:B---3--:R-:W-:-:S05]  /*2d120*/  IADD3 R247, P5, R247, UR5, RZ ;  /* 0x00000005f7f77c10 */ /* 0x008fca000ffbe0ff */
[----:B------:R0:W-:Y:S04]  /*2d130*/  STL [R1+0x5f0], R247 ;  /* 0x0005f0f701007387 */ /* 0x0001e80000100800 */
[----:B------:R-:W3:Y:S04]  /*2d140*/  LDL.LU R248, [R1+0x5fc] ;  /* 0x0005fc0001f87983 */ /* 0x000ee80000300800 */
[----:B0-----:R-:W3:Y:S01]  /*2d150*/  LDL.LU R247, [R1+0x5d0] ;  /* 0x0005d00001f77983 */ /* 0x001ee20000300800 */
[----:B----4-:R-:W-:Y:S02]  /*2d160*/  IADD3.X R8, R8, UR60, RZ, P6, !PT ;  /* 0x0000003c08087c10 */ /* 0x010fe4000b7fe4ff */
[----:B------:R-:W-:-:S02]  /*2d170*/  IADD3.X R251, R251, UR60, RZ, P1, !PT ;  /* 0x0000003cfbfb7c10 */ /* 0x000fc40008ffe4ff */
[----:B------:R-:W-:Y:S01]  /*2d180*/  IADD3 R252, P6, R252, UR5, RZ ;  /* 0x00000005fcfc7c10 */ /* 0x000fe2000ffde0ff */
[----:B------:R-:W-:Y:S01]  /*2d190*/  STL [R1+0x614], R8 ;  /* 0x0006140801007387 */ /* 0x000fe20000100800 */
[----:B--2---:R-:W-:-:S05]  /*2d1a0*/  IADD3 R245, P1, R245, UR5, RZ ;  /* 0x00000005f5f57c10 */ /* 0x004fca000ff3e0ff */
[----:B------:R0:W-:Y:S04]  /*2d1b0*/  STL [R1+0x5e0], R245 ;  /* 0x0005e0f501007387 */ /* 0x0001e80000100800 */
[----:B------:R1:W-:Y:S04]  /*2d1c0*/  STL [R1+0x5e8], R252 ;  /* 0x0005e8fc01007387 */ /* 0x0003e80000100800 */
[----:B0-----:R-:W2:Y:S01]  /*2d1d0*/  LDL.LU R245, [R1+0x5f4] ;  /* 0x0005f40001f57983 */ /* 0x001ea20000300800 */
[----:B------:R-:W-:Y:S02]  /*2d1e0*/  IADD3.X R250, R250, UR60, RZ, P2, !PT ;  /* 0x0000003cfafa7c10 */ /* 0x000fe400097fe4ff */
[----:B------:R-:W-:Y:S01]  /*2d1f0*/  IADD3 R249, P2, R249, UR5, RZ ;  /* 0x00000005f9f97c10 */ /* 0x000fe2000ff5e0ff */
[----:B------:R0:W-:Y:S04]  /*2d200*/  STL [R1+0x60c], R251 ;  /* 0x00060cfb01007387 */ /* 0x0001e80000100800 */
[----:B------:R4:W-:Y:S04]  /*2d210*/  STL [R1+0x604], R250 ;  /* 0x000604fa01007387 */ /* 0x0009e80000100800 */
[----:B------:R-:W-:Y:S01]  /*2d220*/  STL [R1+0x5d8], R249 ;  /* 0x0005d8f901007387 */ /* 0x000fe20000100800 */
[----:B------:R-:W-:Y:S01]  /*2d230*/  IMAD.MOV.U32 R8, RZ, RZ, R246 ;  /* 0x000000ffff087224 */ /* 0x000fe200078e00f6 */
[----:B---3--:R-:W-:-:S05]  /*2d240*/  IADD3.X R248, R248, UR60, RZ, P3, !PT ;  /* 0x0000003cf8f87c10 */ /* 0x008fca0009ffe4ff */
[----:B------:R-:W-:Y:S04]  /*2d250*/  STL [R1+0x5fc], R248 ;  /* 0x0005fcf801007387 */ /* 0x000fe80000100800 */
[----:B-1----:R-:W3:Y:S04]  /*2d260*/  LDL.LU R252, [R1+0x5ec] ;  /* 0x0005ec0001fc7983 */ /* 0x002ee80000300800 */
[----:B0-----:R-:W3:Y:S01]  /*2d270*/  LDL.LU R251, [R1+0x5c0] ;  /* 0x0005c00001fb7983 */ /* 0x001ee20000300800 */
[----:B------:R-:W-:-:S05]  /*2d280*/  IADD3 R247, P3, R247, UR5, RZ ;  /* 0x00000005f7f77c10 */ /* 0x000fca000ff7e0ff */
[----:B------:R0:W-:Y:S04]  /*2d290*/  STL [R1+0x5d0], R247 ;  /* 0x0005d0f701007387 */ /* 0x0001e80000100800 */
[----:B----4-:R-:W4:Y:S04]  /*2d2a0*/  LDL.LU R250, [R1+0x5e4] ;  /* 0x0005e40001fa7983 */ /* 0x010f280000300800 */
[----:B0-----:R-:W4:Y:S04]  /*2d2b0*/  LDL.LU R247, [R1+0x5b8] ;  /* 0x0005b80001f77983 */ /* 0x001f280000300800 */
[----:B------:R-:W4:Y:S04]  /*2d2c0*/  LDL.LU R249, [R1+0x5dc] ;  /* 0x0005dc0001f97983 */ /* 0x000f280000300800 */
[----:B------:R-:W4:Y:S01]  /*2d2d0*/  LDL.LU R248, [R1+0x5b0] ;  /* 0x0005b00001f87983 */ /* 0x000f220000300800 */
[----:B--2---:R-:W-:-:S05]  /*2d2e0*/  IADD3.X R245, R245, UR60, RZ, P4, !PT ;  /* 0x0000003cf5f57c10 */ /* 0x004fca000a7fe4ff */
[----:B------:R0:W-:Y:S04]  /*2d2f0*/  STL [R1+0x5f4], R245 ;  /* 0x0005f4f501007387 */ /* 0x0001e80000100800 */
[----:B------:R-:W2:Y:S01]  /*2d300*/  LDL.LU R246, [R1+0x5d4] ;  /* 0x0005d40001f67983 */ /* 0x000ea20000300800 */
[----:B0-----:R-:W-:Y:S02]  /*2d310*/  IMAD.MOV.U32 R245, RZ, RZ, R244 ;  /* 0x000000fffff57224 */ /* 0x001fe400078e00f4 */
[----:B------:R-:W-:Y:S02]  /*2d320*/  IMAD.MOV.U32 R244, RZ, RZ, R229 ;  /* 0x000000fffff47224 */ /* 0x000fe400078e00e5 */
[----:B------:R-:W-:Y:S02]  /*2d330*/  IMAD.MOV.U32 R229, RZ, RZ, R227 ;  /* 0x000000ffffe57224 */ /* 0x000fe400078e00e3 */
[----:B------:R-:W2:Y:S01]  /*2d340*/  LDL.LU R227, [R1+0x5a8] ;  /* 0x0005a80001e37983 */ /* 0x000ea20000300800 */
[----:B------:R-:W-:-:S05]  /*2d350*/  IADD3 R8, P4, R8, UR5, RZ ;  /* 0x0000000508087c10 */ /* 0x000fca000ff9e0ff */
[----:B------:R-:W-:Y:S01]  /*2d360*/  STL [R1+0x5c8], R8 ;  /* 0x0005c80801007387 */ /* 0x000fe20000100800 */
[----:B---3--:R-:W-:Y:S02]  /*2d370*/  IADD3.X R252, R252, UR60, RZ, P5, !PT ;  /* 0x0000003cfcfc7c10 */ /* 0x008fe4000affe4ff */
[----:B------:R-:W-:Y:S02]  /*2d380*/  IADD3 R251, P5, R251, UR5, RZ ;  /* 0x00000005fbfb7c10 */ /* 0x000fe4000ffbe0ff */
[----:B----4-:R-:W-:Y:S01]  /*2d390*/  IADD3.X R250, R250, UR60, RZ, P6, !PT ;  /* 0x0000003cfafa7c10 */ /* 0x010fe2000b7fe4ff */
[----:B------:R-:W-:Y:S01]  /*2d3a0*/  STL [R1+0x5ec], R252 ;  /* 0x0005ecfc01007387 */ /* 0x000fe20000100800 */
[----:B------:R-:W-:Y:S02]  /*2d3b0*/  IADD3 R247, P6, R247, UR5, RZ ;  /* 0x00000005f7f77c10 */ /* 0x000fe4000ffde0ff */
[----:B------:R-:W-:Y:S02]  /*2d3c0*/  IADD3.X R249, R249, UR60, RZ, P1, !PT ;  /* 0x0000003cf9f97c10 */ /* 0x000fe40008ffe4ff */
[----:B------:R-:W-:Y:S01]  /*2d3d0*/  IADD3 R248, P1, R248, UR5, RZ ;  /* 0x00000005f8f87c10 */ /* 0x000fe2000ff3e0ff */
[----:B------:R0:W-:Y:S04]  /*2d3e0*/  STL [R1+0x5b8], R247 ;  /* 0x0005b8f701007387 */ /* 0x0001e80000100800 */
[----:B------:R-:W-:Y:S04]  /*2d3f0*/  STL [R1+0x5c0], R251 ;  /* 0x0005c0fb01007387 */ /* 0x000fe80000100800 */
[----:B0-----:R-:W3:Y:S04]  /*2d400*/  LDL.LU R247, [R1+0x5cc] ;  /* 0x0005cc0001f77983 */ /* 0x001ee80000300800 */
[----:B------:R-:W-:Y:S04]  /*2d410*/  STL [R1+0x5e4], R250 ;  /* 0x0005e4fa01007387 */ /* 0x000fe80000100800 */
[----:B------:R-:W-:Y:S04]  /*2d420*/  STL [R1+0x5dc], R249 ;  /* 0x0005dcf901007387 */ /* 0x000fe80000100800 */
[----:B------:R-:W-:Y:S01]  /*2d430*/  STL [R1+0x5b0], R248 ;  /* 0x0005b0f801007387 */ /* 0x000fe20000100800 */
[----:B--2---:R-:W-:-:S05]  /*2d440*/  IADD3.X R246, R246, UR60, RZ, P2, !PT ;  /* 0x0000003cf6f67c10 */ /* 0x004fca00097fe4ff */
[----:B------:R-:W-:Y:S01]  /*2d450*/  STL [R1+0x5d4], R246 ;  /* 0x0005d4f601007387 */ /* 0x000fe20000100800 */
[----:B------:R-:W-:-:S05]  /*2d460*/  IADD3 R227, P2, R227, UR5, RZ ;  /* 0x00000005e3e37c10 */ /* 0x000fca000ff5e0ff */
[----:B------:R0:W-:Y:S04]  /*2d470*/  STL [R1+0x5a8], R227 ;  /* 0x0005a8e301007387 */ /* 0x0001e80000100800 */
[----:B0-----:R-:W2:Y:S04]  /*2d480*/  LDL.LU R227, [R1+0x5a0] ;  /* 0x0005a00001e37983 */ /* 0x001ea80000300800 */
[----:B------:R-:W4:Y:S04]  /*2d490*/  LDL.LU R8, [R1+0x5c4] ;  /* 0x0005c40001087983 */ /* 0x000f280000300800 */
[----:B------:R-:W4:Y:S04]  /*2d4a0*/  LDL.LU R252, [R1+0x598] ;  /* 0x0005980001fc7983 */ /* 0x000f280000300800 */
[----:B------:R-:W4:Y:S04]  /*2d4b0*/  LDL.LU R251, [R1+0x5bc] ;  /* 0x0005bc0001fb7983 */ /* 0x000f280000300800 */
[----:B------:R-:W4:Y:S04]  /*2d4c0*/  LDL.LU R246, [R1+0x590] ;  /* 0x0005900001f67983 */ /* 0x000f280000300800 */
[----:B------:R-:W4:Y:S04]  /*2d4d0*/  LDL.LU R250, [R1+0x5b4] ;  /* 0x0005b40001fa7983 */ /* 0x000f280000300800 */
[----:B------:R-:W4:Y:S01]  /*2d4e0*/  LDL.LU R249, [R1+0x588] ;  /* 0x0005880001f97983 */ /* 0x000f220000300800 */
[----:B---3--:R-:W-:-:S05]  /*2d4f0*/  IADD3.X R247, R247, UR60, RZ, P3, !PT ;  /* 0x0000003cf7f77c10 */ /* 0x008fca0009ffe4ff */
[----:B------:R0:W-:Y:S04]  /*2d500*/  STL [R1+0x5cc], R247 ;  /* 0x0005ccf701007387 */ /* 0x0001e80000100800 */
[----:B------:R-:W3:Y:S04]  /*2d510*/  LDL.LU R248, [R1+0x5ac] ;  /* 0x0005ac0001f87983 */ /* 0x000ee80000300800 */
[----:B0-----:R-:W3:Y:S01]  /*2d520*/  LDL.LU R247, [R1+0x580] ;  /* 0x0005800001f77983 */ /* 0x001ee20000300800 */
[----:B--2---:R-:W-:Y:S02]  /*2d530*/  IADD3 R227, P3, R227, UR5, RZ ;  /* 0x00000005e3e37c10 */ /* 0x004fe4000ff7e0ff */
[----:B----4-:R-:W-:-:S02]  /*2d540*/  IADD3.X R8, R8, UR60, RZ, P4, !PT ;  /* 0x0000003c08087c10 */ /* 0x010fc4000a7fe4ff */
[----:B------:R-:W-:Y:S02]  /*2d550*/  IADD3.X R251, R251, UR60, RZ, P5, !PT ;  /* 0x0000003cfbfb7c10 */ /* 0x000fe4000affe4ff */
[----:B------:R-:W-:Y:S02]  /*2d560*/  IADD3 R246, P5, R246, UR5, RZ ;  /* 0x00000005f6f67c10 */ /* 0x000fe4000ffbe0ff */
[----:B------:R-:W-:Y:S01]  /*2d570*/  IADD3 R252, P4, R252, UR5, RZ ;  /* 0x00000005fcfc7c10 */ /* 0x000fe2000ff9e0ff */
[----:B------:R0:W-:Y:S04]  /*2d580*/  STL [R1+0x5a0], R227 ;  /* 0x0005a0e301007387 */ /* 0x0001e80000100800 */
[----:B0-----:R0:W5:Y:S04]  /*2d590*/  LDL.LU R227, [R1+0xfd8] ;  /* 0x000fd80001e37983 */ /* 0x0011680000300800 */
[----:B------:R-:W-:Y:S04]  /*2d5a0*/  STL [R1+0x5c4], R8 ;  /* 0x0005c40801007387 */ /* 0x000fe80000100800 */
[----:B------:R1:W-:Y:S04]  /*2d5b0*/  STL [R1+0x590], R246 ;  /* 0x000590f601007387 */ /* 0x0003e80000100800 */
[----:B------:R2:W-:Y:S04]  /*2d5c0*/  STL [R1+0x598], R252 ;  /* 0x000598fc01007387 */ /* 0x0005e80000100800 */
[----:B-1----:R-:W4:Y:S01]  /*2d5d0*/  LDL.LU R246, [R1+0x5a4] ;  /* 0x0005a40001f67983 */ /* 0x002f220000300800 */
[----:B------:R-:W-:-:S02]  /*2d5e0*/  IADD3.X R250, R250, UR60, RZ, P6, !PT ;  /* 0x0000003cfafa7c10 */ /* 0x000fc4000b7fe4ff */
[----:B------:R-:W-:Y:S01]  /*2d5f0*/  IADD3 R249, P6, R249, UR5, RZ ;  /* 0x00000005f9f97c10 */ /* 0x000fe2000ffde0ff */
[----:B------:R1:W-:Y:S04]  /*2d600*/  STL [R1+0x5bc], R251 ;  /* 0x0005bcfb01007387 */ /* 0x0003e80000100800 */
[----:B------:R0:W-:Y:S04]  /*2d610*/  STL [R1+0x5b4], R250 ;  /* 0x0005b4fa01007387 */ /* 0x0001e80000100800 */
[----:B------:R-:W-:Y:S01]  /*2d620*/  STL [R1+0x588], R249 ;  /* 0x000588f901007387 */ /* 0x000fe20000100800 */
[----:B---3--:R-:W-:-:S05]  /*2d630*/  IADD3.X R248, R248, UR60, RZ, P1, !PT ;  /* 0x0000003cf8f87c10 */ /* 0x008fca0008ffe4ff */
[----:B------:R3:W-:Y:S04]  /*2d640*/  STL [R1+0x5ac], R248 ;  /* 0x0005acf801007387 */ /* 0x0007e80000100800 */
[----:B------:R-:W4:Y:S04]  /*2d650*/  LDL.LU R8, [R1+0x578] ;  /* 0x0005780001087983 */ /* 0x000f280000300800 */
[----:B--2---:R-:W2:Y:S04]  /*2d660*/  LDL.LU R252, [R1+0x59c] ;  /* 0x00059c0001fc7983 */ /* 0x004ea80000300800 */
[----:B-1----:R-:W2:Y:S01]  /*2d670*/  LDL.LU R251, [R1+0x570] ;  /* 0x0005700001fb7983 */ /* 0x002ea20000300800 */
[----:B------:R-:W-:-:S05]  /*2d680*/  IADD3 R247, P1, R247, UR5, RZ ;  /* 0x00000005f7f77c10 */ /* 0x000fca000ff3e0ff */
[----:B------:R-:W-:Y:S04]  /*2d690*/  STL [R1+0x580], R247 ;  /* 0x000580f701007387 */ /* 0x000fe80000100800 */
[----:B0-----:R-:W2:Y:S04]  /*2d6a0*/  LDL.LU R250, [R1+0x594] ;  /* 0x0005940001fa7983 */ /* 0x001ea80000300800 */
[----:B---3--:R-:W3:Y:S04]  /*2d6b0*/  LDL.LU R248, [R1+0x568] ;  /* 0x0005680001f87983 */ /* 0x008ee80000300800 */
[----:B------:R-:W3:Y:S01]  /*2d6c0*/  LDL.LU R249, [R1+0x58c] ;  /* 0x00058c0001f97983 */ /* 0x000ee20000300800 */
[----:B----4-:R-:W-:-:S05]  /*2d6d0*/  IADD3.X R246, R246, UR60, RZ, P2, !PT ;  /* 0x0000003cf6f67c10 */ /* 0x010fca00097fe4ff */
[----:B------:R0:W-:Y:S04]  /*2d6e0*/  STL [R1+0x5a4], R246 ;  /* 0x0005a4f601007387 */ /* 0x0001e80000100800 */
[----:B0-----:R-:W4:Y:S04]  /*2d6f0*/  LDL.LU R246, [R1+0x560] ;  /* 0x0005600001f67983 */ /* 0x001f280000300800 */
[----:B------:R-:W4:Y:S01]  /*2d700*/  LDL.LU R247, [R1+0x584] ;  /* 0x0005840001f77983 */ /* 0x000f220000300800 */
[----:B------:R-:W-:Y:S02]  /*2d710*/  IADD3 R8, P2, R8, UR5, RZ ;  /* 0x0000000508087c10 */ /* 0x000fe4000ff5e0ff */
[----:B--2---:R-:W-:-:S02]  /*2d720*/  IADD3.X R252, R252, UR60, RZ, P3, !PT ;  /* 0x0000003cfcfc7c10 */ /* 0x004fc40009ffe4ff */
[----:B------:R-:W-:Y:S01]  /*2d730*/  IADD3 R251, P3, R251, UR5, RZ ;  /* 0x00000005fbfb7c10 */ /* 0x000fe2000ff7e0ff */
[----:B------:R-:W-:Y:S01]  /*2d740*/  STL [R1+0x578], R8 ;  /* 0x0005780801007387 */ /* 0x000fe20000100800 */
[----:B------:R-:W-:Y:S02]  /*2d750*/  IADD3.X R250, R250, UR60, RZ, P4, !PT ;  /* 0x0000003cfafa7c10 */ /* 0x000fe4000a7fe4ff */
[----:B---3--:R-:W-:Y:S02]  /*2d760*/  IADD3 R248, P4, R248, UR5, RZ ;  /* 0x00000005f8f87c10 */ /* 0x008fe4000ff9e0ff */
[----:B------:R-:W-:Y:S01]  /*2d770*/  IADD3.X R249, R249, UR60, RZ, P5, !PT ;  /* 0x0000003cf9f97c10 */ /* 0x000fe2000affe4ff */
[----:B------:R-:W-:Y:S04]  /*2d780*/  STL [R1+0x59c], R252 ;  /* 0x00059cfc01007387 */ /* 0x000fe80000100800 */
[----:B------:R0:W-:Y:S04]  /*2d790*/  STL [R1+0x568], R248 ;  /* 0x000568f801007387 */ /* 0x0001e80000100800 */
[----:B------:R-:W-:Y:S04]  /*2d7a0*/  STL [R1+0x570], R251 ;  /* 0x000570fb01007387 */ /* 0x000fe80000100800 */
[----:B0-----:R-:W2:Y:S04]  /*2d7b0*/  LDL.LU R248, [R1+0x558] ;  /* 0x0005580001f87983 */ /* 0x001ea80000300800 */
[----:B------:R-:W-:Y:S01]  /*2d7c0*/  STL [R1+0x594], R250 ;  /* 0x000594fa01007387 */ /* 0x000fe20000100800 */
[----:B----4-:R-:W-:-:S02]  /*2d7d0*/  IADD3 R246, P5, R246, UR5, RZ ;  /* 0x00000005f6f67c10 */ /* 0x010fc4000ffbe0ff */
[----:B------:R-:W-:-:S03]  /*2d7e0*/  IADD3.X R247, R247, UR60, RZ, P6, !PT ;  /* 0x0000003cf7f77c10 */ /* 0x000fc6000b7fe4ff */
[----:B------:R0:W-:Y:S04]  /*2d7f0*/  STL [R1+0x560], R246 ;  /* 0x000560f601007387 */ /* 0x0001e80000100800 */
[----:B------:R-:W-:Y:S04]  /*2d800*/  STL [R1+0x58c], R249 ;  /* 0x00058cf901007387 */ /* 0x000fe80000100800 */
[----:B0-----:R-:W3:Y:S04]  /*2d810*/  LDL.LU R246, [R1+0x57c] ;  /* 0x00057c0001f67983 */ /* 0x001ee80000300800 */
[----:B------:R0:W-:Y:S04]  /*2d820*/  STL [R1+0x584], R247 ;  /* 0x000584f701007387 */ /* 0x0001e80000100800 */
[----:B------:R-:W4:Y:S04]  /*2d830*/  LDL.LU R8, [R1+0x550] ;  /* 0x0005500001087983 */ /* 0x000f280000300800 */
[----:B------:R-:W4:Y:S04]  /*2d840*/  LDL.LU R252, [R1+0x574] ;  /* 0x0005740001fc7983 */ /* 0x000f280000300800 */
[----:B------:R-:W4:Y:S04]  /*2d850*/  LDL.LU R251, [R1+0x548] ;  /* 0x0005480001fb7983 */ /* 0x000f280000300800 */
[----:B------:R-:W4:Y:S04]  /*2d860*/  LDL.LU R250, [R1+0x56c] ;  /* 0x00056c0001fa7983 */ /* 0x000f280000300800 */
[----:B0-----:R-:W4:Y:S04]  /*2d870*/  LDL.LU R247, [R1+0x540] ;  /* 0x0005400001f77983 */ /* 0x001f280000300800 */
[----:B------:R-:W4:Y:S01]  /*2d880*/  LDL.LU R249, [R1+0x564] ;  /* 0x0005640001f97983 */ /* 0x000f220000300800 */
[----:B--2---:R-:W-:-:S05]  /*2d890*/  IADD3 R248, P6, R248, UR5, RZ ;  /* 0x00000005f8f87c10 */ /* 0x004fca000ffde0ff */
[----:B------:R0:W-:Y:S04]  /*2d8a0*/  STL [R1+0x558], R248 ;  /* 0x000558f801007387 */ /* 0x0001e80000100800 */
[----:B0-----:R-:W2:Y:S01]  /*2d8b0*/  LDL.LU R248, [R1+0x538] ;  /* 0x0005380001f87983 */ /* 0x001ea20000300800 */
[----:B---3--:R-:W-:Y:S02]  /*2d8c0*/  IADD3.X R246, R246, UR60, RZ, P1, !PT ;  /* 0x0000003cf6f67c10 */ /* 0x008fe40008ffe4ff */
[----:B----4-:R-:W-:Y:S02]  /*2d8d0*/  IADD3 R8, P1, R8, UR5, RZ ;  /* 0x0000000508087c10 */ /* 0x010fe4000ff3e0ff */
[----:B------:R-:W-:Y:S01]  /*2d8e0*/  IADD3.X R252, R252, UR60, RZ, P2, !PT ;  /* 0x0000003cfcfc7c10 */ /* 0x000fe200097fe4ff */
[----:B------:R0:W-:Y:S01]  /*2d8f0*/  STL [R1+0x57c], R246 ;  /* 0x00057cf601007387 */ /* 0x0001e20000100800 */
[----:B------:R-:W-:-:S02]  /*2d900*/  IADD3.X R250, R250, UR60, RZ, P3, !PT ;  /* 0x0000003cfafa7c10 */ /* 0x000fc40009ffe4ff */
[----:B------:R-:W-:Y:S02]  /*2d910*/  IADD3 R251, P2, R251, UR5, RZ ;  /* 0x00000005fbfb7c10 */ /* 0x000fe4000ff5e0ff */
[----:B------:R-:W-:Y:S01]  /*2d920*/  IADD3 R247, P3, R247, UR5, RZ ;  /* 0x00000005f7f77c10 */ /* 0x000fe2000ff7e0ff */
[----:B0-----:R-:W3:Y:S04]  /*2d930*/  LDL.LU R246, [R1+0x55c] ;  /* 0x00055c0001f67983 */ /* 0x001ee80000300800 */
[----:B------:R-:W-:Y:S04]  /*2d940*/  STL [R1+0x550], R8 ;  /* 0x0005500801007387 */ /* 0x000fe80000100800 */
[----:B------:R-:W-:Y:S04]  /*2d950*/  STL [R1+0x574], R252 ;  /* 0x000574fc01007387 */ /* 0x000fe80000100800 */
[----:B------:R0:W-:Y:S04]  /*2d960*/  STL [R1+0x540], R247 ;  /* 0x000540f701007387 */ /* 0x0001e80000100800 */
[----:B------:R-:W-:Y:S04]  /*2d970*/  STL [R1+0x548], R251 ;  /* 0x000548fb01007387 */ /* 0x000fe80000100800 */
[----:B0-----:R-:W4:Y:S01]  /*2d980*/  LDL.LU R247, [R1+0x530] ;  /* 0x0005300001f77983 */ /* 0x001f220000300800 */
[----:B------:R-:W-:-:S03]  /*2d990*/  IADD3.X R249, R249, UR60, RZ, P4, !PT ;  /* 0x0000003cf9f97c10 */ /* 0x000fc6000a7fe4ff */
[----:B------:R-:W-:Y:S01]  /*2d9a0*/  STL [R1+0x56c], R250 ;  /* 0x00056cfa01007387 */ /* 0x000fe20000100800 */
[----:B--2---:R-:W-:-:S05]  /*2d9b0*/  IADD3 R248, P4, R248, UR5, RZ ;  /* 0x00000005f8f87c10 */ /* 0x004fca000ff9e0ff */
[----:B------:R0:W-:Y:S04]  /*2d9c0*/  STL [R1+0x538], R248 ;  /* 0x000538f801007387 */ /* 0x0001e80000100800 */
[----:B------:R-:W-:Y:S04]  /*2d9d0*/  STL [R1+0x564], R249 ;  /* 0x000564f901007387 */ /* 0x000fe80000100800 */
[----:B0-----:R-:W2:Y:S01]  /*2d9e0*/  LDL.LU R248, [R1+0x554] ;  /* 0x0005540001f87983 */ /* 0x001ea20000300800 */
[----:B---3--:R-:W-:-:S05]  /*2d9f0*/  IADD3.X R246, R246, UR60, RZ, P5, !PT ;  /* 0x0000003cf6f67c10 */ /* 0x008fca000affe4ff */
[----:B------:R0:W-:Y:S04]  /*2da00*/  STL [R1+0x55c], R246 ;  /* 0x00055cf601007387 */ /* 0x0001e80000100800 */
[----:B------:R-:W3:Y:S04]  /*2da10*/  LDL.LU R8, [R1+0x528] ;  /* 0x0005280001087983 */ /* 0x000ee80000300800 */
[----:B------:R-:W3:Y:S04]  /*2da20*/  LDL.LU R252, [R1+0x54c] ;  /* 0x00054c0001fc7983 */ /* 0x000ee80000300800 */
[----:B------:R-:W3:Y:S04]  /*2da30*/  LDL.LU R251, [R1+0x520] ;  /* 0x0005200001fb7983 */ /* 0x000ee80000300800 */
[----:B------:R-:W3:Y:S01]  /*2da40*/  LDL.LU R250, [R1+0x544] ;  /* 0x0005440001fa7983 */ /* 0x000ee20000300800 */
[----:B----4-:R-:W-:-:S03]  /*2da50*/  IADD3 R247, P5, R247, UR5, RZ ;  /* 0x00000005f7f77c10 */ /* 0x010fc6000ffbe0ff */
[----:B0-----:R-:W4:Y:S04]  /*2da60*/  LDL.LU R246, [R1+0x518] ;  /* 0x0005180001f67983 */ /* 0x001f280000300800 */
[----:B------:R-:W4:Y:S04]  /*2da70*/  LDL.LU R249, [R1+0x53c] ;  /* 0x00053c0001f97983 */ /* 0x000f280000300800 */
[----:B------:R0:W-:Y:S04]  /*2da80*/  STL [R1+0x530], R247 ;  /* 0x000530f701007387 */ /* 0x0001e80000100800 */
[----:B0-----:R-:W4:Y:S01]  /*2da90*/  LDL.LU R247, [R1+0x510] ;  /* 0x0005100001f77983 */ /* 0x001f220000300800 */
[----:B--2---:R-:W-:-:S05]  /*2daa0*/  IADD3.X R248, R248, UR60, RZ, P6, !PT ;  /* 0x0000003cf8f87c10 */ /* 0x004fca000b7fe4ff */
[----:B------:R0:W-:Y:S04]  /*2dab0*/  STL [R1+0x554], R248 ;  /* 0x000554f801007387 */ /* 0x0001e80000100800 */
[----:B0-----:R-:W2:Y:S01]  /*2dac0*/  LDL.LU R248, [R1+0x534] ;  /* 0x0005340001f87983 */ /* 0x001ea20000300800 */
[----:B---3--:R-:W-:Y:S02]  /*2dad0*/  IADD3 R8, P6, R8, UR5, RZ ;  /* 0x0000000508087c10 */ /* 0x008fe4000ffde0ff */
[----:B------:R-:W-:Y:S02]  /*2dae0*/  IADD3.X R252, R252, UR60, RZ, P1, !PT ;  /* 0x0000003cfcfc7c10 */ /* 0x000fe40008ffe4ff */
[----:B------:R-:W-:Y:S02]  /*2daf0*/  IADD3.X R250, R250, UR60, RZ, P2, !PT ;  /* 0x0000003cfafa7c10 */ /* 0x000fe400097fe4ff */
[----:B------:R-:W-:Y:S01]  /*2db00*/  IADD3 R251, P1, R251, UR5, RZ ;  /* 0x00000005fbfb7c10 */ /* 0x000fe2000ff3e0ff */
[----:B------:R-:W-:Y:S01]  /*2db10*/  STL [R1+0x528], R8 ;  /* 0x0005280801007387 */ /* 0x000fe20000100800 */
[----:B----4-:R-:W-:-:S03]  /*2db20*/  IADD3 R246, P2, R246, UR5, RZ ;  /* 0x00000005f6f67c10 */ /* 0x010fc6000ff5e0ff */
[----:B------:R-:W-:Y:S01]  /*2db30*/  STL [R1+0x54c], R252 ;  /* 0x00054cfc01007387 */ /* 0x000fe20000100800 */
[----:B------:R-:W-:-:S03]  /*2db40*/  IADD3.X R249, R249, UR60, RZ, P3, !PT ;  /* 0x0000003cf9f97c10 */ /* 0x000fc60009ffe4ff */
[----:B------:R0:W-:Y:S04]  /*2db50*/  STL [R1+0x518], R246 ;  /* 0x000518f601007387 */ /* 0x0001e80000100800 */
[----:B------:R-:W-:Y:S01]  /*2db60*/  STL [R1+0x520], R251 ;  /* 0x000520fb01007387 */ /* 0x000fe20000100800 */
[----:B------:R-:W-:-:S03]  /*2db70*/  IADD3 R247, P3, R247, UR5, RZ ;  /* 0x00000005f7f77c10 */ /* 0x000fc6000ff7e0ff */
[----:B0-----:R-:W3:Y:S04]  /*2db80*/  LDL.LU R246, [R1+0x508] ;  /* 0x0005080001f67983 */ /* 0x001ee80000300800 */
[----:B------:R-:W-:Y:S04]  /*2db90*/  STL [R1+0x544], R250 ;  /* 0x000544fa01007387 */ /* 0x000fe80000100800 */
[----:B------:R0:W-:Y:S04]  /*2dba0*/  STL [R1+0x510], R247 ;  /* 0x000510f701007387 */ /* 0x0001e80000100800 */
[----:B------:R-:W-:Y:S04]  /*2dbb0*/  STL [R1+0x53c], R249 ;  /* 0x00053cf901007387 */ /* 0x000fe80000100800 */
[----:B0-----:R-:W4:Y:S01]  /*2dbc0*/  LDL.LU R247, [R1+0x52c] ;  /* 0x00052c0001f77983 */ /* 0x001f220000300800 */
[----:B--2---:R-:W-:-:S05]  /*2dbd0*/  IADD3.X R248, R248, UR60, RZ, P4, !PT ;  /* 0x0000003cf8f87c10 */ /* 0x004fca000a7fe4ff */
[----:B------:R0:W-:Y:S04]  /*2dbe0*/  STL [R1+0x534], R248 ;  /* 0x000534f801007387 */ /* 0x0001e80000100800 */
[----:B------:R-:W2:Y:S04]  /*2dbf0*/  LDL.LU R8, [R1+0x500] ;  /* 0x0005000001087983 */ /* 0x000ea80000300800 */
[----:B------:R-:W2:Y:S04]  /*2dc00*/  LDL.LU R252, [R1+0x524] ;  /* 0x0005240001fc7983 */ /* 0x000ea80000300800 */
[----:B------:R-:W2:Y:S04]  /*2dc10*/  LDL.LU R251, [R1+0x4f8] ;  /* 0x0004f80001fb7983 */ /* 0x000ea80000300800 */
[----:B------:R-:W2:Y:S04]  /*2dc20*/  LDL.LU R250, [R1+0x51c] ;  /* 0x00051c0001fa7983 */ /* 0x000ea80000300800 */
[----:B0-----:R-:W2:Y:S04]  /*2dc30*/  LDL.LU R248, [R1+0x4f0] ;  /* 0x0004f00001f87983 */ /* 0x001ea80000300800 */
[----:B------:R-:W2:Y:S01]  /*2dc40*/  LDL.LU R249, [R1+0x514] ;  /* 0x0005140001f97983 */ /* 0x000ea20000300800 */
[----:B---3--:R-:W-:-:S05]  /*2dc50*/  IADD3 R246, P4, R246, UR5, RZ ;  /* 0x00000005f6f67c10 */ /* 0x008fca000ff9e0ff */
[----:B------:R0:W-:Y:S01]  /*2dc60*/  STL [R1+0x508], R246 ;  /* 0x000508f601007387 */ /* 0x0001e20000100800 */
[----:B----4-:R-:W-:-:S03]  /*2dc70*/  IADD3.X R247, R247, UR60, RZ, P5, !PT ;  /* 0x0000003cf7f77c10 */ /* 0x010fc6000affe4ff */
[----:B0-----:R-:W3:Y:S04]  /*2dc80*/  LDL.LU R246, [R1+0x4e8] ;  /* 0x0004e80001f67983 */ /* 0x001ee80000300800 */
[----:B------:R0:W-:Y:S04]  /*2dc90*/  STL [R1+0x52c], R247 ;  /* 0x00052cf701007387 */ /* 0x0001e80000100800 */
[----:B0-----:R-:W4:Y:S01]  /*2dca0*/  LDL.LU R247, [R1+0x50c] ;  /* 0x00050c0001f77983 */ /* 0x001f220000300800 */
[----:B--2---:R-:W-:Y:S02]  /*2dcb0*/  IADD3 R8, P5, R8, UR5, RZ ;  /* 0x0000000508087c10 */ /* 0x004fe4000ffbe0ff */
[----:B------:R-:W-:-:S02]  /*2dcc0*/  IADD3.X R252, R252, UR60, RZ, P6, !PT ;  /* 0x0000003cfcfc7c10 */ /* 0x000fc4000b7fe4ff */
[----:B------:R-:W-:Y:S02]  /*2dcd0*/  IADD3.X R250, R250, UR60, RZ, P1, !PT ;  /* 0x0000003cfafa7c10 */ /* 0x000fe40008ffe4ff */
[----:B------:R-:W-:Y:S01]  /*2dce0*/  IADD3 R251, P6, R251, UR5, RZ ;  /* 0x00000005fbfb7c10 */ /* 0x000fe2000ffde0ff */
[----:B------:R-:W-:Y:S01]  /*2dcf0*/  STL [R1+0x500], R8 ;  /* 0x0005000801007387 */ /* 0x000fe20000100800 */
[----:B------:R-:W-:Y:S02]  /*2dd00*/  IADD3 R248, P1, R248, UR5, RZ ;  /* 0x00000005f8f87c10 */ /* 0x000fe4000ff3e0ff */
[----:B------:R-:W-:Y:S01]  /*2dd10*/  IADD3.X R249, R249, UR60, RZ, P2, !PT ;  /* 0x0000003cf9f97c10 */ /* 0x000fe200097fe4ff */
[----:B------:R-:W-:Y:S04]  /*2dd20*/  STL [R1+0x524], R252 ;  /* 0x000524fc01007387 */ /* 0x000fe80000100800 */
[----:B------:R0:W-:Y:S04]  /*2dd30*/  STL [R1+0x4f0], R248 ;  /* 0x0004f0f801007387 */ /* 0x0001e80000100800 */
[----:B------:R-:W-:Y:S04]  /*2dd40*/  STL [R1+0x4f8], R251 ;  /* 0x0004f8fb01007387 */ /* 0x000fe80000100800 */
[----:B0-----:R-:W2:Y:S04]  /*2dd50*/  LDL.LU R248, [R1+0x4e0] ;  /* 0x0004e00001f87983 */ /* 0x001ea80000300800 */
[----:B------:R-:W-:Y:S01]  /*2dd60*/  STL [R1+0x51c], R250 ;  /* 0x00051cfa01007387 */ /* 0x000fe20000100800 */
[----:B---3--:R-:W-:-:S05]  /*2dd70*/  IADD3 R246, P2, R246, UR5, RZ ;  /* 0x00000005f6f67c10 */ /* 0x008fca000ff5e0ff */
[----:B------:R0:W-:Y:S04]  /*2dd80*/  STL [R1+0x4e8], R246 ;  /* 0x0004e8f601007387 */ /* 0x0001e80000100800 */
[----:B------:R-:W-:Y:S01]  /*2dd90*/  STL [R1+0x514], R249 ;  /* 0x000514f901007387 */ /* 0x000fe20000100800 */
[----:B----4-:R-:W-:-:S03]  /*2dda0*/  IADD3.X R247, R247, UR60, RZ, P3, !PT ;  /* 0x0000003cf7f77c10 */ /* 0x010fc60009ffe4ff */
        /* <DEDUP_REMOVED lines=198> */
[----:B0-----:R-:W-:Y:S02]  /*2ea10*/  IMAD.MOV.U32 R246, RZ, RZ, R245 ;  /* 0x000000fffff67224 */ /* 0x001fe400078e00f5 */
[----:B------:R-:W3:Y:S04]  /*2ea20*/  LDL.LU R245, [R1+0x3f4] ;  /* 0x0003f40001f57983 */ /* 0x000ee80000300800 */
        /* <DEDUP_REMOVED lines=17> */
[----:B----4-:R-:W-:Y:S01]  /*2eb40*/  IADD3 R247, P2, R247, UR5, RZ ;  /* 0x00000005f7f77c10 */ /* 0x010fe2000ff5e0ff */
[----:B0-----:R-:W-:-:S02]  /*2eb50*/  IMAD.MOV.U32 R245, RZ, RZ, R229 ;  /* 0x000000fffff57224 */ /* 0x001fc400078e00e5 */
[----:B------:R-:W4:Y:S04]  /*2eb60*/  LDL.LU R229, [R1+0x3ac] ;  /* 0x0003ac0001e57983 */ /* 0x000f280000300800 */
        /* <DEDUP_REMOVED lines=10> */
[----:B------:R-:W-:Y:S04]  /*2ec10*/  STL [R1+0x3c0], R8 ;  /* 0x0003c00801007387 */ /* 0x000fe80000100800 */
[----:B------:R-:W-:Y:S01]  /*2ec20*/  STL [R1+0x3e4], R252 ;  /* 0x0003e4fc01007387 */ /* 0x000fe20000100800 */
[----:B----4-:R-:W-:-:S02]  /*2ec30*/  IADD3 R229, P5, R229, UR5, RZ ;  /* 0x00000005e5e57c10 */ /* 0x010fc4000ffbe0ff */
[----:B------:R-:W-:-:S03]  /*2ec40*/  IADD3.X R249, R249, UR60, RZ, P6, !PT ;  /* 0x0000003cf9f97c10 */ /* 0x000fc6000b7fe4ff */
[----:B------:R0:W-:Y:S04]  /*2ec50*/  STL [R1+0x3ac], R229 ;  /* 0x0003ace501007387 */ /* 0x0001e80000100800 */
[----:B------:R-:W-:Y:S01]  /*2ec60*/  STL [R1+0x3b4], R251 ;  /* 0x0003b4fb01007387 */ /* 0x000fe20000100800 */
[----:B------:R-:W-:-:S03]  /*2ec70*/  IADD3 R247, P6, R247, UR5, RZ ;  /* 0x00000005f7f77c10 */ /* 0x000fc6000ffde0ff */
[----:B0-----:R-:W3:Y:S04]  /*2ec80*/  LDL.LU R229, [R1+0x39c] ;  /* 0x00039c0001e57983 */ /* 0x001ee80000300800 */
[----:B------:R-:W-:Y:S04]  /*2ec90*/  STL [R1+0x3dc], R250 ;  /* 0x0003dcfa01007387 */ /* 0x000fe80000100800 */
[----:B------:R0:W-:Y:S04]  /*2eca0*/  STL [R1+0x3a4], R247 ;  /* 0x0003a4f701007387 */ /* 0x0001e80000100800 */
[----:B------:R1:W-:Y:S04]  /*2ecb0*/  STL [R1+0x3d4], R249 ;  /* 0x0003d4f901007387 */ /* 0x0003e80000100800 */
[----:B0-----:R-:W4:Y:S01]  /*2ecc0*/  LDL.LU R247, [R1+0x3c4] ;  /* 0x0003c40001f77983 */ /* 0x001f220000300800 */
[----:B--2---:R-:W-:-:S05]  /*2ecd0*/  IADD3.X R248, R248, UR60, RZ, P1, !PT ;  /* 0x0000003cf8f87c10 */ /* 0x004fca0008ffe4ff */
[----:B------:R0:W-:Y:S04]  /*2ece0*/  STL [R1+0x3cc], R248 ;  /* 0x0003ccf801007387 */ /* 0x0001e80000100800 */
[----:B------:R-:W2:Y:S04]  /*2ecf0*/  LDL.LU R8, [R1+0x3b8] ;  /* 0x0003b80001087983 */ /* 0x000ea80000300800 */
[----:B------:R-:W2:Y:S04]  /*2ed00*/  LDL.LU R252, [R1+0x38c] ;  /* 0x00038c0001fc7983 */ /* 0x000ea80000300800 */
[----:B------:R-:W2:Y:S04]  /*2ed10*/  LDL.LU R251, [R1+0x3b0] ;  /* 0x0003b00001fb7983 */ /* 0x000ea80000300800 */
[----:B------:R-:W2:Y:S04]  /*2ed20*/  LDL.LU R250, [R1+0x384] ;  /* 0x0003840001fa7983 */ /* 0x000ea80000300800 */
[----:B-1----:R-:W2:Y:S04]  /*2ed30*/  LDL.LU R249, [R1+0x3a8] ;  /* 0x0003a80001f97983 */ /* 0x002ea80000300800 */
[----:B0-----:R-:W2:Y:S01]  /*2ed40*/  LDL.LU R248, [R1+0x3a0] ;  /* 0x0003a00001f87983 */ /* 0x001ea20000300800 */
[----:B---3--:R-:W-:-:S05]  /*2ed50*/  IADD3 R229, P1, R229, UR5, RZ ;  /* 0x00000005e5e57c10 */ /* 0x008fca000ff3e0ff */
[----:B------:R0:W-:Y:S01]  /*2ed60*/  STL [R1+0x39c], R229 ;  /* 0x00039ce501007387 */ /* 0x0001e20000100800 */
[----:B----4-:R-:W-:Y:S02]  /*2ed70*/  IADD3.X R247, R247, UR60, RZ, P2, !PT ;  /* 0x0000003cf7f77c10 */ /* 0x010fe400097fe4ff */
[----:B------:R-:W-:Y:S01]  /*2ed80*/  IADD3 R3, P2, R3, UR5, RZ ;  /* 0x0000000503037c10 */ /* 0x000fe2000ff5e0ff */
[----:B0-----:R-:W3:Y:S04]  /*2ed90*/  LDL.LU R229, [R1+0x374] ;  /* 0x0003740001e57983 */ /* 0x001ee80000300800 */
[----:B------:R0:W-:Y:S02]  /*2eda0*/  STL [R1+0x3c4], R247 ;  /* 0x0003c4f701007387 */ /* 0x0001e40000100800 */
[----:B0-----:R-:W-:-:S02]  /*2edb0*/  IMAD.MOV.U32 R247, RZ, RZ, R246 ;  /* 0x000000fffff77224 */ /* 0x001fc400078e00f6 */
[----:B------:R-:W4:Y:S04]  /*2edc0*/  LDL.LU R246, [R1+0x398] ;  /* 0x0003980001f67983 */ /* 0x000f280000300800 */
[----:B------:R0:W-:Y:S04]  /*2edd0*/  STL [R1+0x394], R3 ;  /* 0x0003940301007387 */ /* 0x0001e80000100800 */
[----:B0-----:R-:W4:Y:S01]  /*2ede0*/  LDL.LU R3, [R1+0xfd4] ;  /* 0x000fd40001037983 */ /* 0x001f220000300800 */
[----:B------:R-:W-:Y:S02]  /*2edf0*/  WARPGROUP.DEPBAR.LE gsb0, 0x0 ;  /* 0x00008000000079c5 */ /* 0x000fe40000010000 */
[----:B------:R-:W-:Y:S01]  /*2ee00*/  WARPGROUP.ARRIVE ;  /* 0x00000000000079c5 */ /* 0x000fe20000000000 */
[----:B------:R-:W-:Y:S01]  /*2ee10*/  UMOV UR42, UR18 ;  /* 0x00000012002a7c82 */ /* 0x000fe20008000000 */
[----:B------:R-:W-:-:S04]  /*2ee20*/  UMOV UR43, UR19 ;  /* 0x00000013002b7c82 */ /* 0x000fc80008000000 */
[----:B------:R-:W-:Y:S01]  /*2ee30*/  HGMMA.64x256x16.F32 R24, gdesc[UR40].tnspA, R24, gsb0 ;  /* 0x23e00000281879f0 */ /* 0x000fe20008000818 */
[----:B--2---:R-:W-:Y:S02]  /*2ee40*/  IADD3.X R8, R8, UR60, RZ, P3, !PT ;  /* 0x0000003c08087c10 */ /* 0x004fe40009ffe4ff */
[----:B------:R-:W-:Y:S02]  /*2ee50*/  IADD3 R252, P3, R252, UR5, RZ ;  /* 0x00000005fcfc7c10 */ /* 0x000fe4000ff7e0ff */
[----:B------:R-:W-:Y:S02]  /*2ee60*/  IADD3.X R251, R251, UR60, RZ, P4, !PT ;  /* 0x0000003cfbfb7c10 */ /* 0x000fe4000a7fe4ff */
[----:B------:R-:W-:Y:S02]  /*2ee70*/  IADD3.X R249, R249, UR60, RZ, P5, !PT ;  /* 0x0000003cf9f97c10 */ /* 0x000fe4000affe4ff */
[----:B------:R-:W-:Y:S01]  /*2ee80*/  IADD3 R250, P4, R250, UR5, RZ ;  /* 0x00000005fafa7c10 */ /* 0x000fe2000ff9e0ff */
[----:B------:R-:W-:Y:S04]  /*2ee90*/  STL [R1+0x3b8], R8 ;  /* 0x0003b80801007387 */ /* 0x000fe80000100800 */
[----:B------:R-:W-:Y:S04]  /*2eea0*/  STL [R1+0x38c], R252 ;  /* 0x00038cfc01007387 */ /* 0x000fe80000100800 */
[----:B------:R-:W-:Y:S01]  /*2eeb0*/  STL [R1+0x3b0], R251 ;  /* 0x0003b0fb01007387 */ /* 0x000fe20000100800 */
[----:B------:R-:W-:-:S02]  /*2eec0*/  IADD3.X R248, R248, UR60, RZ, P6, !PT ;  /* 0x0000003cf8f87c10 */ /* 0x000fc4000b7fe4ff */
[----:B---3--:R-:W-:Y:S02]  /*2eed0*/  IADD3 R229, P6, R229, UR5, RZ ;  /* 0x00000005e5e57c10 */ /* 0x008fe4000ffde0ff */
[----:B----4-:R-:W-:-:S05]  /*2eee0*/  IADD3 R3, P5, R3, UR5, RZ ;  /* 0x0000000503037c10 */ /* 0x010fca000ffbe0ff */
[----:B------:R0:W-:Y:S04]  /*2eef0*/  STL [R1+0x37c], R3 ;  /* 0x00037c0301007387 */ /* 0x0001e80000100800 */
[----:B------:R-:W-:Y:S04]  /*2ef00*/  STL [R1+0x384], R250 ;  /* 0x000384fa01007387 */ /* 0x000fe80000100800 */
[----:B0-----:R-:W2:Y:S04]  /*2ef10*/  LDL.LU R3, [R1+0xfd0] ;  /* 0x000fd00001037983 */ /* 0x001ea80000300800 */
[----:B------:R-:W-:Y:S04]  /*2ef20*/  STL [R1+0x3a8], R249 ;  /* 0x0003a8f901007387 */ /* 0x000fe80000100800 */
[----:B------:R0:W-:Y:S04]  /*2ef30*/  STL [R1+0x374], R229 ;  /* 0x000374e501007387 */ /* 0x0001e80000100800 */
[----:B------:R1:W-:Y:S04]  /*2ef40*/  STL [R1+0x3a0], R248 ;  /* 0x0003a0f801007387 */ /* 0x0003e80000100800 */
[----:B0-----:R-:W3:Y:S01]  /*2ef50*/  LDL.LU R229, [R1+0x364] ;  /* 0x0003640001e57983 */ /* 0x001ee20000300800 */
[----:B------:R-:W-:-:S05]  /*2ef60*/  IADD3.X R246, R246, UR60, RZ, P1, !PT ;  /* 0x0000003cf6f67c10 */ /* 0x000fca0008ffe4ff */
[----:B------:R0:W-:Y:S04]  /*2ef70*/  STL [R1+0x398], R246 ;  /* 0x000398f601007387 */ /* 0x0001e80000100800 */
[----:B-1----:R-:W4:Y:S04]  /*2ef80*/  LDL.LU R248, [R1+0x314] ;  /* 0x0003140001f87983 */ /* 0x002f280000300800 */
[----:B------:R-:W4:Y:S04]  /*2ef90*/  LDL.LU R249, [R1+0x338] ;  /* 0x0003380001f97983 */ /* 0x000f280000300800 */
[----:B------:R-:W4:Y:S04]  /*2efa0*/  LDL.LU R250, [R1+0x30c] ;  /* 0x00030c0001fa7983 */ /* 0x000f280000300800 */
[----:B------:R-:W4:Y:S04]  /*2efb0*/  LDL.LU R251, [R1+0x330] ;  /* 0x0003300001fb7983 */ /* 0x000f280000300800 */
[----:B------:R-:W4:Y:S01]  /*2efc0*/  LDL.LU R252, [R1+0x304] ;  /* 0x0003040001fc7983 */ /* 0x000f220000300800 */
[----:B0-----:R-:W-:-:S03]  /*2efd0*/  IMAD.MOV.U32 R246, RZ, RZ, R4 ;  /* 0x000000fffff67224 */ /* 0x001fc600078e0004 */
[----:B------:R-:W4:Y:S01]  /*2efe0*/  LDL.LU R4, [R1+0x328] ;  /* 0x0003280001047983 */ /* 0x000f220000300800 */
[----:B------:R-:W-:Y:S02]  /*2eff0*/  WARPGROUP.DEPBAR.LE gsb0, 0x0 ;  /* 0x00008000000079c5 */ /* 0x000fe40000010000 */
[----:B------:R-:W-:Y:S01]  /*2f000*/  WARPGROUP.ARRIVE ;  /* 0x00000000000079c5 */ /* 0x000fe20000000000 */
[----:B------:R-:W-:Y:S01]  /*2f010*/  UMOV UR46, UR22 ;  /* 0x00000016002e7c82 */ /* 0x000fe20008000000 */
[----:B------:R-:W-:Y:S01]  /*2f020*/  UMOV UR47, UR23 ;  /* 0x00000017002f7c82 */ /* 0x000fe20008000000 */
[----:B------:R-:W-:-:S03]  /*2f030*/  IADD3 R2, P1, R2, UR5, RZ ;  /* 0x0000000502027c10 */ /* 0x000fc6000ff3e0ff */
[----:B------:R-:W-:Y:S01]  /*2f040*/  HGMMA.64x256x16.F32 R24, gdesc[UR44].tnspA, R24, gsb0 ;  /* 0x23e000002c1879f0 */ /* 0x000fe20008000818 */
[----:B------:R-:W-:Y:S01]  /*2f050*/  IMAD.MOV.U32 R8, RZ, RZ, R247 ;  /* 0x000000ffff087224 */ /* 0x000fe200078e00f7 */
[----:B------:R-:W-:-:S04]  /*2f060*/  IADD3.X R228, R228, UR60, RZ, P2, !PT ;  /* 0x0000003ce4e47c10 */ /* 0x000fc800097fe4ff */
[----:B------:R-:W-:Y:S02]  /*2f070*/  IADD3.X R8, R8, UR60, RZ, P3, !PT ;  /* 0x0000003c08087c10 */ /* 0x000fe40009ffe4ff */
[----:B------:R-:W-:Y:S02]  /*2f080*/  IADD3 R230, P3, R230, UR5, RZ ;  /* 0x00000005e6e67c10 */ /* 0x000fe4000ff7e0ff */
[----:B------:R-:W-:Y:S02]  /*2f090*/  IADD3.X R231, R231, UR60, RZ, P4, !PT ;  /* 0x0000003ce7e77c10 */ /* 0x000fe4000a7fe4ff */
[----:B------:R-:W-:Y:S02]  /*2f0a0*/  IADD3 R232, P4, R232, UR5, RZ ;  /* 0x00000005e8e87c10 */ /* 0x000fe4000ff9e0ff */
[----:B------:R-:W-:Y:S02]  /*2f0b0*/  IADD3.X R233, R233, UR60, RZ, P5, !PT ;  /* 0x0000003ce9e97c10 */ /* 0x000fe4000affe4ff */
[----:B------:R-:W-:-:S02]  /*2f0c0*/  IADD3 R234, P5, R234, UR5, RZ ;  /* 0x00000005eaea7c10 */ /* 0x000fc4000ffbe0ff */
        /* <DEDUP_REMOVED lines=9> */
[----:B------:R-:W-:Y:S01]  /*2f160*/  IADD3 R246, P5, R246, UR5, RZ ;  /* 0x00000005f6f67c10 */ /* 0x000fe2000ffbe0ff */
[----:B------:R-:W-:Y:S01]  /*2f170*/  UMOV UR50, UR26 ;  /* 0x0000001a00327c82 */ /* 0x000fe20008000000 */
[----:B------:R-:W-:Y:S01]  /*2f180*/  UMOV UR51, UR27 ;  /* 0x0000001b00337c82 */ /* 0x000fe20008000000 */
[----:B--2---:R-:W-:Y:S02]  /*2f190*/  IMAD.MOV.U32 R247, RZ, RZ, R3 ;  /* 0x000000fffff77224 */ /* 0x004fe400078e0003 */
[----:B------:R-:W2:Y:S04]  /*2f1a0*/  LDL.LU R3, [R1+0x320] ;  /* 0x0003200001037983 */ /* 0x000ea80000300800 */
[----:B------:R0:W-:Y:S01]  /*2f1b0*/  STL [R1+0x36c], R2 ;  /* 0x00036c0201007387 */ /* 0x0001e20000100800 */
[----:B---3--:R-:W-:-:S03]  /*2f1c0*/  IADD3 R229, P2, R229, UR5, RZ ;  /* 0x00000005e5e57c10 */ /* 0x008fc6000ff5e0ff */
[----:B0-----:R-:W3:Y:S04]  /*2f1d0*/  LDL.LU R2, [R1+0x318] ;  /* 0x0003180001027983 */ /* 0x001ee80000300800 */
[----:B------:R0:W-:Y:S04]  /*2f1e0*/  STL [R1+0x390], R228 ;  /* 0x000390e401007387 */ /* 0x0001e80000100800 */
[----:B0-----:R0:W5:Y:S04]  /*2f1f0*/  LDL.LU R228, [R1+0xfcc] ;  /* 0x000fcc0001e47983 */ /* 0x0011680000300800 */
[----:B------:R1:W-:Y:S04]  /*2f200*/  STL [R1+0x364], R229 ;  /* 0x000364e501007387 */ /* 0x0003e80000100800 */
[----:B-1----:R0:W5:Y:S04]  /*2f210*/  LDL.LU R229, [R1+0xfc8] ;  /* 0x000fc80001e57983 */ /* 0x0021680000300800 */
[----:B------:R1:W-:Y:S04]  /*2f220*/  STL [R1+0x388], R8 ;  /* 0x0003880801007387 */ /* 0x0003e80000100800 */
[----:B-1----:R-:W3:Y:S04]  /*2f230*/  LDL.LU R8, [R1+0x2f8] ;  /* 0x0002f80001087983 */ /* 0x002ee80000300800 */
[----:B------:R1:W-:Y:S04]  /*2f240*/  STL [R1+0x35c], R230 ;  /* 0x00035ce601007387 */ /* 0x0003e80000100800 */
[----:B-1----:R0:W5:Y:S04]  /*2f250*/  LDL.LU R230, [R1+0xfc4] ;  /* 0x000fc40001e67983 */ /* 0x0021680000300800 */
[----:B------:R1:W-:Y:S04]  /*2f260*/  STL [R1+0x380], R231 ;  /* 0x000380e701007387 */ /* 0x0003e80000100800 */
[----:B-1----:R0:W5:Y:S04]  /*2f270*/  LDL.LU R231, [R1+0xfc0] ;  /* 0x000fc00001e77983 */ /* 0x0021680000300800 */
[----:B------:R1:W-:Y:S01]  /*2f280*/  STL [R1+0x354], R232 ;  /* 0x000354e801007387 */ /* 0x0003e20000100800 */
[----:B------:R-:W-:-:S03]  /*2f290*/  IADD3.X R239, R239, UR60, RZ, P2, !PT ;  /* 0x0000003cefef7c10 */ /* 0x000fc600097fe4ff */
[----:B-1----:R0:W5:Y:S04]  /*2f2a0*/  LDL.LU R232, [R1+0xfbc] ;  /* 0x000fbc0001e87983 */ /* 0x0021680000300800 */
[----:B------:R1:W-:Y:S01]  /*2f2b0*/  STL [R1+0x378], R233 ;  /* 0x000378e901007387 */ /* 0x0003e20000100800 */
[----:B------:R-:W-:-:S03]  /*2f2c0*/  IADD3 R240, P2, R240, UR5, RZ ;  /* 0x00000005f0f07c10 */ /* 0x000fc6000ff5e0ff */
[----:B-1----:R0:W5:Y:S04]  /*2f2d0*/  LDL.LU R233, [R1+0xfb8] ;  /* 0x000fb80001e97983 */ /* 0x0021680000300800 */
[----:B------:R1:W-:Y:S04]  /*2f2e0*/  STL [R1+0x34c], R234 ;  /* 0x00034cea01007387 */ /* 0x0003e80000100800 */
        /* <DEDUP_REMOVED lines=15> */
[----:B----4-:R-:W-:-:S03]  /*2f3e0*/  IADD3 R248, P6, R248, UR5, RZ ;  /* 0x00000005f8f87c10 */ /* 0x010fc6000ffde0ff */
[----:B-1----:R0:W5:Y:S04]  /*2f3f0*/  LDL.LU R241, [R1+0xf98] ;  /* 0x000f980001f17983 */ /* 0x0021680000300800 */
[----:B------:R1:W-:Y:S01]  /*2f400*/  STL [R1+0x32c], R242 ;  /* 0x00032cf201007387 */ /* 0x0003e20000100800 */
[----:B------:R-:W-:-:S03]  /*2f410*/  IADD3.X R249, R249, UR60, RZ, P1, !PT ;  /* 0x0000003cf9f97c10 */ /* 0x000fc60008ffe4ff */
[----:B-1----:R0:W5:Y:S04]  /*2f420*/  LDL.LU R242, [R1+0xf94] ;  /* 0x000f940001f27983 */ /* 0x0021680000300800 */
[----:B------:R1:W-:Y:S01]  /*2f430*/  STL [R1+0x350], R243 ;  /* 0x000350f301007387 */ /* 0x0003e20000100800 */
[----:B------:R-:W-:-:S03]  /*2f440*/  IADD3 R250, P1, R250, UR5, RZ ;  /* 0x00000005fafa7c10 */ /* 0x000fc6000ff3e0ff */
        /* <DEDUP_REMOVED lines=23> */
[----:B-1----:R-:W4:Y:S01]  /*2f5c0*/  LDL.LU R4, [R1+0xf68] ;  /* 0x000f680001047983 */ /* 0x002f220000300800 */
[----:B------:R-:W-:-:S02]  /*2f5d0*/  WARPGROUP.DEPBAR.LE gsb0, 0x0 ;  /* 0x00008000000079c5 */ /* 0x000fc40000010000 */
[----:B------:R-:W-:-:S06]  /*2f5e0*/  WARPGROUP.ARRIVE ;  /* 0x00000000000079c5 */ /* 0x000fcc0000000000 */
[----:B------:R-:W-:Y:S01]  /*2f5f0*/  HGMMA.64x256x16.F32 R24, gdesc[UR48].tnspA, R24, gsb0 ;  /* 0x23e00000301879f0 */ /* 0x000fe20008000818 */
[----:B------:R-:W-:Y:S01]  /*2f600*/  UMOV UR54, UR30 ;  /* 0x0000001e00367c82 */ /* 0x000fe20008000000 */
[----:B------:R-:W-:Y:S01]  /*2f610*/  UMOV UR55, UR31 ;  /* 0x0000001f00377c82 */ /* 0x000fe20008000000 */
[----:B--2---:R-:W-:Y:S02]  /*2f620*/  IADD3.X R3, R3, UR60, RZ, P4, !PT ;  /* 0x0000003c03037c10 */ /* 0x004fe4000a7fe4ff */
[----:B---3--:R-:W-:Y:S01]  /*2f630*/  IADD3.X R2, R2, UR60, RZ, P5, !PT ;  /* 0x0000003c02027c10 */ /* 0x008fe2000affe4ff */
[----:B------:R-:W-:Y:S01]  /*2f640*/  UMOV UR58, UR34 ;  /* 0x00000022003a7c82 */ /* 0x000fe20008000000 */
[----:B------:R-:W-:Y:S01]  /*2f650*/  UMOV UR59, UR35 ;  /* 0x00000023003b7c82 */ /* 0x000fe20008000000 */
[----:B------:R-:W-:Y:S02]  /*2f660*/  WARPGROUP.DEPBAR.LE gsb0, 0x0 ;  /* 0x00008000000079c5 */ /* 0x000fe40000010000 */
[----:B------:R-:W-:-:S15]  /*2f670*/  WARPGROUP.ARRIVE ;  /* 0x00000000000079c5 */ /* 0x000fde0000000000 */
[----:B------:R-:W-:-:S03]  /*2f680*/  NOP ;  /* 0x0000000000007918 */ /* 0x000fc60000000000 */
[----:B------:R-:W-:Y:S01]  /*2f690*/  HGMMA.64x256x16.F32 R24, gdesc[UR52].tnspA, R24, gsb0 ;  /* 0x23e00000341879f0 */ /* 0x000fe20008000818 */
[----:B----4-:R-:W-:-:S05]  /*2f6a0*/  IADD3 R4, P3, R4, UR5, RZ ;  /* 0x0000000504047c10 */ /* 0x010fca000ff7e0ff */
[----:B------:R1:W-:Y:S04]  /*2f6b0*/  STL [R1+0x2fc], R4 ;  /* 0x0002fc0401007387 */ /* 0x0003e80000100800 */
[----:B-1----:R-:W2:Y:S04]  /*2f6c0*/  LDL.LU R4, [R1+0xf64] ;  /* 0x000f640001047983 */ /* 0x002ea80000300800 */
[----:B------:R1:W-:Y:S04]  /*2f6d0*/  STL [R1+0x320], R3 ;  /* 0x0003200301007387 */ /* 0x0003e80000100800 */
[----:B-1----:R-:W3:Y:S04]  /*2f6e0*/  LDL.LU R3, [R1+0xf60] ;  /* 0x000f600001037983 */ /* 0x002ee80000300800 */
[----:B------:R1:W-:Y:S04]  /*2f6f0*/  STL [R1+0x318], R2 ;  /* 0x0003180201007387 */ /* 0x0003e80000100800 */
[----:B-1----:R-:W4:Y:S01]  /*2f700*/  LDL.LU R2, [R1+0xf5c] ;  /* 0x000f5c0001027983 */ /* 0x002f220000300800 */
[----:B------:R-:W-:Y:S01]  /*2f710*/  IADD3.X R8, R8, UR60, RZ, P3, !PT ;  /* 0x0000003c08087c10 */ /* 0x000fe20009ffe4ff */
[----:B------:R-:W-:-:S02]  /*2f720*/  WARPGROUP.DEPBAR.LE gsb0, 0x0 ;  /* 0x00008000000079c5 */ /* 0x000fc40000010000 */
[----:B------:R-:W-:-:S06]  /*2f730*/  WARPGROUP.ARRIVE ;  /* 0x00000000000079c5 */ /* 0x000fcc0000000000 */
[----:B------:R-:W-:Y:S01]  /*2f740*/  HGMMA.64x256x16.F32 R24, gdesc[UR56].tnspA, R24, gsb0 ;  /* 0x23e00000381879f0 */ /* 0x000fe20008000818 */
[----:B--2---:R-:W-:Y:S02]  /*2f750*/  IADD3.X R4, R4, UR60, RZ, P2, !PT ;  /* 0x0000003c04047c10 */ /* 0x004fe400097fe4ff */
[----:B---3--:R-:W-:Y:S02]  /*2f760*/  IADD3.X R3, R3, UR60, RZ, P1, !PT ;  /* 0x0000003c03037c10 */ /* 0x008fe40008ffe4ff */
[----:B----4-:R-:W-:-:S05]  /*2f770*/  IADD3.X R2, R2, UR60, RZ, P6, !PT ;  /* 0x0000003c02027c10 */ /* 0x010fca000b7fe4ff */
[----:B------:R1:W-:Y:S04]  /*2f780*/  STL [R1+0x310], R2 ;  /* 0x0003100201007387 */ /* 0x0003e80000100800 */
[----:B-1----:R0:W5:Y:S04]  /*2f790*/  LDL.LU R2, [R1+0xf58] ;  /* 0x000f580001027983 */ /* 0x0021680000300800 */
[----:B------:R1:W-:Y:S04]  /*2f7a0*/  STL [R1+0x308], R3 ;  /* 0x0003080301007387 */ /* 0x0003e80000100800 */
[----:B-1----:R0:W5:Y:S04]  /*2f7b0*/  LDL.LU R3, [R1+0xf54] ;  /* 0x000f540001037983 */ /* 0x0021680000300800 */
[----:B------:R1:W-:Y:S04]  /*2f7c0*/  STL [R1+0x300], R4 ;  /* 0x0003000401007387 */ /* 0x0003e80000100800 */
[----:B-1----:R0:W5:Y:S04]  /*2f7d0*/  LDL.LU R4, [R1+0xf50] ;  /* 0x000f500001047983 */ /* 0x0021680000300800 */
[----:B------:R1:W-:Y:S02]  /*2f7e0*/  STL [R1+0x2f8], R8 ;  /* 0x0002f80801007387 */ /* 0x0003e40000100800 */
[----:B-1----:R-:W1:Y:S02]  /*2f7f0*/  LDC R8, c[0x0][0x238] ;  /* 0x00008e00ff087b82 */ /* 0x002e640000000800 */
[----:B-1----:R-:W-:-:S04]  /*2f800*/  IMAD.SHL.U32 R8, R8, 0x80, RZ ;  /* 0x0000008008087824 */ /* 0x002fc800078e00ff */
[----:B------:R-:W-:Y:S01]  /*2f810*/  IMAD.SHL.U32 R8, R8, 0x2, RZ ;  /* 0x0000000208087824 */ /* 0x000fe200078e00ff */
[----:B------:R-:W-:Y:S02]  /*2f820*/  WARPGROUP.DEPBAR.LE gsb0, 0x0 ;  /* 0x00008000000079c5 */ /* 0x000fe40000010000 */
[----:B0-----:R-:W-:Y:S05]  /*2f830*/  @P0 BRA `(.L_x_1) ;  /* 0xfffffe7800280947 */ /* 0x001fea000383ffff */
[----:B------:R0:W-:Y:S01]  /*2f840*/  STL [R1+0xf54], R6 ;  /* 0x000f540601007387 */ /* 0x0001e20000100800 */
[----:B------:R-:W-:-:S03]  /*2f850*/  F2FP.F16.F32.PACK_AB R151, R151, R150 ;  /* 0x000000969797723e */ /* 0x000fc600000000ff */
[----:B0-----:R-:W2:Y:S04]  /*2f860*/  LDL.LU R6, [R1+0x1fc] ;  /* 0x0001fc0001067983 */ /* 0x001ea80000300800 */
[----:B-----5:R0:W-:Y:S01]  /*2f870*/  STL [R1+0xf50], R4 ;  /* 0x000f500401007387 */ /* 0x0201e20000100800 */
[----:B------:R-:W-:-:S03]  /*2f880*/  F2FP.F16.F32.PACK_AB R150, R149, R148 ;  /* 0x000000949596723e */ /* 0x000fc600000000ff */
[----:B0-----:R-:W3:Y:S04]  /*2f890*/  LDL.LU R4, [R1+0x1f4] ;  /* 0x0001f40001047983 */ /* 0x001ee80000300800 */
[----:B------:R-:W4:Y:S04]  /*2f8a0*/  LDL.LU R3, [R1+0x1e8] ;  /* 0x0001e80001037983 */ /* 0x000f280000300800 */
[----:B------:R-:W4:Y:S04]  /*2f8b0*/  LDL.LU R2, [R1+0x1e4] ;  /* 0x0001e40001027983 */ /* 0x000f280000300800 */
[----:B------:R-:W4:Y:S04]  /*2f8c0*/  LDL.LU R16, [R1+0x1e0] ;  /* 0x0001e00001107983 */ /* 0x000f280000300800 */
[----:B------:R-:W4:Y:S04]  /*2f8d0*/  LDL.LU R15, [R1+0x1dc] ;  /* 0x0001dc00010f7983 */ /* 0x000f280000300800 */
[----:B------:R-:W4:Y:S04]  /*2f8e0*/  LDL.LU R0, [R1+0x1d8] ;  /* 0x0001d80001007983 */ /* 0x000f280000300800 */
[----:B------:R-:W4:Y:S04]  /*2f8f0*/  LDL.LU R8, [R1+0x1d4] ;  /* 0x0001d40001087983 */ /* 0x000f280000300800 */
[----:B------:R-:W2:Y:S04]  /*2f900*/  LDL.LU R149, [R1+0x1f8] ;  /* 0x0001f80001957983 */ /* 0x000ea80000300800 */
[----:B------:R-:W3:Y:S01]  /*2f910*/  LDL.LU R148, [R1+0x1f0] ;  /* 0x0001f00001947983 */ /* 0x000ee20000300800 */
[----:B------:R-:W-:-:S02]  /*2f920*/  F2FP.F16.F32.PACK_AB R147, R147, R146 ;  /* 0x000000929393723e */ /* 0x000fc400000000ff */
[----:B------:R-:W-:Y:S02]  /*2f930*/  F2FP.F16.F32.PACK_AB R146, R145, R144 ;  /* 0x000000909192723e */ /* 0x000fe400000000ff */
[----:B--2---:R-:W-:Y:S02]  /*2f940*/  F2FP.F16.F32.PACK_AB R149, R6, R149 ;  /* 0x000000950695723e */ /* 0x004fe400000000ff */
[----:B------:R-:W2:Y:S01]  /*2f950*/  LDL.LU R6, [R1+0xf54] ;  /* 0x000f540001067983 */ /* 0x000ea20000300800 */
[----:B---3--:R-:W-:-:S03]  /*2f960*/  F2FP.F16.F32.PACK_AB R148, R4, R148 ;  /* 0x000000940494723e */ /* 0x008fc600000000ff */
[----:B------:R0:W5:Y:S04]  /*2f970*/  LDL.LU R4, [R1+0xf50] ;  /* 0x000f500001047983 */ /* 0x0001680000300800 */
[----:B------:R-:W3:Y:S01]  /*2f980*/  LDL.LU R145, [R1+0x1ec] ;  /* 0x0001ec0001917983 */ /* 0x000ee20000300800 */
[----:B------:R-:W-:Y:S02]  /*2f990*/  F2FP.F16.F32.PACK_AB R67, R67, R66 ;  /* 0x000000424343723e */ /* 0x000fe400000000ff */
[----:B------:R-:W-:Y:S02]  /*2f9a0*/  F2FP.F16.F32.PACK_AB R59, R59, R58 ;  /* 0x0000003a3b3b723e */ /* 0x000fe400000000ff */
[----:B------:R-:W-:Y:S02]  /*2f9b0*/  F2FP.F16.F32.PACK_AB R51, R51, R50 ;  /* 0x000000323333723e */ /* 0x000fe400000000ff */
[----:B------:R-:W-:-:S02]  /*2f9c0*/  F2FP.F16.F32.PACK_AB R47, R47, R46 ;  /* 0x0000002e2f2f723e */ /* 0x000fc400000000ff */
[----:B------:R-:W-:Y:S02]  /*2f9d0*/  F2FP.F16.F32.PACK_AB R143, R143, R142 ;  /* 0x0000008e8f8f723e */ /* 0x000fe400000000ff */
[----:B------:R-:W-:Y:S02]  /*2f9e0*/  F2FP.F16.F32.PACK_AB R139, R139, R138 ;  /* 0x0000008a8b8b723e */ /* 0x000fe400000000ff */
        /* <DEDUP_REMOVED lines=54> */
[----:B----4-:R-:W-:Y:S02]  /*2fd50*/  F2FP.F16.F32.PACK_AB R144, R2, R16 ;  /* 0x000000100290723e */ /* 0x010fe400000000ff */
        /* <DEDUP_REMOVED lines=59> */
[----:B--2---:R-:W-:Y:S02]  /*30110*/  F2FP.F16.F32.PACK_AB R176, R6, R5 ;  /* 0x0000000506b0723e */ /* 0x004fe400000000ff */
[----:B0--3--:R-:W-:-:S07]  /*30120*/  F2FP.F16.F32.PACK_AB R145, R145, R3 ;  /* 0x000000039191723e */ /* 0x009fce00000000ff */
.L_x_0:
[----:B------:R-:W2:Y:S01]  /*30130*/  LDL.LU R7, [R1+0xf4c] ;  /* 0x000f4c0001077983 */ /* 0x000ea20000300800 */
[----:B------:R-:W-:Y:S01]  /*30140*/  ULDC.64 UR10, c[0x0][0x228] ;  /* 0x00008a00000a7ab9 */ /* 0x000fe20000000a00 */
[----:B-----5:R-:W-:Y:S01]  /*30150*/  VIADD R6, R4, 0x1 ;  /* 0x0000000104067836 */ /* 0x020fe20000000000 */
[----:B------:R-:W-:Y:S01]  /*30160*/  ULDC UR5, c[0x0][0x22c] ;  /* 0x00008b0000057ab9 */ /* 0x000fe20000000800 */
[----:B------:R-:W0:Y:S01]  /*30170*/  S2R R5, SR_TID.X ;  /* 0x0000000000057919 */ /* 0x000e220000002100 */
[----:B------:R-:W-:Y:S01]  /*30180*/  ULDC UR8, c[0x0][0x22c] ;  /* 0x00008b0000087ab9 */ /* 0x000fe20000000800 */
[----:B------:R-:W1:Y:S01]  /*30190*/  S2R R8, SR_TID.X ;  /* 0x0000000000087919 */ /* 0x000e620000002100 */
[C---:B0-----:R-:W-:Y:S02]  /*301a0*/  IMAD.SHL.U32 R0, R5.reuse, 0x10, RZ ;  /* 0x0000001005007824 */ /* 0x041fe400078e00ff */
[----:B------:R-:W-:Y:S01]  /*301b0*/  IMAD.SHL.U32 R2, R5, 0x40, RZ ;  /* 0x0000004005027824 */ /* 0x000fe200078e00ff */
[----:B-1----:R-:W-:-:S02]  /*301c0*/  LOP3.LUT R8, R8, 0x7f, RZ, 0xc0, !PT ;  /* 0x0000007f08087812 */ /* 0x002fc400078ec0ff */
[----:B------:R-:W-:Y:S02]  /*301d0*/  LOP3.LUT R0, R0, 0xf0, RZ, 0xc0, !PT ;  /* 0x000000f000007812 */ /* 0x000fe400078ec0ff */
[----:B------:R-:W-:Y:S01]  /*301e0*/  LOP3.LUT R3, R2, 0x400, RZ, 0xc0, !PT ;  /* 0x0000040002037812 */ /* 0x000fe200078ec0ff */
[----:B------:R-:W-:-:S03]  /*301f0*/  VIADD R2, R4, 0x2 ;  /* 0x0000000204027836 */ /* 0x000fc60000000000 */
[----:B------:R-:W-:Y:S01]  /*30200*/  IADD3 R3, R3, UR4, R0 ;  /* 0x0000000403037c10 */ /* 0x000fe2000fffe000 */
[----:B------:R-:W-:Y:S02]  /*30210*/  IMAD.SHL.U32 R0, R5, 0x8, RZ ;  /* 0x0000000805007824 */ /* 0x000fe400078e00ff */
[----:B------:R-:W-:-:S03]  /*30220*/  VIADD R5, R4, 0x3 ;  /* 0x0000000304057836 */ /* 0x000fc60000000000 */
[----:B------:R-:W-:-:S05]  /*30230*/  LOP3.LUT R0, R0, 0x300, RZ, 0xc0, !PT ;  /* 0x0000030000007812 */ /* 0x000fca00078ec0ff */
[----:B------:R-:W-:Y:S01]  /*30240*/  IMAD.IADD R0, R0, 0x1, R3 ;  /* 0x0000000100007824 */ /* 0x000fe200078e0203 */
[----:B------:R-:W-:Y:S06]  /*30250*/  BAR.SYNC.DEFER_BLOCKING 0x0 ;  /* 0x0000000000007b1d */ /* 0x000fec0000010000 */
[----:B------:R-:W-:Y:S02]  /*30260*/  STSM.16.M88.4 [R0], R176 ;  /* 0x000000b000007844 */ /* 0x000fe40000000200 */
[----:B------:R-:W-:Y:S01]  /*30270*/  BAR.SYNC.DEFER_BLOCKING 0x0 ;  /* 0x0000000000007b1d */ /* 0x000fe20000010000 */
[----:B--2---:R-:W-:-:S04]  /*30280*/  ISETP.GE.AND P0, PT, R7, UR10, PT ;  /* 0x0000000a07007c0c */ /* 0x004fc8000bf06270 */
[----:B------:R-:W-:Y:S01]  /*30290*/  ISETP.LT.AND P2, PT, R6, UR5, !P0 ;  /* 0x0000000506007c0c */ /* 0x000fe2000c741270 */
[----:B------:R-:W-:Y:S01]  /*302a0*/  ULDC UR5, c[0x0][0x22c] ;  /* 0x00008b0000057ab9 */ /* 0x000fe20000000800 */
[----:B------:R-:W-:Y:S01]  /*302b0*/  ISETP.LT.AND P3, PT, R5, UR8, !P0 ;  /* 0x0000000805007c0c */ /* 0x000fe2000c761270 */
[----:B------:R-:W-:Y:S01]  /*302c0*/  VIADD R5, R4, 0x4 ;  /* 0x0000000404057836 */ /* 0x000fe20000000000 */
[----:B------:R-:W-:Y:S01]  /*302d0*/  ISETP.LT.AND P1, PT, R2, UR5, !P0 ;  /* 0x0000000502007c0c */ /* 0x000fe2000c721270 */
[----:B------:R-:W-:Y:S01]  /*302e0*/  ULDC UR5, c[0x0][0x22c] ;  /* 0x00008b0000057ab9 */ /* 0x000fe20000000800 */
[----:B------:R-:W-:Y:S01]  /*302f0*/  LEA R2, R8, UR4, 0x4 ;  /* 0x0000000408027c11 */ /* 0x000fe2000f8e20ff */
[----:B------:R-:W-:Y:S01]  /*30300*/  ULDC UR4, c[0x0][0x244] ;  /* 0x0000910000047ab9 */ /* 0x000fe20000000800 */
[----:B------:R-:W-:Y:S01]  /*30310*/  ISETP.LT.AND P5, PT, R5, UR5, !P0 ;  /* 0x0000000505007c0c */ /* 0x000fe2000c7a1270 */
[----:B------:R-:W-:Y:S01]  /*30320*/  IMAD R5, R7, UR4, RZ ;  /* 0x0000000407057c24 */ /* 0x000fe2000f8e02ff */
[----:B------:R-:W-:Y:S01]  /*30330*/  ULDC UR4, c[0x0][0x248] ;  /* 0x0000920000047ab9 */ /* 0x000fe20000000800 */
[----:B------:R-:W0:Y:S01]  /*30340*/  LDS.128 R8, [R2] ;  /* 0x0000000002087984 */ /* 0x000e220000000c00 */
[----:B------:R-:W-:Y:S01]  /*30350*/  ULDC.64 UR8, c[0x0][0x220] ;  /* 0x0000880000087ab9 */ /* 0x000fe20000000a00 */
[----:B------:R-:W-:Y:S01]  /*30360*/  BAR.SYNC.DEFER_BLOCKING 0x0 ;  /* 0x0000000000007b1d */ /* 0x000fe20000010000 */
[----:B------:R-:W-:-:S02]  /*30370*/  LEA R3, P6, R5, UR8, 0x1 ;  /* 0x0000000805037c11 */ /* 0x000fc4000f8c08ff */
[C---:B------:R-:W-:Y:S02]  /*30380*/  ISETP.LT.AND P4, PT, R4.reuse, UR11, !P0 ;  /* 0x0000000b04007c0c */ /* 0x040fe4000c781270 */
[----:B------:R-:W-:Y:S01]  /*30390*/  LEA.HI.X.SX32 R5, R5, UR9, 0x1, P6 ;  /* 0x0000000905057c11 */ /* 0x000fe2000b0f0eff */
[----:B------:R-:W-:Y:S01]  /*303a0*/  ULDC UR5, c[0x0][0x22c] ;  /* 0x00008b0000057ab9 */ /* 0x000fe20000000800 */
[----:B------:R-:W-:Y:S01]  /*303b0*/  ULDC UR8, c[0x0][0x22c] ;  /* 0x00008b0000087ab9 */ /* 0x000fe20000000800 */
[----:B------:R-:W-:Y:S01]  /*303c0*/  ULDC UR9, c[0x0][0x22c] ;  /* 0x00008b0000097ab9 */ /* 0x000fe20000000800 */
[----:B------:R-:W-:Y:S01]  /*303d0*/  STSM.16.M88.4 [R0], R168 ;  /* 0x000000a800007844 */ /* 0x000fe20000000200 */
[----:B------:R-:W-:Y:S06]  /*303e0*/  BAR.SYNC.DEFER_BLOCKING 0x0 ;  /* 0x0000000000007b1d */ /* 0x000fec0000010000 */
[----:B------:R-:W1:Y:S02]  /*303f0*/  LDS.128 R12, [R2] ;  /* 0x00000000020c7984 */ /* 0x000e640000000c00 */
[----:B------:R-:W-:Y:S06]  /*30400*/  BAR.SYNC.DEFER_BLOCKING 0x0 ;  /* 0x0000000000007b1d */ /* 0x000fec0000010000 */
[----:B------:R-:W-:Y:S02]  /*30410*/  STSM.16.M88.4 [R0], R160 ;  /* 0x000000a000007844 */ /* 0x000fe40000000200 */
[----:B------:R-:W-:Y:S06]  /*30420*/  BAR.SYNC.DEFER_BLOCKING 0x0 ;  /* 0x0000000000007b1d */ /* 0x000fec0000010000 */
[----:B------:R-:W2:Y:S02]  /*30430*/  LDS.128 R16, [R2] ;  /* 0x0000000002107984 */ /* 0x000ea40000000c00 */
[----:B------:R-:W-:Y:S06]  /*30440*/  BAR.SYNC.DEFER_BLOCKING 0x0 ;  /* 0x0000000000007b1d */ /* 0x000fec0000010000 */
[----:B------:R-:W-:Y:S02]  /*30450*/  STSM.16.M88.4 [R0], R156 ;  /* 0x0000009c00007844 */ /* 0x000fe40000000200 */
[----:B------:R-:W-:Y:S06]  /*30460*/  BAR.SYNC.DEFER_BLOCKING 0x0 ;  /* 0x0000000000007b1d */ /* 0x000fec0000010000 */
[----:B------:R-:W3:Y:S02]  /*30470*/  LDS.128 R20, [R2] ;  /* 0x0000000002147984 */ /* 0x000ee40000000c00 */
[----:B------:R-:W-:Y:S06]  /*30480*/  BAR.SYNC.DEFER_BLOCKING 0x0 ;  /* 0x0000000000007b1d */ /* 0x000fec0000010000 */
[----:B------:R-:W-:Y:S02]  /*30490*/  STSM.16.M88.4 [R0], R40 ;  /* 0x0000002800007844 */ /* 0x000fe40000000200 */
[----:B------:R-:W-:Y:S06]  /*304a0*/  BAR.SYNC.DEFER_BLOCKING 0x0 ;  /* 0x0000000000007b1d */ /* 0x000fec0000010000 */
[----:B------:R-:W4:Y:S02]  /*304b0*/  LDS.128 R24, [R2] ;  /* 0x0000000002187984 */ /* 0x000f240000000c00 */
        /* <DEDUP_REMOVED lines=89> */
[----:B------:R0:W-:Y:S02]  /*30a50*/  STSM.16.M88.4 [R0], R132 ;  /* 0x0000008400007844 */ /* 0x0001e40000000200 */
[----:B------:R-:W-:Y:S01]  /*30a60*/  BAR.SYNC.DEFER_BLOCKING 0x0 ;  /* 0x0000000000007b1d */ /* 0x000fe20000010000 */
[----:B0-----:R-:W-:-:S02]  /*30a70*/  IMAD R132, R4, UR4, RZ ;  /* 0x0000000404847c24 */ /* 0x001fc4000f8e02ff */
[----:B------:R-:W-:Y:S02]  /*30a80*/  VIADD R133, R4, 0x5 ;  /* 0x0000000504857836 */ /* 0x000fe40000000000 */
[C---:B------:R-:W-:Y:S01]  /*30a90*/  VIADD R134, R132.reuse, UR4 ;  /* 0x0000000484867c36 */ /* 0x040fe20008000000 */
[----:B------:R-:W-:-:S04]  /*30aa0*/  LEA R6, P6, R132, R3, 0x1 ;  /* 0x0000000384067211 */ /* 0x000fc800078c08ff */
[----:B------:R-:W-:Y:S02]  /*30ab0*/  LEA.HI.X.SX32 R7, R132, R5, 0x1, P6 ;  /* 0x0000000584077211 */ /* 0x000fe400030f0eff */
[C---:B------:R-:W-:Y:S01]  /*30ac0*/  LEA R132, P6, R134.reuse, R3, 0x1 ;  /* 0x0000000386847211 */ /* 0x040fe200078c08ff */
[----:B------:R-:W0:Y:S01]  /*30ad0*/  LDS.128 R116, [R2] ;  /* 0x0000000002747984 */ /* 0x000e220000000c00 */
[----:B------:R-:W-:Y:S06]  /*30ae0*/  BAR.SYNC.DEFER_BLOCKING 0x0 ;  /* 0x0000000000007b1d */ /* 0x000fec0000010000 */
[----:B------:R1:W-:Y:S02]  /*30af0*/  STSM.16.M88.4 [R0], R136 ;  /* 0x0000008800007844 */ /* 0x0003e40000000200 */
[----:B------:R-:W-:Y:S01]  /*30b00*/  BAR.SYNC.DEFER_BLOCKING 0x0 ;  /* 0x0000000000007b1d */ /* 0x000fe20000010000 */
[----:B-1----:R-:W-:Y:S01]  /*30b10*/  VIADD R136, R134, UR4 ;  /* 0x0000000486887c36 */ /* 0x002fe20008000000 */
[----:B------:R-:W-:-:S04]  /*30b20*/  PRMT R137, R8, 0x7632, R137 ;  /* 0x0000763208897816 */ /* 0x000fc80000000089 */
[----:B------:R-:W1:Y:S02]  /*30b30*/  LDS.128 R120, [R2] ;  /* 0x0000000002787984 */ /* 0x000e640000000c00 */
[----:B------:R-:W-:Y:S06]  /*30b40*/  BAR.SYNC.DEFER_BLOCKING 0x0 ;  /* 0x0000000000007b1d */ /* 0x000fec0000010000 */
[----:B------:R-:W-:Y:S02]  /*30b50*/  STSM.16.M88.4 [R0], R140 ;  /* 0x0000008c00007844 */ /* 0x000fe40000000200 */
[----:B------:R-:W-:Y:S06]  /*30b60*/  BAR.SYNC.DEFER_BLOCKING 0x0 ;  /* 0x0000000000007b1d */ /* 0x000fec0000010000 */
[----:B------:R-:W1:Y:S02]  /*30b70*/  LDS.128 R124, [R2] ;  /* 0x00000000027c7984 */ /* 0x000e640000000c00 */
[----:B------:R-:W-:Y:S06]  /*30b80*/  BAR.SYNC.DEFER_BLOCKING 0x0 ;  /* 0x0000000000007b1d */ /* 0x000fec0000010000 */
[----:B------:R-:W-:Y:S02]  /*30b90*/  STSM.16.M88.4 [R0], R144 ;  /* 0x0000009000007844 */ /* 0x000fe40000000200 */
[----:B------:R-:W-:Y:S06]  /*30ba0*/  BAR.SYNC.DEFER_BLOCKING 0x0 ;  /* 0x0000000000007b1d */ /* 0x000fec0000010000 */
[----:B------:R-:W1:Y:S02]  /*30bb0*/  LDS.128 R128, [R2] ;  /* 0x0000000002807984 */ /* 0x000e640000000c00 */
[----:B------:R-:W-:Y:S06]  /*30bc0*/  BAR.SYNC.DEFER_BLOCKING 0x0 ;  /* 0x0000000000007b1d */ /* 0x000fec0000010000 */
[----:B------:R2:W-:Y:S02]  /*30bd0*/  STSM.16.M88.4 [R0], R148 ;  /* 0x0000009400007844 */ /* 0x0005e40000000200 */
[----:B------:R-:W-:Y:S01]  /*30be0*/  BAR.SYNC.DEFER_BLOCKING 0x0 ;  /* 0x0000000000007b1d */ /* 0x000fe20000010000 */
[----:B--2---:R-:W-:-:S05]  /*30bf0*/  VIADD R0, R4, 0x6 ;  /* 0x0000000604007836 */ /* 0x004fca0000000000 */
[----:B------:R2:W-:Y:S01]  /*30c00*/  @P4 STG.E.U16 desc[UR6][R6.64], R8 ;  /* 0x0000000806004986 */ /* 0x0005e2000c101506 */
[----:B------:R-:W-:Y:S01]  /*30c10*/  ISETP.LT.AND P4, PT, R133, UR5, !P0 ;  /* 0x0000000585007c0c */ /* 0x000fe2000c781270 */
[----:B------:R-:W-:Y:S01]  /*30c20*/  ULDC UR5, c[0x0][0x22c] ;  /* 0x00008b0000057ab9 */ /* 0x000fe20000000800 */
[----:B------:R-:W-:Y:S02]  /*30c30*/  LEA.HI.X.SX32 R133, R134, R5, 0x1, P6 ;  /* 0x0000000586857211 */ /* 0x000fe400030f0eff */
[----:B------:R-:W-:-:S03]  /*30c40*/  LEA R134, P6, R136, R3, 0x1 ;  /* 0x0000000388867211 */ /* 0x000fc600078c08ff */
[----:B------:R3:W-:Y:S01]  /*30c50*/  @P2 STG.E.U16 desc[UR6][R132.64], R137 ;  /* 0x0000008984002986 */ /* 0x0007e2000c101506 */
[C---:B------:R-:W-:Y:S01]  /*30c60*/  LEA.HI.X.SX32 R135, R136.reuse, R5, 0x1, P6 ;  /* 0x0000000588877211 */ /* 0x040fe200030f0eff */
[----:B------:R-:W-:Y:S01]  /*30c70*/  VIADD R136, R136, UR4 ;  /* 0x0000000488887c36 */ /* 0x000fe20008000000 */
[----:B------:R-:W-:Y:S01]  /*30c80*/  ISETP.LT.AND P2, PT, R0, UR5, !P0 ;  /* 0x0000000500007c0c */ /* 0x000fe2000c741270 */
[----:B--2---:R-:W-:Y:S01]  /*30c90*/  VIADD R7, R4, 0x7 ;  /* 0x0000000704077836 */ /* 0x004fe20000000000 */
[----:B------:R-:W-:Y:S01]  /*30ca0*/  ULDC UR5, c[0x0][0x22c] ;  /* 0x00008b0000057ab9 */ /* 0x000fe20000000800 */
[C---:B------:R-:W-:Y:S01]  /*30cb0*/  VIADD R0, R136.reuse, UR4 ;  /* 0x0000000488007c36 */ /* 0x040fe20008000000 */
[----:B------:R-:W-:Y:S01]  /*30cc0*/  LEA R6, P6, R136, R3, 0x1 ;  /* 0x0000000388067211 */ /* 0x000fe200078c08ff */
[----:B------:R2:W-:Y:S01]  /*30cd0*/  @P1 STG.E.U16 desc[UR6][R134.64], R9 ;  /* 0x0000000986001986 */ /* 0x0005e2000c101506 */
[----:B------:R-:W-:Y:S01]  /*30ce0*/  ISETP.LT.AND P1, PT, R7, UR5, !P0 ;  /* 0x0000000507007c0c */ /* 0x000fe2000c721270 */
[----:B------:R-:W-:Y:S01]  /*30cf0*/  VIADD R8, R4, 0x8 ;  /* 0x0000000804087836 */ /* 0x000fe20000000000 */
[----:B------:R-:W-:Y:S01]  /*30d00*/  LEA.HI.X.SX32 R7, R136, R5, 0x1, P6 ;  /* 0x0000000588077211 */ /* 0x000fe200030f0eff */
[----:B------:R-:W-:Y:S01]  /*30d10*/  ULDC UR5, c[0x0][0x22c] ;  /* 0x00008b0000057ab9 */ /* 0x000fe20000000800 */
[----:B---3--:R-:W-:-:S04]  /*30d20*/  LEA R132, P6, R0, R3, 0x1 ;  /* 0x0000000300847211 */ /* 0x008fc800078c08ff */
[C---:B------:R-:W-:Y:S02]  /*30d30*/  LEA.HI.X.SX32 R133, R0.reuse, R5, 0x1, P6 ;  /* 0x0000000500857211 */ /* 0x040fe400030f0eff */
[----:B--2---:R-:W-:Y:S01]  /*30d40*/  PRMT R135, R9, 0x7632, R135 ;  /* 0x0000763209877816 */ /* 0x004fe20000000087 */
[----:B------:R-:W-:Y:S02]  /*30d50*/  VIADD R134, R0, UR4 ;  /* 0x0000000400867c36 */ /* 0x000fe40008000000 */
[----:B------:R-:W-:Y:S02]  /*30d60*/  VIADD R0, R4, 0x9 ;  /* 0x0000000904007836 */ /* 0x000fe40000000000 */
[----:B------:R2:W-:Y:S01]  /*30d70*/  @P3 STG.E.U16 desc[UR6][R6.64], R135 ;  /* 0x0000008706003986 */ /* 0x0005e2000c101506 */
[----:B------:R-:W-:Y:S01]  /*30d80*/  ISETP.LT.AND P3, PT, R8, UR5, !P0 ;  /* 0x0000000508007c0c */ /* 0x000fe2000c761270 */
[----:B------:R-:W-:Y:S01]  /*30d90*/  ULDC UR5, c[0x0][0x22c] ;  /* 0x00008b0000057ab9 */ /* 0x000fe20000000800 */
[----:B------:R-:W-:Y:S01]  /*30da0*/  LEA R8, P6, R134, R3, 0x1 ;  /* 0x0000000386087211 */ /* 0x000fe200078c08ff */
[----:B------:R3:W-:Y:S01]  /*30db0*/  @P5 STG.E.U16 desc[UR6][R132.64], R10 ;  /* 0x0000000a84005986 */ /* 0x0007e2000c101506 */
[----:B------:R-:W-:Y:S01]  /*30dc0*/  ISETP.LT.AND P5, PT, R0, UR5, !P0 ;  /* 0x0000000500007c0c */ /* 0x000fe2000c7a1270 */
[----:B------:R-:W-:Y:S01]  /*30dd0*/  ULDC UR5, c[0x0][0x22c] ;  /* 0x00008b0000057ab9 */ /* 0x000fe20000000800 */
[C---:B------:R-:W-:Y:S01]  /*30de0*/  LEA.HI.X.SX32 R9, R134.reuse, R5, 0x1, P6 ;  /* 0x0000000586097211 */ /* 0x040fe200030f0eff */
[----:B------:R-:W-:Y:S01]  /*30df0*/  VIADD R134, R134, UR4 ;  /* 0x0000000486867c36 */ /* 0x000fe20008000000 */
[----:B--2---:R-:W-:Y:S01]  /*30e00*/  PRMT R7, R10, 0x7632, R7 ;  /* 0x000076320a077816 */ /* 0x004fe20000000007 */
[----:B------:R-:W-:-:S02]  /*30e10*/  VIADD R135, R4, 0xa ;  /* 0x0000000a04877836 */ /* 0x000fc40000000000 */
[C---:B------:R-:W-:Y:S02]  /*30e20*/  VIADD R0, R134.reuse, UR4 ;  /* 0x0000000486007c36 */ /* 0x040fe40008000000 */
[----:B------:R2:W-:Y:S01]  /*30e30*/  @P4 STG.E.U16 desc[UR6][R8.64], R7 ;  /* 0x0000000708004986 */ /* 0x0005e2000c101506 */
[-C--:B------:R-:W-:Y:S01]  /*30e40*/  LEA R6, P4, R134, R3.reuse, 0x1 ;  /* 0x0000000386067211 */ /* 0x080fe200078808ff */
[----:B---3--:R-:W-:Y:S01]  /*30e50*/  VIADD R10, R4, 0xb ;  /* 0x0000000b040a7836 */ /* 0x008fe20000000000 */
[----:B------:R-:W-:-:S04]  /*30e60*/  LEA R132, P6, R0, R3, 0x1 ;  /* 0x0000000300847211 */ /* 0x000fc800078c08ff */
[-C--:B------:R-:W-:Y:S02]  /*30e70*/  LEA.HI.X.SX32 R133, R0, R5.reuse, 0x1, P6 ;  /* 0x0000000500857211 */ /* 0x080fe400030f0eff */
[----:B--2---:R-:W-:Y:S02]  /*30e80*/  LEA.HI.X.SX32 R7, R134, R5, 0x1, P4 ;  /* 0x0000000586077211 */ /* 0x004fe400020f0eff */
[----:B------:R-:W-:Y:S01]  /*30e90*/  ISETP.LT.AND P4, PT, R135, UR5, !P0 ;  /* 0x0000000587007c0c */ /* 0x000fe2000c781270 */
[----:B------:R-:W-:Y:S01]  /*30ea0*/  ULDC UR5, c[0x0][0x22c] ;  /* 0x00008b0000057ab9 */ /* 0x000fe20000000800 */
[----:B------:R-:W-:Y:S01]  /*30eb0*/  PRMT R9, R11, 0x7632, R9 ;  /* 0x000076320b097816 */ /* 0x000fe20000000009 */
[----:B------:R2:W-:Y:S01]  /*30ec0*/  @P2 STG.E.U16 desc[UR6][R6.64], R11 ;  /* 0x0000000b06002986 */ /* 0x0005e2000c101506 */
[----:B------:R-:W-:Y:S01]  /*30ed0*/  ISETP.LT.AND P2, PT, R10, UR5, !P0 ;  /* 0x000000050a007c0c */ /* 0x000fe2000c741270 */
[----:B------:R-:W-:Y:S01]  /*30ee0*/  VIADD R10, R0, UR4 ;  /* 0x00000004000a7c36 */ /* 0x000fe20008000000 */
[----:B------:R-:W-:Y:S01]  /*30ef0*/  ULDC UR5, c[0x0][0x22c] ;  /* 0x00008b0000057ab9 */ /* 0x000fe20000000800 */
[----:B------:R-:W-:Y:S01]  /*30f00*/  VIADD R0, R4, 0xc ;  /* 0x0000000c04007836 */ /* 0x000fe20000000000 */
[----:B------:R3:W-:Y:S02]  /*30f10*/  @P1 STG.E.U16 desc[UR6][R132.64], R9 ;  /* 0x0000000984001986 */ /* 0x0007e4000c101506 */
[----:B------:R-:W-:-:S02]  /*30f20*/  LEA R8, P6, R10, R3, 0x1 ;  /* 0x000000030a087211 */ /* 0x000fc400078c08ff */
[----:B------:R-:W-:Y:S01]  /*30f30*/  ISETP.LT.AND P1, PT, R0, UR5, !P0 ;  /* 0x0000000500007c0c */ /* 0x000fe2000c721270 */
[----:B------:R-:W-:Y:S01]  /*30f40*/  VIADD R0, R10, UR4 ;  /* 0x000000040a007c36 */ /* 0x000fe20008000000 */
[----:B------:R-:W-:Y:S01]  /*30f50*/  ULDC UR5, c[0x0][0x22c] ;  /* 0x00008b0000057ab9 */ /* 0x000fe20000000800 */
[----:B--2---:R-:W-:Y:S02]  /*30f60*/  VIADD R7, R4, 0xd ;  /* 0x0000000d04077836 */ /* 0x004fe40000000000 */
[----:B------:R-:W-:Y:S01]  /*30f70*/  VIADD R134, R0, UR4 ;  /* 0x0000000400867c36 */ /* 0x000fe20008000000 */
[----:B---3--:R-:W-:Y:S02]  /*30f80*/  LEA.HI.X.SX32 R9, R10, R5, 0x1, P6 ;  /* 0x000000050a097211 */ /* 0x008fe400030f0eff */
[----:B------:R-:W-:Y:S02]  /*30f90*/  LEA R6, P6, R0, R3, 0x1 ;  /* 0x0000000300067211 */ /* 0x000fe400078c08ff */
[----:B------:R-:W-:Y:S01]  /*30fa0*/  PRMT R132, R12, 0x7632, R132 ;  /* 0x000076320c847816 */ /* 0x000fe20000000084 */
[----:B------:R2:W-:Y:S01]  /*30fb0*/  @P3 STG.E.U16 desc[UR6][R8.64], R12 ;  /* 0x0000000c08003986 */ /* 0x0005e2000c101506 */
[----:B------:R-:W-:Y:S01]  /*30fc0*/  ISETP.LT.AND P3, PT, R7, UR5, !P0 ;  /* 0x0000000507007c0c */ /* 0x000fe2000c761270 */
[----:B------:R-:W-:Y:S01]  /*30fd0*/  ULDC UR5, c[0x0][0x22c] ;  /* 0x00008b0000057ab9 */ /* 0x000fe20000000800 */
[----:B------:R-:W-:Y:S01]  /*30fe0*/  LEA.HI.X.SX32 R7, R0, R5, 0x1, P6 ;  /* 0x0000000500077211 */ /* 0x000fe200030f0eff */
[----:B------:R-:W-:Y:S01]  /*30ff0*/  VIADD R0, R4, 0xe ;  /* 0x0000000e04007836 */ /* 0x000fe20000000000 */
        /* <DEDUP_REMOVED lines=11> */
[----:B------:R-:W-:Y:S01]  /*310b0*/  VIADD R12, R0, UR4 ;  /* 0x00000004000c7c36 */ /* 0x000fe20008000000 */
[----:B------:R-:W-:Y:S01]  /*310c0*/  LEA.HI.X.SX32 R9, R134, R5, 0x1, P6 ;  /* 0x0000000586097211 */ /* 0x000fe200030f0eff */
[----:B---3--:R-:W-:Y:S01]  /*310d0*/  VIADD R132, R4, 0x10 ;  /* 0x0000001004847836 */ /* 0x008fe20000000000 */
[----:B------:R-:W-:Y:S01]  /*310e0*/  LEA R6, P6, R0, R3, 0x1 ;  /* 0x0000000300067211 */ /* 0x000fe200078c08ff */
[----:B------:R-:W-:-:S03]  /*310f0*/  ULDC UR5, c[0x0][0x22c] ;  /* 0x00008b0000057ab9 */ /* 0x000fc60000000800 */
[----:B------:R-:W-:Y:S01]  /*31100*/  LEA.HI.X.SX32 R7, R0, R5, 0x1, P6 ;  /* 0x0000000500077211 */ /* 0x000fe200030f0eff */
[C---:B------:R-:W-:Y:S01]  /*31110*/  VIADD R0, R4.reuse, 0x11 ;  /* 0x0000001104007836 */ /* 0x040fe20000000000 */
[----:B--2---:R-:W-:Y:S01]  /*31120*/  PRMT R11, R13, 0x7632, R11 ;  /* 0x000076320d0b7816 */ /* 0x004fe2000000000b */
[----:B------:R-:W-:Y:S01]  /*31130*/  VIADD R13, R4, 0x12 ;  /* 0x00000012040d7836 */ /* 0x000fe20000000000 */
[----:B------:R-:W-:-:S03]  /*31140*/  LEA R10, P6, R12, R3, 0x1 ;  /* 0x000000030c0a7211 */ /* 0x000fc600078c08ff */
[----:B------:R2:W-:Y:S01]  /*31150*/  @P2 STG.E.U16 desc[UR6][R8.64], R11 ;  /* 0x0000000b08002986 */ /* 0x0005e2000c101506 */
[----:B------:R-:W-:Y:S01]  /*31160*/  ISETP.LT.AND P2, PT, R132, UR5, !P0 ;  /* 0x0000000584007c0c */ /* 0x000fe2000c741270 */
[----:B------:R-:W-:Y:S02]  /*31170*/  ULDC UR5, c[0x0][0x22c] ;  /* 0x00008b0000057ab9 */ /* 0x000fe40000000800 */
[----:B------:R3:W-:Y:S01]  /*31180*/  @P1 STG.E.U16 desc[UR6][R6.64], R14 ;  /* 0x0000000e06001986 */ /* 0x0007e2000c101506 */
[----:B------:R-:W-:Y:S01]  /*31190*/  ISETP.LT.AND P1, PT, R0, UR5, !P0 ;  /* 0x0000000500007c0c */ /* 0x000fe2000c721270 */
[----:B------:R-:W-:Y:S01]  /*311a0*/  ULDC UR5, c[0x0][0x22c] ;  /* 0x00008b0000057ab9 */ /* 0x000fe20000000800 */
[C---:B--2---:R-:W-:Y:S01]  /*311b0*/  LEA.HI.X.SX32 R11, R12.reuse, R5, 0x1, P6 ;  /* 0x000000050c0b7211 */ /* 0x044fe200030f0eff */
[----:B------:R-:W-:Y:S01]  /*311c0*/  VIADD R12, R12, UR4 ;  /* 0x000000040c0c7c36 */ /* 0x000fe20008000000 */
[----:B------:R-:W-:Y:S01]  /*311d0*/  PRMT R9, R14, 0x7632, R9 ;  /* 0x000076320e097816 */ /* 0x000fe20000000009 */
[----:B---3--:R-:W-:-:S02]  /*311e0*/  VIADD R7, R4, 0x13 ;  /* 0x0000001304077836 */ /* 0x008fc40000000000 */
[C---:B------:R-:W-:Y:S02]  /*311f0*/  VIADD R0, R12.reuse, UR4 ;  /* 0x000000040c007c36 */ /* 0x040fe40008000000 */
[----:B------:R2:W-:Y:S01]  /*31200*/  @P3 STG.E.U16 desc[UR6][R10.64], R9 ;  /* 0x000000090a003986 */ /* 0x0005e2000c101506 */
[-C--:B------:R-:W-:Y:S02]  /*31210*/  LEA R8, P3, R12, R3.reuse, 0x1 ;  /* 0x000000030c087211 */ /* 0x080fe400078608ff */
[----:B------:R-:W-:Y:S02]  /*31220*/  LEA R6, P6, R0, R3, 0x1 ;  /* 0x0000000300067211 */ /* 0x000fe400078c08ff */
[-C--:B--2---:R-:W-:Y:S01]  /*31230*/  LEA.HI.X.SX32 R9, R12, R5.reuse, 0x1, P3 ;  /* 0x000000050c097211 */ /* 0x084fe200018f0eff */
[C---:B------:R-:W-:Y:S01]  /*31240*/  VIADD R12, R0.reuse, UR4 ;  /* 0x00000004000c7c36 */ /* 0x040fe20008000000 */
[----:B------:R-:W-:Y:S01]  /*31250*/  ISETP.LT.AND P3, PT, R13, UR5, !P0 ;  /* 0x000000050d007c0c */ /* 0x000fe2000c761270 */
[----:B------:R-:W-:Y:S01]  /*31260*/  ULDC UR5, c[0x0][0x22c] ;  /* 0x00008b0000057ab9 */ /* 0x000fe20000000800 */
[----:B------:R-:W-:Y:S01]  /*31270*/  PRMT R11, R15, 0x7632, R11 ;  /* 0x000076320f0b7816 */ /* 0x000fe2000000000b */
[----:B------:R2:W-:Y:S01]  /*31280*/  @P5 STG.E.U16 desc[UR6][R8.64], R15 ;  /* 0x0000000f08005986 */ /* 0x0005e2000c101506 */
[----:B------:R-:W-:Y:S01]  /*31290*/  ISETP.LT.AND P5, PT, R7, UR5, !P0 ;  /* 0x0000000507007c0c */ /* 0x000fe2000c7a1270 */
[----:B------:R-:W-:Y:S01]  /*312a0*/  ULDC UR5, c[0x0][0x22c] ;  /* 0x00008b0000057ab9 */ /* 0x000fe20000000800 */
[----:B------:R-:W-:Y:S01]  /*312b0*/  LEA.HI.X.SX32 R7, R0, R5, 0x1, P6 ;  /* 0x0000000500077211 */ /* 0x000fe200030f0eff */
[----:B------:R-:W-:Y:S01]  /*312c0*/  VIADD R0, R4, 0x14 ;  /* 0x0000001404007836 */ /* 0x000fe20000000000 */
[----:B------:R-:W-:-:S02]  /*312d0*/  LEA R10, P6, R12, R3, 0x1 ;  /* 0x000000030c0a7211 */ /* 0x000fc400078c08ff */
[----:B------:R-:W-:Y:S01]  /*312e0*/  PRMT R13, R16, 0x7632, R13 ;  /* 0x00007632100d7816 */ /* 0x000fe2000000000d */
[----:B------:R3:W-:Y:S01]  /*312f0*/  @P4 STG.E.U16 desc[UR6][R6.64], R11 ;  /* 0x0000000b06004986 */ /* 0x0007e2000c101506 */
[----:B------:R-:W-:Y:S01]  /*31300*/  ISETP.LT.AND P4, PT, R0, UR5, !P0 ;  /* 0x0000000500007c0c */ /* 0x000fe2000c781270 */
[----:B------:R-:W-:Y:S01]  /*31310*/  VIADD R0, R12, UR4 ;  /* 0x000000040c007c36 */ /* 0x000fe20008000000 */
[----:B------:R-:W-:Y:S01]  /*31320*/  ULDC UR5, c[0x0][0x22c] ;  /* 0x00008b0000057ab9 */ /* 0x000fe20000000800 */
[C---:B--2---:R-:W-:Y:S02]  /*31330*/  VIADD R9, R4.reuse, 0x15 ;  /* 0x0000001504097836 */ /* 0x044fe40000000000 */
[----:B------:R-:W-:Y:S01]  /*31340*/  VIADD R15, R4, 0xfe ;  /* 0x000000fe040f7836 */ /* 0x000fe20000000000 */
[----:B---3--:R-:W-:Y:S01]  /*31350*/  LEA.HI.X.SX32 R11, R12, R5, 0x1, P6 ;  /* 0x000000050c0b7211 */ /* 0x008fe200030f0eff */
[C---:B------:R-:W-:Y:S01]  /*31360*/  VIADD R12, R0.reuse, UR4 ;  /* 0x00000004000c7c36 */ /* 0x040fe20008000000 */
[----:B------:R-:W-:-:S03]  /*31370*/  LEA R8, P6, R0, R3, 0x1 ;  /* 0x0000000300087211 */ /* 0x000fc600078c08ff */
        /* <DEDUP_REMOVED lines=13> */
[C---:B------:R-:W-:Y:S01]  /*31450*/  LEA R10, P6, R12.reuse, R3, 0x1 ;  /* 0x000000030c0a7211 */ /* 0x040fe200078c08ff */
[----:B------:R2:W-:Y:S01]  /*31460*/  @P3 STG.E.U16 desc[UR6][R6.64], R17 ;  /* 0x0000001106003986 */ /* 0x0005e2000c101506 */
[----:B------:R-:W-:Y:S01]  /*31470*/  ISETP.LT.AND P3, PT, R11, UR5, !P0 ;  /* 0x000000050b007c0c */ /* 0x000fe2000c761270 */
[----:B------:R-:W-:Y:S01]  /*31480*/  ULDC UR5, c[0x0][0x22c] ;  /* 0x00008b0000057ab9 */ /* 0x000fe20000000800 */
[----:B------:R-:W-:Y:S01]  /*31490*/  LEA.HI.X.SX32 R11, R12, R5, 0x1, P6 ;  /* 0x000000050c0b7211 */ /* 0x000fe200030f0eff */
[C---:B------:R-:W-:Y:S01]  /*314a0*/  VIADD R12, R0.reuse, UR4 ;  /* 0x00000004000c7c36 */ /* 0x040fe20008000000 */
[----:B---3--:R-:W-:Y:S01]  /*314b0*/  LEA R8, P6, R0, R3, 0x1 ;  /* 0x0000000300087211 */ /* 0x008fe200078c08ff */
[----:B------:R-:W-:-:S03]  /*314c0*/  VIADD R13, R4, 0x18 ;  /* 0x00000018040d7836 */ /* 0x000fc60000000000 */
[----:B------:R-:W-:Y:S01]  /*314d0*/  LEA.HI.X.SX32 R9, R0, R5, 0x1, P6 ;  /* 0x0000000500097211 */ /* 0x000fe200030f0eff */
[----:B------:R-:W-:Y:S01]  /*314e0*/  VIADD R0, R4, 0x19 ;  /* 0x0000001904007836 */ /* 0x000fe20000000000 */
[----:B--2---:R-:W-:Y:S02]  /*314f0*/  PRMT R7, R17, 0x7632, R7 ;  /* 0x0000763211077816 */ /* 0x004fe40000000007 */
[----:B------:R-:W-:-:S03]  /*31500*/  LEA R6, P6, R12, R3, 0x1 ;  /* 0x000000030c067211 */ /* 0x000fc600078c08ff */
[----:B------:R2:W-:Y:S01]  /*31510*/  @P5 STG.E.U16 desc[UR6][R10.64], R7 ;  /* 0x000000070a005986 */ /* 0x0005e2000c101506 */
[----:B------:R-:W-:Y:S01]  /*31520*/  ISETP.LT.AND P5, PT, R13, UR5, !P0 ;  /* 0x000000050d007c0c */ /* 0x000fe2000c7a1270 */
[----:B------:R-:W-:Y:S01]  /*31530*/  ULDC UR5, c[0x0][0x22c] ;  /* 0x00008b0000057ab9 */ /* 0x000fe20000000800 */
[----:B------:R-:W-:Y:S01]  /*31540*/  VIADD R13, R4, 0x1a ;  /* 0x0000001a040d7836 */ /* 0x000fe20000000000 */
        /* <DEDUP_REMOVED lines=21> */
[----:B------:R-:W-:Y:S01]  /*316a0*/  LEA R6, P6, R12, R3, 0x1 ;  /* 0x000000030c067211 */ /* 0x000fe200078c08ff */
[----:B------:R3:W1:Y:S01]  /*316b0*/  LDS.128 R16, [R2] ;  /* 0x0000000002107984 */ /* 0x0006620000000c00 */
[----:B------:R-:W-:-:S03]  /*316c0*/  PRMT R13, R20, 0x7632, R13 ;  /* 0x00007632140d7816 */ /* 0x000fc6000000000d */
[----:B------:R4:W-:Y:S01]  /*316d0*/  @P3 STG.E.U16 desc[UR6][R8.64], R7 ;  /* 0x0000000708003986 */ /* 0x0009e2000c101506 */
[----:B------:R-:W-:Y:S01]  /*316e0*/  ISETP.LT.AND P3, PT, R0, UR5, !P0 ;  /* 0x0000000500007c0c */ /* 0x000fe2000c761270 */
[----:B------:R-:W-:Y:S01]  /*316f0*/  VIADD R0, R12, UR4 ;  /* 0x000000040c007c36 */ /* 0x000fe20008000000 */
[----:B------:R-:W-:Y:S01]  /*31700*/  ULDC UR5, c[0x0][0x22c] ;  /* 0x00008b0000057ab9 */ /* 0x000fe20000000800 */
[C---:B--2---:R-:W-:Y:S02]  /*31710*/  VIADD R11, R4.reuse, 0x1d ;  /* 0x0000001d040b7836 */ /* 0x044fe40000000000 */
[----:B---3--:R-:W-:Y:S01]  /*31720*/  VIADD R2, R4, 0xfb ;  /* 0x000000fb04027836 */ /* 0x008fe20000000000 */
[----:B----4-:R-:W-:Y:S01]  /*31730*/  LEA.HI.X.SX32 R7, R12, R5, 0x1, P6 ;  /* 0x000000050c077211 */ /* 0x010fe200030f0eff */
        /* <DEDUP_REMOVED lines=22> */
[----:B------:R-:W-:-:S02]  /*318a0*/  VIADD R13, R4, 0x20 ;  /* 0x00000020040d7836 */ /* 0x000fc40000000000 */
[----:B------:R-:W-:Y:S01]  /*318b0*/  VIADD R20, R4, 0xff ;  /* 0x000000ff04147836 */ /* 0x000fe20000000000 */
        /* <DEDUP_REMOVED lines=35> */
[----:B--2---:R-:W-:Y:S01]  /*31af0*/  VIADD R7, R4, 0x25 ;  /* 0x0000002504077836 */ /* 0x004fe20000000000 */
        /* <DEDUP_REMOVED lines=757> */
[----:B---3--:R-:W-:-:S03]  /*34a50*/  PRMT R7, R74, 0x7632, R7 ;  /* 0x000076324a077816 */ /* 0x008fc60000000007 */
[C---:B------:R-:W-:Y:S02]  /*34a60*/  VIADD R0, R12.reuse, UR4 ;  /* 0x000000040c007c36 */ /* 0x040fe40008000000 */
[----:B------:R2:W-:Y:S01]  /*34a70*/  @P3 STG.E.U16 desc[UR6][R10.64], R7 ;  /* 0x000000070a003986 */ /* 0x0005e2000c101506 */
[-C--:B------:R-:W-:Y:S02]  /*34a80*/  LEA R8, P3, R12, R3.reuse, 0x1 ;  /* 0x000000030c087211 */ /* 0x080fe400078608ff */
[----:B------:R-:W-:Y:S02]  /*34a90*/  LEA R6, P6, R0, R3, 0x1 ;  /* 0x0000000300067211 */ /* 0x000fe400078c08ff */
[----:B------:R-:W-:Y:S01]  /*34aa0*/  LEA.HI.X.SX32 R9, R12, R5, 0x1, P3 ;  /* 0x000000050c097211 */ /* 0x000fe200018f0eff */
[C---:B------:R-:W-:Y:S01]  /*34ab0*/  VIADD R12, R4.reuse, 0x8b ;  /* 0x0000008b040c7836 */ /* 0x040fe20000000000 */
[----:B------:R-:W-:Y:S01]  /*34ac0*/  ISETP.LT.AND P3, PT, R13, UR5, !P0 ;  /* 0x000000050d007c0c */ /* 0x000fe2000c761270 */
[----:B------:R-:W-:Y:S01]  /*34ad0*/  ULDC UR5, c[0x0][0x22c] ;  /* 0x00008b0000057ab9 */ /* 0x000fe20000000800 */
[----:B------:R-:W-:Y:S01]  /*34ae0*/  VIADD R13, R4, 0x8c ;  /* 0x0000008c040d7836 */ /* 0x000fe20000000000 */
[----:B------:R3:W-:Y:S01]  /*34af0*/  @P5 STG.E.U16 desc[UR6][R8.64], R75 ;  /* 0x0000004b08005986 */ /* 0x0007e2000c101506 */
[----:B------:R-:W-:Y:S01]  /*34b00*/  ISETP.LT.AND P5, PT, R12, UR5, !P0 ;  /* 0x000000050c007c0c */ /* 0x000fe2000c7a1270 */
[----:B------:R-:W-:Y:S01]  /*34b10*/  ULDC UR5, c[0x0][0x22c] ;  /* 0x00008b0000057ab9 */ /* 0x000fe20000000800 */
[----:B--2---:R-:W-:-:S02]  /*34b20*/  PRMT R11, R75, 0x7632, R11 ;  /* 0x000076324b0b7816 */ /* 0x004fc4000000000b */
[C---:B------:R-:W-:Y:S01]  /*34b30*/  LEA.HI.X.SX32 R7, R0.reuse, R5, 0x1, P6 ;  /* 0x0000000500077211 */ /* 0x040fe200030f0eff */
[----:B------:R-:W-:-:S04]  /*34b40*/  VIADD R0, R0, UR4 ;  /* 0x0000000400007c36 */ /* 0x000fc80008000000 */
[----:B------:R2:W-:Y:S01]  /*34b50*/  @P4 STG.E.U16 desc[UR6][R6.64], R11 ;  /* 0x0000000b06004986 */ /* 0x0005e2000c101506 */
[C---:B------:R-:W-:Y:S01]  /*34b60*/  LEA R10, P4, R0.reuse, R3, 0x1 ;  /* 0x00000003000a7211 */ /* 0x040fe200078808ff */
[----:B------:R-:W-:-:S05]  /*34b70*/  VIADD R12, R0, UR4 ;  /* 0x00000004000c7c36 */ /* 0x000fca0008000000 */
[----:B---3--:R-:W-:-:S04]  /*34b80*/  LEA R8, P6, R12, R3, 0x1 ;  /* 0x000000030c087211 */ /* 0x008fc800078c08ff */
[-C--:B------:R-:W-:Y:S01]  /*34b90*/  LEA.HI.X.SX32 R9, R12, R5.reuse, 0x1, P6 ;  /* 0x000000050c097211 */ /* 0x080fe200030f0eff */
[----:B--2---:R-:W-:Y:S01]  /*34ba0*/  VIADD R7, R4, 0x8e ;  /* 0x0000008e04077836 */ /* 0x004fe20000000000 */
[----:B------:R-:W-:Y:S01]  /*34bb0*/  LEA.HI.X.SX32 R11, R0, R5, 0x1, P4 ;  /* 0x00000005000b7211 */ /* 0x000fe200020f0eff */
[----:B------:R-:W-:Y:S01]  /*34bc0*/  VIADD R0, R4, 0x8d ;  /* 0x0000008d04007836 */ /* 0x000fe20000000000 */
[----:B------:R-:W-:Y:S01]  /*34bd0*/  ISETP.LT.AND P4, PT, R13, UR5, !P0 ;  /* 0x000000050d007c0c */ /* 0x000fe2000c781270 */
[----:B------:R-:W-:Y:S01]  /*34be0*/  ULDC UR5, c[0x0][0x22c] ;  /* 0x00008b0000057ab9 */ /* 0x000fe20000000800 */
[----:B------:R-:W-:Y:S01]  /*34bf0*/  PRMT R13, R76, 0x7632, R13 ;  /* 0x000076324c0d7816 */ /* 0x000fe2000000000d */
[----:B------:R2:W-:Y:S01]  /*34c00*/  @P2 STG.E.U16 desc[UR6][R10.64], R76 ;  /* 0x0000004c0a002986 */ /* 0x0005e2000c101506 */
[----:B------:R-:W-:Y:S01]  /*34c10*/  ISETP.LT.AND P2, PT, R0, UR5, !P0 ;  /* 0x0000000500007c0c */ /* 0x000fe2000c741270 */
[----:B------:R-:W-:Y:S01]  /*34c20*/  VIADD R0, R12, UR4 ;  /* 0x000000040c007c36 */ /* 0x000fe20008000000 */
[----:B------:R-:W-:Y:S01]  /*34c30*/  ULDC UR5, c[0x0][0x22c] ;  /* 0x00008b0000057ab9 */ /* 0x000fe20000000800 */
[----:B------:R3:W-:Y:S01]  /*34c40*/  @P1 STG.E.U16 desc[UR6][R8.64], R13 ;  /* 0x0000000d08001986 */ /* 0x0007e2000c101506 */
[----:B------:R-:W-:Y:S01]  /*34c50*/  ISETP.LT.AND P1, PT, R7, UR5, !P0 ;  /* 0x0000000507007c0c */ /* 0x000fe2000c721270 */
[C---:B------:R-:W-:Y:S01]  /*34c60*/  VIADD R12, R0.reuse, UR4 ;  /* 0x00000004000c7c36 */ /* 0x040fe20008000000 */
[----:B------:R-:W-:Y:S01]  /*34c70*/  LEA R6, P6, R0, R3, 0x1 ;  /* 0x0000000300067211 */ /* 0x000fe200078c08ff */
[----:B------:R-:W-:-:S03]  /*34c80*/  ULDC UR5, c[0x0][0x22c] ;  /* 0x00008b0000057ab9 */ /* 0x000fc60000000800 */
[----:B------:R-:W-:Y:S01]  /*34c90*/  LEA.HI.X.SX32 R7, R0, R5, 0x1, P6 ;  /* 0x0000000500077211 */ /* 0x000fe200030f0eff */
[----:B--2---:R-:W-:Y:S01]  /*34ca0*/  VIADD R11, R4, 0x8f ;  /* 0x0000008f040b7836 */ /* 0x004fe20000000000 */
[C---:B------:R-:W-:Y:S01]  /*34cb0*/  LEA R10, P6, R12.reuse, R3, 0x1 ;  /* 0x000000030c0a7211 */ /* 0x040fe200078c08ff */
[C---:B------:R-:W-:Y:S02]  /*34cc0*/  VIADD R0, R12.reuse, UR4 ;  /* 0x000000040c007c36 */ /* 0x040fe40008000000 */
[----:B------:R2:W-:Y:S01]  /*34cd0*/  @P3 STG.E.U16 desc[UR6][R6.64], R77 ;  /* 0x0000004d06003986 */ /* 0x0005e2000c101506 */
[----:B------:R-:W-:Y:S01]  /*34ce0*/  ISETP.LT.AND P3, PT, R11, UR5, !P0 ;  /* 0x000000050b007c0c */ /* 0x000fe2000c761270 */
[----:B------:R-:W-:Y:S01]  /*34cf0*/  ULDC UR5, c[0x0][0x22c] ;  /* 0x00008b0000057ab9 */ /* 0x000fe20000000800 */
[----:B------:R-:W-:Y:S01]  /*34d00*/  LEA.HI.X.SX32 R11, R12, R5, 0x1, P6 ;  /* 0x000000050c0b7211 */ /* 0x000fe200030f0eff */
[----:B------:R-:W-:Y:S01]  /*34d10*/  VIADD R12, R4, 0x90 ;  /* 0x00000090040c7836 */ /* 0x000fe20000000000 */
[----:B---3--:R-:W-:-:S02]  /*34d20*/  LEA R8, P6, R0, R3, 0x1 ;  /* 0x0000000300087211 */ /* 0x008fc400078c08ff */
[----:B------:R-:W-:Y:S02]  /*34d30*/  PRMT R13, R77, 0x7632, R13 ;  /* 0x000076324d0d7816 */ /* 0x000fe4000000000d */
[C---:B------:R-:W-:Y:S01]  /*34d40*/  LEA.HI.X.SX32 R9, R0.reuse, R5, 0x1, P6 ;  /* 0x0000000500097211 */ /* 0x040fe200030f0eff */
[----:B------:R-:W-:Y:S01]  /*34d50*/  VIADD R0, R0, UR4 ;  /* 0x0000000400007c36 */ /* 0x000fe20008000000 */
[----:B------:R-:W-:Y:S01]  /*34d60*/  ISETP.LT.AND P6, PT, R12, UR5, !P0 ;  /* 0x000000050c007c0c */ /* 0x000fe2000c7c1270 */
[----:B------:R3:W-:Y:S01]  /*34d70*/  @P5 STG.E.U16 desc[UR6][R10.64], R13 ;  /* 0x0000000d0a005986 */ /* 0x0007e2000c101506 */
[----:B--2---:R-:W-:Y:S01]  /*34d80*/  VIADD R7, R4, 0x91 ;  /* 0x0000009104077836 */ /* 0x004fe20000000000 */
[----:B------:R-:W-:Y:S01]  /*34d90*/  ULDC UR5, c[0x0][0x22c] ;  /* 0x00008b0000057ab9 */ /* 0x000fe20000000800 */
[C---:B------:R-:W-:Y:S01]  /*34da0*/  VIADD R12, R0.reuse, UR4 ;  /* 0x00000004000c7c36 */ /* 0x040fe20008000000 */
[----:B------:R2:W-:Y:S01]  /*34db0*/  @P4 STG.E.U16 desc[UR6][R8.64], R78 ;  /* 0x0000004e08004986 */ /* 0x0005e2000c101506 */
[----:B------:R-:W-:-:S02]  /*34dc0*/  LEA R6, P4, R0, R3, 0x1 ;  /* 0x0000000300067211 */ /* 0x000fc400078808ff */
[----:B------:R-:W-:Y:S01]  /*34dd0*/  ISETP.LT.AND P5, PT, R7, UR5, !P0 ;  /* 0x0000000507007c0c */ /* 0x000fe2000c7a1270 */
[----:B------:R-:W-:Y:S01]  /*34de0*/  ULDC UR5, c[0x0][0x22c] ;  /* 0x00008b0000057ab9 */ /* 0x000fe20000000800 */
[----:B------:R-:W-:Y:S01]  /*34df0*/  LEA.HI.X.SX32 R7, R0, R5, 0x1, P4 ;  /* 0x0000000500077211 */ /* 0x000fe200020f0eff */
[----:B------:R-:W-:Y:S01]  /*34e00*/  VIADD R0, R4, 0x92 ;  /* 0x0000009204007836 */ /* 0x000fe20000000000 */
[----:B---3--:R-:W-:Y:S01]  /*34e10*/  LEA R10, P4, R12, R3, 0x1 ;  /* 0x000000030c0a7211 */ /* 0x008fe200078808ff */
[----:B------:R-:W-:Y:S01]  /*34e20*/  VIADD R13, R4, 0x94 ;  /* 0x00000094040d7836 */ /* 0x000fe20000000000 */
[----:B--2---:R-:W-:Y:S02]  /*34e30*/  PRMT R9, R78, 0x7632, R9 ;  /* 0x000076324e097816 */ /* 0x004fe40000000009 */
[C---:B------:R-:W-:Y:S01]  /*34e40*/  LEA.HI.X.SX32 R11, R12.reuse, R5, 0x1, P4 ;  /* 0x000000050c0b7211 */ /* 0x040fe200020f0eff */
[----:B------:R-:W-:Y:S01]  /*34e50*/  VIADD R12, R12, UR4 ;  /* 0x000000040c0c7c36 */ /* 0x000fe20008000000 */
[----:B------:R-:W-:Y:S01]  /*34e60*/  ISETP.LT.AND P4, PT, R13, UR8, !P0 ;  /* 0x000000080d007c0c */ /* 0x000fe2000c781270 */
[----:B------:R2:W-:Y:S01]  /*34e70*/  @P2 STG.E.U16 desc[UR6][R6.64], R9 ;  /* 0x0000000906002986 */ /* 0x0005e2000c101506 */
[----:B------:R-:W-:Y:S01]  /*34e80*/  ISETP.LT.AND P2, PT, R0, UR5, !P0 ;  /* 0x0000000500007c0c */ /* 0x000fe2000c741270 */
[----:B------:R-:W-:Y:S01]  /*34e90*/  VIADD R0, R4, 0x93 ;  /* 0x0000009304007836 */ /* 0x000fe20000000000 */
[----:B------:R-:W-:Y:S01]  /*34ea0*/  ULDC UR5, c[0x0][0x22c] ;  /* 0x00008b0000057ab9 */ /* 0x000fe20000000800 */
[----:B------:R-:W-:Y:S01]  /*34eb0*/  @P1 STG.E.U16 desc[UR6][R10.64], R79 ;  /* 0x0000004f0a001986 */ /* 0x000fe2000c101506 */
[----:B------:R-:W-:Y:S01]  /*34ec0*/  LEA R8, P1, R12, R3, 0x1 ;  /* 0x000000030c087211 */ /* 0x000fe200078208ff */
[----:B------:R-:W-:Y:S01]  /*34ed0*/  VIADD R13, R4, 0x95 ;  /* 0x00000095040d7836 */ /* 0x000fe20000000000 */
[----:B------:R-:W-:Y:S01]  /*34ee0*/  ULDC UR8, c[0x0][0x248] ;  /* 0x0000920000087ab9 */ /* 0x000fe20000000800 */
[----:B--2---:R-:W-:-:S02]  /*34ef0*/  PRMT R7, R79, 0x7632, R7 ;  /* 0x000076324f077816 */ /* 0x004fc40000000007 */
[C---:B------:R-:W-:Y:S01]  /*34f00*/  LEA.HI.X.SX32 R9, R12.reuse, R5, 0x1, P1 ;  /* 0x000000050c097211 */ /* 0x040fe200008f0eff */
[----:B------:R-:W-:Y:S01]  /*34f10*/  VIADD R12, R12, UR4 ;  /* 0x000000040c0c7c36 */ /* 0x000fe20008000000 */
[----:B------:R-:W-:Y:S01]  /*34f20*/  ULDC UR4, c[0x0][0x248] ;  /* 0x0000920000047ab9 */ /* 0x000fe20000000800 */
[----:B------:R-:W-:Y:S01]  /*34f30*/  ISETP.LT.AND P1, PT, R0, UR5, !P0 ;  /* 0x0000000500007c0c */ /* 0x000fe2000c721270 */
[----:B------:R-:W-:Y:S01]  /*34f40*/  ULDC UR5, c[0x0][0x22c] ;  /* 0x00008b0000057ab9 */ /* 0x000fe20000000800 */
[----:B------:R2:W-:Y:S01]  /*34f50*/  @P3 STG.E.U16 desc[UR6][R8.64], R7 ;  /* 0x0000000708003986 */ /* 0x0005e2000c101506 */
[C---:B------:R-:W-:Y:S01]  /*34f60*/  LEA R6, P3, R12.reuse, R3, 0x1 ;  /* 0x000000030c067211 */ /* 0x040fe200078608ff */
[C---:B------:R-:W-:Y:S01]  /*34f70*/  VIADD R0, R12.reuse, UR4 ;  /* 0x000000040c007c36 */ /* 0x040fe20008000000 */
[----:B------:R-:W-:Y:S02]  /*34f80*/  ULDC UR4, c[0x0][0x248] ;  /* 0x0000920000047ab9 */ /* 0x000fe40000000800 */
[----:B--2---:R-:W-:Y:S01]  /*34f90*/  LEA.HI.X.SX32 R7, R12, R5, 0x1, P3 ;  /* 0x000000050c077211 */ /* 0x004fe200018f0eff */
[C---:B------:R-:W-:Y:S01]  /*34fa0*/  VIADD R12, R0.reuse, UR4 ;  /* 0x00000004000c7c36 */ /* 0x040fe20008000000 */
[----:B------:R-:W-:Y:S01]  /*34fb0*/  LEA R10, P3, R0, R3, 0x1 ;  /* 0x00000003000a7211 */ /* 0x000fe200078608ff */
[----:B------:R-:W-:Y:S01]  /*34fc0*/  ULDC UR4, c[0x0][0x248] ;  /* 0x0000920000047ab9 */ /* 0x000fe20000000800 */
[----:B------:R-:W-:Y:S01]  /*34fd0*/  PRMT R9, R80, 0x7632, R9 ;  /* 0x0000763250097816 */ /* 0x000fe20000000009 */
[----:B------:R-:W-:Y:S01]  /*34fe0*/  @P6 STG.E.U16 desc[UR6][R6.64], R80 ;  /* 0x0000005006006986 */ /* 0x000fe2000c101506 */
[----:B------:R-:W-:Y:S01]  /*34ff0*/  LEA.HI.X.SX32 R11, R0, R5, 0x1, P3 ;  /* 0x00000005000b7211 */ /* 0x000fe200018f0eff */
[----:B------:R-:W-:Y:S01]  /*35000*/  VIADD R0, R4, 0x96 ;  /* 0x0000009604007836 */ /* 0x000fe20000000000 */
[----:B------:R-:W-:-:S02]  /*35010*/  LEA R8, P6, R12, R3, 0x1 ;  /* 0x000000030c087211 */ /* 0x000fc400078c08ff */
[----:B------:R-:W-:Y:S01]  /*35020*/  ISETP.LT.AND P3, PT, R13, UR5, !P0 ;  /* 0x000000050d007c0c */ /* 0x000fe2000c761270 */
[----:B------:R2:W-:Y:S01]  /*35030*/  @P5 STG.E.U16 desc[UR6][R10.64], R9 ;  /* 0x000000090a005986 */ /* 0x0005e2000c101506 */
[----:B------:R-:W-:Y:S01]  /*35040*/  ULDC UR5, c[0x0][0x22c] ;  /* 0x00008b0000057ab9 */ /* 0x000fe20000000800 */
[----:B------:R-:W-:Y:S01]  /*35050*/  VIADD R13, R4, 0x9b ;  /* 0x0000009b040d7836 */ /* 0x000fe20000000000 */
[----:B------:R-:W-:Y:S01]  /*35060*/  ISETP.LT.AND P5, PT, R0, UR5, !P0 ;  /* 0x0000000500007c0c */ /* 0x000fe2000c7a1270 */
[----:B------:R-:W-:Y:S01]  /*35070*/  ULDC UR5, c[0x0][0x22c] ;  /* 0x00008b0000057ab9 */ /* 0x000fe20000000800 */
[C---:B--2---:R-:W-:Y:S01]  /*35080*/  LEA.HI.X.SX32 R9, R12.reuse, R5, 0x1, P6 ;  /* 0x000000050c097211 */ /* 0x044fe200030f0eff */
[----:B------:R-:W-:Y:S01]  /*35090*/  VIADD R12, R12, UR4 ;  /* 0x000000040c0c7c36 */ /* 0x000fe20008000000 */
[----:B------:R-:W-:Y:S01]  /*350a0*/  ULDC UR4, c[0x0][0x248] ;  /* 0x0000920000047ab9 */ /* 0x000fe20000000800 */
[----:B------:R-:W-:Y:S01]  /*350b0*/  VIADD R10, R4, 0x97 ;  /* 0x00000097040a7836 */ /* 0x000fe20000000000 */
[----:B------:R-:W-:Y:S01]  /*350c0*/  PRMT R11, R81, 0x7632, R11 ;  /* 0x00007632510b7816 */ /* 0x000fe2000000000b */
[----:B------:R2:W-:Y:S01]  /*350d0*/  @P2 STG.E.U16 desc[UR6][R8.64], R81 ;  /* 0x0000005108002986 */ /* 0x0005e2000c101506 */
[C---:B------:R-:W-:Y:S01]  /*350e0*/  LEA R6, P2, R12.reuse, R3, 0x1 ;  /* 0x000000030c067211 */ /* 0x040fe200078408ff */
[----:B------:R-:W-:Y:S01]  /*350f0*/  VIADD R0, R12, UR4 ;  /* 0x000000040c007c36 */ /* 0x000fe20008000000 */
[----:B------:R-:W-:-:S02]  /*35100*/  ULDC UR4, c[0x0][0x22c] ;  /* 0x00008b0000047ab9 */ /* 0x000fc40000000800 */
[----:B------:R-:W-:Y:S01]  /*35110*/  LEA.HI.X.SX32 R7, R12, R5, 0x1, P2 ;  /* 0x000000050c077211 */ /* 0x000fe200010f0eff */
[----:B------:R-:W-:Y:S01]  /*35120*/  VIADD R12, R4, 0x98 ;  /* 0x00000098040c7836 */ /* 0x000fe20000000000 */
[----:B------:R-:W-:Y:S01]  /*35130*/  ISETP.LT.AND P2, PT, R10, UR5, !P0 ;  /* 0x000000050a007c0c */ /* 0x000fe2000c741270 */
[----:B------:R-:W-:Y:S01]  /*35140*/  ULDC UR5, c[0x0][0x22c] ;  /* 0x00008b0000057ab9 */ /* 0x000fe20000000800 */
[----:B------:R-:W-:Y:S01]  /*35150*/  LEA R10, P6, R0, R3, 0x1 ;  /* 0x00000003000a7211 */ /* 0x000fe200078c08ff */
[----:B------:R3:W-:Y:S01]  /*35160*/  @P1 STG.E.U16 desc[UR6][R6.64], R11 ;  /* 0x0000000b06001986 */ /* 0x0007e2000c101506 */
[----:B------:R-:W-:Y:S01]  /*35170*/  ISETP.LT.AND P1, PT, R12, UR4, !P0 ;  /* 0x000000040c007c0c */ /* 0x000fe2000c721270 */
[----:B------:R-:W-:Y:S01]  /*35180*/  ULDC UR4, c[0x0][0x248] ;  /* 0x0000920000047ab9 */ /* 0x000fe20000000800 */
[----:B--2---:R-:W-:Y:S01]  /*35190*/  VIADD R9, R4, 0x99 ;  /* 0x0000009904097836 */ /* 0x004fe20000000000 */
[C---:B---3--:R-:W-:Y:S01]  /*351a0*/  LEA.HI.X.SX32 R11, R0.reuse, R5, 0x1, P6 ;  /* 0x00000005000b7211 */ /* 0x048fe200030f0eff */
[----:B------:R-:W-:Y:S01]  /*351b0*/  VIADD R0, R0, UR4 ;  /* 0x0000000400007c36 */ /* 0x000fe20008000000 */
[----:B------:R-:W-:Y:S01]  /*351c0*/  ULDC UR4, c[0x0][0x22c] ;  /* 0x00008b0000047ab9 */ /* 0x000fe20000000800 */
[----:B------:R-:W-:Y:S01]  /*351d0*/  PRMT R7, R82, 0x7632, R7 ;  /* 0x0000763252077816 */ /* 0x000fe20000000007 */
[----:B------:R-:W-:Y:S01]  /*351e0*/  VIADD R6, R4, 0x9a ;  /* 0x0000009a04067836 */ /* 0x000fe20000000000 */
[----:B------:R-:W-:Y:S01]  /*351f0*/  @P4 STG.E.U16 desc[UR6][R10.64], R82 ;  /* 0x000000520a004986 */ /* 0x000fe2000c101506 */
[----:B------:R-:W-:-:S02]  /*35200*/  LEA R8, P6, R0, R3, 0x1 ;  /* 0x0000000300087211 */ /* 0x000fc400078c08ff */
[----:B------:R-:W-:Y:S01]  /*35210*/  ISETP.LT.AND P4, PT, R9, UR4, !P0 ;  /* 0x0000000409007c0c */ /* 0x000fe2000c781270 */
[----:B------:R-:W-:Y:S01]  /*35220*/  ULDC UR4, c[0x0][0x248] ;  /* 0x0000920000047ab9 */ /* 0x000fe20000000800 */
[C---:B------:R-:W-:Y:S01]  /*35230*/  LEA.HI.X.SX32 R9, R0.reuse, R5, 0x1, P6 ;  /* 0x0000000500097211 */ /* 0x040fe200030f0eff */
[----:B------:R-:W-:Y:S01]  /*35240*/  VIADD R0, R0, UR4 ;  /* 0x0000000400007c36 */ /* 0x000fe20008000000 */
[----:B------:R-:W-:Y:S01]  /*35250*/  ULDC UR4, c[0x0][0x248] ;  /* 0x0000920000047ab9 */ /* 0x000fe20000000800 */
[----:B------:R-:W-:Y:S01]  /*35260*/  ISETP.LT.AND P6, PT, R6, UR5, !P0 ;  /* 0x0000000506007c0c */ /* 0x000fe2000c7c1270 */
[----:B------:R-:W-:Y:S01]  /*35270*/  ULDC UR5, c[0x0][0x248] ;  /* 0x0000920000057ab9 */ /* 0x000fe20000000800 */
[----:B------:R2:W-:Y:S01]  /*35280*/  @P3 STG.E.U16 desc[UR6][R8.64], R7 ;  /* 0x0000000708003986 */ /* 0x0005e2000c101506 */
[C---:B------:R-:W-:Y:S01]  /*35290*/  LEA R6, P3, R0.reuse, R3, 0x1 ;  /* 0x0000000300067211 */ /* 0x040fe200078608ff */
[----:B------:R-:W-:Y:S01]  /*352a0*/  VIADD R12, R0, UR4 ;  /* 0x00000004000c7c36 */ /* 0x000fe20008000000 */
[----:B------:R-:W-:-:S02]  /*352b0*/  ULDC UR4, c[0x0][0x22c] ;  /* 0x00008b0000047ab9 */ /* 0x000fc40000000800 */
[----:B--2---:R-:W-:Y:S01]  /*352c0*/  LEA.HI.X.SX32 R7, R0, R5, 0x1, P3 ;  /* 0x0000000500077211 */ /* 0x004fe200018f0eff */
[C---:B------:R-:W-:Y:S01]  /*352d0*/  VIADD R0, R12.reuse, UR5 ;  /* 0x000000050c007c36 */ /* 0x040fe20008000000 */
[C---:B------:R-:W-:Y:S01]  /*352e0*/  LEA R10, P3, R12.reuse, R3, 0x1 ;  /* 0x000000030c0a7211 */ /* 0x040fe200078608ff */
[----:B------:R-:W-:Y:S01]  /*352f0*/  ULDC UR5, c[0x0][0x22c] ;  /* 0x00008b0000057ab9 */ /* 0x000fe20000000800 */
[----:B------:R-:W-:Y:S01]  /*35300*/  PRMT R9, R83, 0x7632, R9 ;  /* 0x0000763253097816 */ /* 0x000fe20000000009 */
[----:B------:R-:W-:Y:S01]  /*35310*/  @P5 STG.E.U16 desc[UR6][R6.64], R83 ;  /* 0x0000005306005986 */ /* 0x000fe2000c101506 */
[----:B------:R-:W-:Y:S01]  /*35320*/  LEA.HI.X.SX32 R11, R12, R5, 0x1, P3 ;  /* 0x000000050c0b7211 */ /* 0x000fe200018f0eff */
[----:B------:R-:W-:Y:S01]  /*35330*/  VIADD R12, R4, 0x9c ;  /* 0x0000009c040c7836 */ /* 0x000fe20000000000 */
[----:B------:R-:W-:Y:S02]  /*35340*/  LEA R8, P3, R0, R3, 0x1 ;  /* 0x0000000300087211 */ /* 0x000fe400078608ff */
[----:B------:R-:W-:Y:S01]  /*35350*/  ISETP.LT.AND P5, PT, R13, UR4, !P0 ;  /* 0x000000040d007c0c */ /* 0x000fe2000c7a1270 */
[----:B------:R2:W-:Y:S01]  /*35360*/  @P2 STG.E.U16 desc[UR6][R10.64], R9 ;  /* 0x000000090a002986 */ /* 0x0005e2000c101506 */
[----:B------:R-:W-:Y:S01]  /*35370*/  ULDC UR4, c[0x0][0x22c] ;  /* 0x00008b0000047ab9 */ /* 0x000fe20000000800 */
[----:B------:R-:W-:Y:S01]  /*35380*/  VIADD R13, R4, 0x9f ;  /* 0x0000009f040d7836 */ /* 0x000fe20000000000 */
[----:B--2---:R-:W-:Y:S01]  /*35390*/  LEA.HI.X.SX32 R9, R0, R5, 0x1, P3 ;  /* 0x0000000500097211 */ /* 0x004fe200018f0eff */
[----:B------:R-:W-:Y:S01]  /*353a0*/  VIADD R10, R4, 0x9e ;  /* 0x0000009e040a7836 */ /* 0x000fe20000000000 */
[----:B------:R-:W-:Y:S01]  /*353b0*/  ISETP.LT.AND P3, PT, R12, UR4, !P0 ;  /* 0x000000040c007c0c */ /* 0x000fe2000c761270 */
[----:B------:R-:W-:Y:S01]  /*353c0*/  ULDC UR4, c[0x0][0x248] ;  /* 0x0000920000047ab9 */ /* 0x000fe20000000800 */
[----:B------:R-:W-:Y:S01]  /*353d0*/  VIADD R12, R4, 0x9d ;  /* 0x0000009d040c7836 */ /* 0x000fe20000000000 */
[----:B------:R2:W-:Y:S01]  /*353e0*/  @P1 STG.E.U16 desc[UR6][R8.64], R84 ;  /* 0x0000005408001986 */ /* 0x0005e2000c101506 */
[----:B------:R-:W-:Y:S01]  /*353f0*/  VIADD R0, R0, UR4 ;  /* 0x0000000400007c36 */ /* 0x000fe20008000000 */
[----:B------:R-:W-:-:S02]  /*35400*/  ULDC UR4, c[0x0][0x22c] ;  /* 0x00008b0000047ab9 */ /* 0x000fc40000000800 */
[----:B------:R-:W-:Y:S01]  /*35410*/  ISETP.LT.AND P2, PT, R12, UR4, !P0 ;  /* 0x000000040c007c0c */ /* 0x000fe2000c741270 */
[----:B------:R-:W-:Y:S01]  /*35420*/  ULDC UR4, c[0x0][0x248] ;  /* 0x0000920000047ab9 */ /* 0x000fe20000000800 */
[----:B------:R-:W-:-:S04]  /*35430*/  LEA R6, P1, R0, R3, 0x1 ;  /* 0x0000000300067211 */ /* 0x000fc800078208ff */
[C---:B------:R-:W-:Y:S01]  /*35440*/  LEA.HI.X.SX32 R7, R0.reuse, R5, 0x1, P1 ;  /* 0x0000000500077211 */ /* 0x040fe200008f0eff */
[----:B------:R-:W-:Y:S01]  /*35450*/  VIADD R0, R0, UR4 ;  /* 0x0000000400007c36 */ /* 0x000fe20008000000 */
[----:B--2---:R-:W-:Y:S01]  /*35460*/  PRMT R9, R84, 0x7632, R9 ;  /* 0x0000763254097816 */ /* 0x004fe20000000009 */
[----:B------:R-:W-:Y:S01]  /*35470*/  ULDC UR4, c[0x0][0x248] ;  /* 0x0000920000047ab9 */ /* 0x000fe20000000800 */
[----:B------:R-:W-:Y:S01]  /*35480*/  ISETP.LT.AND P1, PT, R10, UR5, !P0 ;  /* 0x000000050a007c0c */ /* 0x000fe2000c721270 */
[C---:B------:R-:W-:Y:S01]  /*35490*/  VIADD R12, R0.reuse, UR4 ;  /* 0x00000004000c7c36 */ /* 0x040fe20008000000 */
[----:B------:R-:W-:Y:S01]  /*354a0*/  ULDC UR4, c[0x0][0x248] ;  /* 0x0000920000047ab9 */ /* 0x000fe20000000800 */
[----:B------:R2:W-:Y:S01]  /*354b0*/  @P4 STG.E.U16 desc[UR6][R6.64], R9 ;  /* 0x0000000906004986 */ /* 0x0005e2000c101506 */
[----:B------:R-:W-:Y:S01]  /*354c0*/  LEA R8, P4, R0, R3, 0x1 ;  /* 0x0000000300087211 */ /* 0x000fe200078808ff */
[----:B------:R-:W-:-:S03]  /*354d0*/  ULDC UR5, c[0x0][0x22c] ;  /* 0x00008b0000057ab9 */ /* 0x000fc60000000800 */
        /* <DEDUP_REMOVED lines=13> */
[C---:B--2---:R-:W-:Y:S01]  /*355b0*/  LEA.HI.X.SX32 R7, R0.reuse, R5, 0x1, P6 ;  /* 0x0000000500077211 */ /* 0x044fe200030f0eff */
[----:B------:R-:W-:Y:S01]  /*355c0*/  VIADD R0, R0, UR4 ;  /* 0x0000000400007c36 */ /* 0x000fe20008000000 */
[----:B------:R-:W-:Y:S01]  /*355d0*/  ULDC UR4, c[0x0][0x248] ;  /* 0x0000920000047ab9 */ /* 0x000fe20000000800 */
[----:B------:R-:W-:Y:S01]  /*355e0*/  ISETP.LT.AND P6, PT, R12, UR5, !P0 ;  /* 0x000000050c007c0c */ /* 0x000fe2000c7c1270 */
[----:B------:R-:W-:Y:S01]  /*355f0*/  VIADD R10, R4, 0xa1 ;  /* 0x000000a1040a7836 */ /* 0x000fe20000000000 */
[----:B------:R2:W-:Y:S01]  /*35600*/  @P3 STG.E.U16 desc[UR6][R6.64], R86 ;  /* 0x0000005606003986 */ /* 0x0005e2000c101506 */
[C---:B------:R-:W-:Y:S01]  /*35610*/  LEA R8, P3, R0.reuse, R3, 0x1 ;  /* 0x0000000300087211 */ /* 0x040fe200078608ff */
[C---:B------:R-:W-:Y:S01]  /*35620*/  VIADD R12, R0.reuse, UR4 ;  /* 0x00000004000c7c36 */ /* 0x040fe20008000000 */
[----:B------:R-:W-:Y:S01]  /*35630*/  ULDC UR5, c[0x0][0x22c] ;  /* 0x00008b0000057ab9 */ /* 0x000fe20000000800 */
[----:B------:R-:W-:Y:S01]  /*35640*/  ULDC UR4, c[0x0][0x22c] ;  /* 0x00008b0000047ab9 */ /* 0x000fe20000000800 */
[----:B------:R-:W-:Y:S01]  /*35650*/  LEA.HI.X.SX32 R9, R0, R5, 0x1, P3 ;  /* 0x0000000500097211 */ /* 0x000fe200018f0eff */
[----:B------:R-:W-:Y:S01]  /*35660*/  VIADD R0, R4, 0xa2 ;  /* 0x000000a204007836 */ /* 0x000fe20000000000 */
[----:B------:R-:W-:Y:S01]  /*35670*/  ISETP.LT.AND P5, PT, R10, UR5, !P0 ;  /* 0x000000050a007c0c */ /* 0x000fe2000c7a1270 */
[----:B------:R-:W-:Y:S01]  /*35680*/  ULDC UR5, c[0x0][0x22c] ;  /* 0x00008b0000057ab9 */ /* 0x000fe20000000800 */
[----:B------:R-:W-:-:S02]  /*35690*/  LEA R10, P3, R12, R3, 0x1 ;  /* 0x000000030c0a7211 */ /* 0x000fc400078608ff */
[----:B--2---:R-:W-:Y:S02]  /*356a0*/  PRMT R7, R86, 0x7632, R7 ;  /* 0x0000763256077816 */ /* 0x004fe40000000007 */
[----:B------:R-:W-:-:S03]  /*356b0*/  LEA.HI.X.SX32 R11, R12, R5, 0x1, P3 ;  /* 0x000000050c0b7211 */ /* 0x000fc600018f0eff */
[----:B------:R2:W-:Y:S01]  /*356c0*/  @P2 STG.E.U16 desc[UR6][R8.64], R7 ;  /* 0x0000000708002986 */ /* 0x0005e2000c101506 */
[----:B------:R-:W-:Y:S01]  /*356d0*/  ISETP.LT.AND P2, PT, R0, UR4, !P0 ;  /* 0x0000000400007c0c */ /* 0x000fe2000c741270 */
[----:B------:R-:W-:Y:S01]  /*356e0*/  ULDC UR4, c[0x0][0x248] ;  /* 0x0000920000047ab9 */ /* 0x000fe20000000800 */
[----:B------:R-:W-:Y:S01]  /*356f0*/  VIADD R0, R4, 0xa3 ;  /* 0x000000a304007836 */ /* 0x000fe20000000000 */
[----:B------:R-:W-:Y:S01]  /*35700*/  @P1 STG.E.U16 desc[UR6][R10.64], R87 ;  /* 0x000000570a001986 */ /* 0x000fe2000c101506 */
[----:B------:R-:W-:Y:S01]  /*35710*/  VIADD R12, R12, UR4 ;  /* 0x000000040c0c7c36 */ /* 0x000fe20008000000 */
[----:B------:R-:W-:Y:S02]  /*35720*/  ULDC UR4, c[0x0][0x22c] ;  /* 0x00008b0000047ab9 */ /* 0x000fe40000000800 */
[----:B------:R-:W-:Y:S01]  /*35730*/  ISETP.LT.AND P1, PT, R0, UR4, !P0 ;  /* 0x0000000400007c0c */ /* 0x000fe2000c721270 */
[----:B------:R-:W-:Y:S01]  /*35740*/  ULDC UR4, c[0x0][0x248] ;  /* 0x0000920000047ab9 */ /* 0x000fe20000000800 */
[----:B------:R-:W-:Y:S01]  /*35750*/  LEA R6, P3, R12, R3, 0x1 ;  /* 0x000000030c067211 */ /* 0x000fe200078608ff */
[----:B------:R-:W-:Y:S01]  /*35760*/  VIADD R0, R4, 0xa4 ;  /* 0x000000a404007836 */ /* 0x000fe20000000000 */
        /* <DEDUP_REMOVED lines=487> */
[----:B0-----:R0:W-:Y:S01]  /*375e0*/  @P1 STG.E.U16 desc[UR6][R8.64], R116 ;  /* 0x0000007408001986 */ /* 0x0011e2000c101506 */
[----:B------:R-:W-:Y:S01]  /*375f0*/  VIADD R0, R0, UR4 ;  /* 0x0000000400007c36 */ /* 0x000fe20008000000 */
[----:B------:R-:W-:-:S02]  /*37600*/  ULDC UR4, c[0x0][0x22c] ;  /* 0x00008b0000047ab9 */ /* 0x000fc40000000800 */
[----:B------:R-:W-:Y:S01]  /*37610*/  ISETP.LT.AND P2, PT, R12, UR4, !P0 ;  /* 0x000000040c007c0c */ /* 0x000fe2000c741270 */
[----:B------:R-:W-:Y:S01]  /*37620*/  ULDC UR4, c[0x0][0x248] ;  /* 0x0000920000047ab9 */ /* 0x000fe20000000800 */
[----:B------:R-:W-:-:S04]  /*37630*/  LEA R6, P1, R0, R3, 0x1 ;  /* 0x0000000300067211 */ /* 0x000fc800078208ff */
[C---:B------:R-:W-:Y:S01]  /*37640*/  LEA.HI.X.SX32 R7, R0.reuse, R5, 0x1, P1 ;  /* 0x0000000500077211 */ /* 0x040fe200008f0eff */
[----:B------:R-:W-:Y:S01]  /*37650*/  VIADD R0, R0, UR4 ;  /* 0x0000000400007c36 */ /* 0x000fe20008000000 */
[----:B0-----:R-:W-:Y:S01]  /*37660*/  PRMT R9, R116, 0x7632, R9 ;  /* 0x0000763274097816 */ /* 0x001fe20000000009 */
[----:B------:R-:W-:Y:S01]  /*37670*/  ULDC UR4, c[0x0][0x248] ;  /* 0x0000920000047ab9 */ /* 0x000fe20000000800 */
[----:B------:R-:W-:Y:S01]  /*37680*/  ISETP.LT.AND P1, PT, R10, UR5, !P0 ;  /* 0x000000050a007c0c */ /* 0x000fe2000c721270 */
[C---:B------:R-:W-:Y:S01]  /*37690*/  VIADD R12, R0.reuse, UR4 ;  /* 0x00000004000c7c36 */ /* 0x040fe20008000000 */
[----:B------:R-:W-:Y:S01]  /*376a0*/  ULDC UR4, c[0x0][0x248] ;  /* 0x0000920000047ab9 */ /* 0x000fe20000000800 */
[----:B------:R0:W-:Y:S01]  /*376b0*/  @P4 STG.E.U16 desc[UR6][R6.64], R9 ;  /* 0x0000000906004986 */ /* 0x0001e2000c101506 */
[----:B------:R-:W-:Y:S01]  /*376c0*/  LEA R8, P4, R0, R3, 0x1 ;  /* 0x0000000300087211 */ /* 0x000fe200078808ff */
[----:B------:R-:W-:-:S03]  /*376d0*/  ULDC UR5, c[0x0][0x22c] ;  /* 0x00008b0000057ab9 */ /* 0x000fc60000000800 */
[----:B0-----:R-:W-:Y:S01]  /*376e0*/  LEA.HI.X.SX32 R9, R0, R5, 0x1, P4 ;  /* 0x0000000500097211 */ /* 0x001fe200020f0eff */
        /* <DEDUP_REMOVED lines=12> */
[C---:B0-----:R-:W-:Y:S01]  /*377b0*/  LEA.HI.X.SX32 R7, R0.reuse, R5, 0x1, P6 ;  /* 0x0000000500077211 */ /* 0x041fe200030f0eff */
        /* <DEDUP_REMOVED lines=14> */
[----:B0-----:R-:W-:Y:S02]  /*378a0*/  PRMT R7, R118, 0x7632, R7 ;  /* 0x0000763276077816 */ /* 0x001fe40000000007 */
[----:B------:R-:W-:Y:S02]  /*378b0*/  LEA.HI.X.SX32 R11, R12, R5, 0x1, P3 ;  /* 0x000000050c0b7211 */ /* 0x000fe400018f0eff */
[----:B------:R-:W-:Y:S01]  /*378c0*/  ISETP.LT.AND P3, PT, R0, UR4, !P0 ;  /* 0x0000000400007c0c */ /* 0x000fe2000c761270 */
[----:B------:R-:W-:Y:S01]  /*378d0*/  ULDC UR4, c[0x0][0x248] ;  /* 0x0000920000047ab9 */ /* 0x000fe20000000800 */
[----:B------:R-:W-:Y:S01]  /*378e0*/  VIADD R0, R4, 0xe3 ;  /* 0x000000e304007836 */ /* 0x000fe20000000000 */
[----:B------:R0:W-:Y:S01]  /*378f0*/  @P2 STG.E.U16 desc[UR6][R8.64], R7 ;  /* 0x0000000708002986 */ /* 0x0001e2000c101506 */
[----:B------:R-:W-:Y:S01]  /*37900*/  VIADD R12, R12, UR4 ;  /* 0x000000040c0c7c36 */ /* 0x000fe20008000000 */
[----:B------:R-:W-:Y:S02]  /*37910*/  ULDC UR4, c[0x0][0x22c] ;  /* 0x00008b0000047ab9 */ /* 0x000fe40000000800 */
[----:B------:R-:W-:Y:S01]  /*37920*/  @P1 STG.E.U16 desc[UR6][R10.64], R119 ;  /* 0x000000770a001986 */ /* 0x000fe2000c101506 */
[----:B------:R-:W-:Y:S01]  /*37930*/  ISETP.LT.AND P2, PT, R0, UR4, !P0 ;  /* 0x0000000400007c0c */ /* 0x000fe2000c741270 */
[----:B------:R-:W-:Y:S01]  /*37940*/  ULDC UR4, c[0x0][0x248] ;  /* 0x0000920000047ab9 */ /* 0x000fe20000000800 */
[----:B------:R-:W-:Y:S01]  /*37950*/  LEA R6, P1, R12, R3, 0x1 ;  /* 0x000000030c067211 */ /* 0x000fe200078208ff */
[----:B------:R-:W-:Y:S01]  /*37960*/  VIADD R0, R4, 0xe4 ;  /* 0x000000e404007836 */ /* 0x000fe20000000000 */
[----:B0-----:R-:W-:-:S02]  /*37970*/  PRMT R9, R119, 0x7632, R9 ;  /* 0x0000763277097816 */ /* 0x001fc40000000009 */
        /* <DEDUP_REMOVED lines=9> */
[----:B0-----:R-:W-:Y:S01]  /*37a10*/  LEA.HI.X.SX32 R9, R12, R5, 0x1, P4 ;  /* 0x000000050c097211 */ /* 0x001fe200020f0eff */
[C---:B------:R-:W-:Y:S01]  /*37a20*/  VIADD R12, R0.reuse, UR4 ;  /* 0x00000004000c7c36 */ /* 0x040fe20008000000 */
[----:B------:R-:W-:Y:S01]  /*37a30*/  LEA R10, P4, R0, R3, 0x1 ;  /* 0x00000003000a7211 */ /* 0x000fe200078808ff */
[----:B------:R-:W-:Y:S01]  /*37a40*/  ULDC UR4, c[0x0][0x248] ;  /* 0x0000920000047ab9 */ /* 0x000fe20000000800 */
[----:B-1----:R-:W-:Y:S01]  /*37a50*/  PRMT R7, R120, 0x7632, R7 ;  /* 0x0000763278077816 */ /* 0x002fe20000000007 */
        /* <DEDUP_REMOVED lines=17> */
[----:B------:R-:W-:Y:S01]  /*37b70*/  PRMT R11, R121, 0x7632, R11 ;  /* 0x00007632790b7816 */ /* 0x000fe2000000000b */
[----:B------:R-:W-:Y:S01]  /*37b80*/  ULDC UR4, c[0x0][0x22c] ;  /* 0x00008b0000047ab9 */ /* 0x000fe20000000800 */
[----:B------:R-:W-:Y:S01]  /*37b90*/  LEA.HI.X.SX32 R9, R12, R5, 0x1, P3 ;  /* 0x000000050c097211 */ /* 0x000fe200018f0eff */
[----:B------:R-:W-:Y:S01]  /*37ba0*/  VIADD R12, R4, 0xe8 ;  /* 0x000000e8040c7836 */ /* 0x000fe20000000000 */
[----:B------:R-:W-:Y:S01]  /*37bb0*/  ISETP.LT.AND P5, PT, R10, UR5, !P0 ;  /* 0x000000050a007c0c */ /* 0x000fe2000c7a1270 */
[----:B------:R-:W-:Y:S01]  /*37bc0*/  ULDC UR5, c[0x0][0x22c] ;  /* 0x00008b0000057ab9 */ /* 0x000fe20000000800 */
[----:B------:R-:W-:Y:S01]  /*37bd0*/  LEA R10, P3, R0, R3, 0x1 ;  /* 0x00000003000a7211 */ /* 0x000fe200078608ff */
[----:B------:R1:W-:Y:S01]  /*37be0*/  @P2 STG.E.U16 desc[UR6][R8.64], R11 ;  /* 0x0000000b08002986 */ /* 0x0003e2000c101506 */
[----:B0-----:R-:W-:-:S02]  /*37bf0*/  VIADD R7, R4, 0xe9 ;  /* 0x000000e904077836 */ /* 0x001fc40000000000 */
[----:B-1----:R-:W-:Y:S01]  /*37c00*/  LEA.HI.X.SX32 R11, R0, R5, 0x1, P3 ;  /* 0x00000005000b7211 */ /* 0x002fe200018f0eff */
[----:B------:R-:W-:Y:S01]  /*37c10*/  VIADD R8, R4, 0xea ;  /* 0x000000ea04087836 */ /* 0x000fe20000000000 */
[----:B------:R-:W-:Y:S01]  /*37c20*/  ISETP.LT.AND P3, PT, R12, UR4, !P0 ;  /* 0x000000040c007c0c */ /* 0x000fe2000c761270 */
[----:B------:R-:W-:Y:S01]  /*37c30*/  ULDC UR4, c[0x0][0x248] ;  /* 0x0000920000047ab9 */ /* 0x000fe20000000800 */
[----:B------:R-:W-:Y:S01]  /*37c40*/  PRMT R9, R122, 0x7632, R9 ;  /* 0x000076327a097816 */ /* 0x000fe20000000009 */
[----:B------:R-:W-:Y:S01]  /*37c50*/  VIADD R0, R0, UR4 ;  /* 0x0000000400007c36 */ /* 0x000fe20008000000 */
[----:B------:R-:W-:Y:S01]  /*37c60*/  @P1 STG.E.U16 desc[UR6][R10.64], R122 ;  /* 0x0000007a0a001986 */ /* 0x000fe2000c101506 */
[----:B------:R-:W-:Y:S02]  /*37c70*/  ULDC UR4, c[0x0][0x22c] ;  /* 0x00008b0000047ab9 */ /* 0x000fe40000000800 */
[----:B------:R-:W-:Y:S01]  /*37c80*/  ISETP.LT.AND P2, PT, R7, UR4, !P0 ;  /* 0x0000000407007c0c */ /* 0x000fe2000c741270 */
[----:B------:R-:W-:Y:S01]  /*37c90*/  ULDC UR4, c[0x0][0x248] ;  /* 0x0000920000047ab9 */ /* 0x000fe20000000800 */
[----:B------:R-:W-:-:S04]  /*37ca0*/  LEA R6, P1, R0, R3, 0x1 ;  /* 0x0000000300067211 */ /* 0x000fc800078208ff */
        /* <DEDUP_REMOVED lines=74> */
[----:B------:R-:W-:Y:S01]  /*38150*/  VIADD R0, R4, 0xf3 ;  /* 0x000000f304007836 */ /* 0x000fe20000000000 */
[----:B------:R-:W-:Y:S01]  /*38160*/  ULDC UR5, c[0x0][0x22c] ;  /* 0x00008b0000057ab9 */ /* 0x000fe20000000800 */
[C---:B0-----:R-:W-:Y:S01]  /*38170*/  LEA.HI.X.SX32 R7, R12.reuse, R5, 0x1, P4 ;  /* 0x000000050c077211 */ /* 0x041fe200020f0eff */
[----:B------:R-:W-:Y:S01]  /*38180*/  VIADD R12, R12, UR4 ;  /* 0x000000040c0c7c36 */ /* 0x000fe20008000000 */
[----:B------:R-:W-:Y:S01]  /*38190*/  ULDC UR4, c[0x0][0x248] ;  /* 0x0000920000047ab9 */ /* 0x000fe20000000800 */
[----:B------:R-:W-:-:S02]  /*381a0*/  VIADD R10, R4, 0xf4 ;  /* 0x000000f4040a7836 */ /* 0x000fc40000000000 */
[----:B------:R0:W-:Y:S01]  /*381b0*/  @P2 STG.E.U16 desc[UR6][R6.64], R127 ;  /* 0x0000007f06002986 */ /* 0x0001e2000c101506 */
[----:B------:R-:W-:Y:S02]  /*381c0*/  LEA R8, P4, R12, R3, 0x1 ;  /* 0x000000030c087211 */ /* 0x000fe400078808ff */
[----:B------:R-:W-:Y:S01]  /*381d0*/  ISETP.LT.AND P2, PT, R0, UR5, !P0 ;  /* 0x0000000500007c0c */ /* 0x000fe2000c741270 */
[C---:B------:R-:W-:Y:S01]  /*381e0*/  VIADD R0, R12.reuse, UR4 ;  /* 0x000000040c007c36 */ /* 0x040fe20008000000 */
[----:B------:R-:W-:Y:S01]  /*381f0*/  LEA.HI.X.SX32 R9, R12, R5, 0x1, P4 ;  /* 0x000000050c097211 */ /* 0x000fe200020f0eff */
[----:B------:R-:W-:Y:S01]  /*38200*/  ULDC UR4, c[0x0][0x22c] ;  /* 0x00008b0000047ab9 */ /* 0x000fe20000000800 */
[----:B------:R-:W-:Y:S01]  /*38210*/  ULDC UR5, c[0x0][0x22c] ;  /* 0x00008b0000057ab9 */ /* 0x000fe20000000800 */
[----:B0-----:R-:W-:Y:S02]  /*38220*/  PRMT R7, R127, 0x7632, R7 ;  /* 0x000076327f077816 */ /* 0x001fe40000000007 */
[----:B------:R-:W-:-:S03]  /*38230*/  LEA R6, P4, R0, R3, 0x1 ;  /* 0x0000000300067211 */ /* 0x000fc600078808ff */
[----:B------:R0:W-:Y:S01]  /*38240*/  @P1 STG.E.U16 desc[UR6][R8.64], R7 ;  /* 0x0000000708001986 */ /* 0x0001e2000c101506 */
[----:B------:R-:W-:Y:S01]  /*38250*/  ISETP.LT.AND P1, PT, R10, UR4, !P0 ;  /* 0x000000040a007c0c */ /* 0x000fe2000c721270 */
[----:B------:R-:W-:Y:S01]  /*38260*/  ULDC UR4, c[0x0][0x248] ;  /* 0x0000920000047ab9 */ /* 0x000fe20000000800 */
[----:B------:R-:W-:Y:S01]  /*38270*/  VIADD R10, R4, 0xf5 ;  /* 0x000000f5040a7836 */ /* 0x000fe20000000000 */
[C---:B0-----:R-:W-:Y:S01]  /*38280*/  LEA.HI.X.SX32 R7, R0.reuse, R5, 0x1, P4 ;  /* 0x0000000500077211 */ /* 0x041fe200020f0eff */
[----:B------:R-:W-:Y:S01]  /*38290*/  VIADD R0, R0, UR4 ;  /* 0x0000000400007c36 */ /* 0x000fe20008000000 */
[----:B------:R-:W-:Y:S02]  /*382a0*/  ULDC UR4, c[0x0][0x248] ;  /* 0x0000920000047ab9 */ /* 0x000fe40000000800 */
[----:B------:R-:W-:Y:S01]  /*382b0*/  ISETP.LT.AND P4, PT, R10, UR5, !P0 ;  /* 0x000000050a007c0c */ /* 0x000fe2000c781270 */
[----:B------:R-:W-:Y:S01]  /*382c0*/  ULDC UR5, c[0x0][0x22c] ;  /* 0x00008b0000057ab9 */ /* 0x000fe20000000800 */
[----:B------:R0:W-:Y:S01]  /*382d0*/  @P5 STG.E.U16 desc[UR6][R6.64], R128 ;  /* 0x0000008006005986 */ /* 0x0001e2000c101506 */
[C---:B------:R-:W-:Y:S01]  /*382e0*/  LEA R10, P5, R0.reuse, R3, 0x1 ;  /* 0x00000003000a7211 */ /* 0x040fe200078a08ff */
[----:B------:R-:W-:Y:S01]  /*382f0*/  VIADD R12, R0, UR4 ;  /* 0x00000004000c7c36 */ /* 0x000fe20008000000 */
[----:B------:R-:W-:-:S02]  /*38300*/  ULDC UR4, c[0x0][0x248] ;  /* 0x0000920000047ab9 */ /* 0x000fc40000000800 */
[----:B------:R-:W-:Y:S01]  /*38310*/  LEA.HI.X.SX32 R11, R0, R5, 0x1, P5 ;  /* 0x00000005000b7211 */ /* 0x000fe200028f0eff */
[C---:B------:R-:W-:Y:S01]  /*38320*/  VIADD R0, R12.reuse, UR4 ;  /* 0x000000040c007c36 */ /* 0x040fe20008000000 */
[----:B------:R-:W-:Y:S01]  /*38330*/  LEA R8, P5, R12, R3, 0x1 ;  /* 0x000000030c087211 */ /* 0x000fe200078a08ff */
[----:B------:R-:W-:-:S03]  /*38340*/  ULDC UR4, c[0x0][0x248] ;  /* 0x0000920000047ab9 */ /* 0x000fc60000000800 */
[----:B------:R-:W-:Y:S01]  /*38350*/  LEA.HI.X.SX32 R9, R12, R5, 0x1, P5 ;  /* 0x000000050c097211 */ /* 0x000fe200028f0eff */
[----:B------:R-:W-:Y:S01]  /*38360*/  VIADD R12, R4, 0xf7 ;  /* 0x000000f7040c7836 */ /* 0x000fe20000000000 */
[----:B0-----:R-:W-:Y:S02]  /*38370*/  PRMT R7, R128, 0x7632, R7 ;  /* 0x0000763280077816 */ /* 0x001fe40000000007 */
[----:B------:R-:W-:-:S03]  /*38380*/  LEA R6, P5, R0, R3, 0x1 ;  /* 0x0000000300067211 */ /* 0x000fc600078a08ff */
[----:B------:R0:W-:Y:S01]  /*38390*/  @P6 STG.E.U16 desc[UR6][R10.64], R7 ;  /* 0x000000070a006986 */ /* 0x0001e2000c101506 */
[----:B------:R-:W-:Y:S01]  /*383a0*/  ISETP.LT.AND P6, PT, R13, UR5, !P0 ;  /* 0x000000050d007c0c */ /* 0x000fe2000c7c1270 */
[----:B------:R-:W-:Y:S02]  /*383b0*/  ULDC UR5, c[0x0][0x22c] ;  /* 0x00008b0000057ab9 */ /* 0x000fe40000000800 */
[----:B------:R1:W-:Y:S01]  /*383c0*/  @P3 STG.E.U16 desc[UR6][R8.64], R129 ;  /* 0x0000008108003986 */ /* 0x0003e2000c101506 */
[----:B------:R-:W-:Y:S01]  /*383d0*/  ISETP.LT.AND P3, PT, R12, UR5, !P0 ;  /* 0x000000050c007c0c */ /* 0x000fe2000c761270 */
[----:B------:R-:W-:Y:S01]  /*383e0*/  ULDC UR5, c[0x0][0x22c] ;  /* 0x00008b0000057ab9 */ /* 0x000fe20000000800 */
[----:B------:R-:W-:Y:S02]  /*383f0*/  PRMT R12, R131, 0x7632, R12 ;  /* 0x00007632830c7816 */ /* 0x000fe4000000000c */
[C---:B0-----:R-:W-:Y:S01]  /*38400*/  LEA.HI.X.SX32 R7, R0.reuse, R5, 0x1, P5 ;  /* 0x0000000500077211 */ /* 0x041fe200028f0eff */
[----:B------:R-:W-:Y:S01]  /*38410*/  VIADD R0, R0, UR4 ;  /* 0x0000000400007c36 */ /* 0x000fe20008000000 */
[----:B------:R-:W-:Y:S01]  /*38420*/  ULDC UR4, c[0x0][0x248] ;  /* 0x0000920000047ab9 */ /* 0x000fe20000000800 */
[C---:B------:R-:W-:Y:S01]  /*38430*/  VIADD R10, R4.reuse, 0xf8 ;  /* 0x000000f8040a7836 */ /* 0x040fe20000000000 */
[----:B-1----:R-:W-:Y:S01]  /*38440*/  PRMT R9, R129, 0x7632, R9 ;  /* 0x0000763281097816 */ /* 0x002fe20000000009 */
[----:B------:R-:W-:Y:S01]  /*38450*/  VIADD R11, R4, 0xfa ;  /* 0x000000fa040b7836 */ /* 0x000fe20000000000 */
[----:B------:R-:W-:-:S03]  /*38460*/  LEA R8, P5, R0, R3, 0x1 ;  /* 0x0000000300087211 */ /* 0x000fc600078a08ff */
[----:B------:R0:W-:Y:S01]  /*38470*/  @P2 STG.E.U16 desc[UR6][R6.64], R9 ;  /* 0x0000000906002986 */ /* 0x0001e2000c101506 */
[----:B------:R-:W-:Y:S01]  /*38480*/  ISETP.LT.AND P2, PT, R10, UR5, !P0 ;  /* 0x000000050a007c0c */ /* 0x000fe2000c741270 */
[C---:B------:R-:W-:Y:S01]  /*38490*/  VIADD R10, R0.reuse, UR4 ;  /* 0x00000004000a7c36 */ /* 0x040fe20008000000 */
[----:B------:R-:W-:Y:S01]  /*384a0*/  ULDC UR4, c[0x0][0x22c] ;  /* 0x00008b0000047ab9 */ /* 0x000fe20000000800 */
[----:B------:R-:W-:Y:S01]  /*384b0*/  ULDC UR5, c[0x0][0x22c] ;  /* 0x00008b0000057ab9 */ /* 0x000fe20000000800 */
[----:B0-----:R-:W-:Y:S01]  /*384c0*/  LEA.HI.X.SX32 R9, R0, R5, 0x1, P5 ;  /* 0x0000000500097211 */ /* 0x001fe200028f0eff */
[----:B------:R-:W-:Y:S01]  /*384d0*/  VIADD R0, R4, 0xf9 ;  /* 0x000000f904007836 */ /* 0x000fe20000000000 */
[----:B------:R-:W-:-:S03]  /*384e0*/  LEA R6, P5, R10, R3, 0x1 ;  /* 0x000000030a067211 */ /* 0x000fc600078a08ff */
[----:B------:R0:W-:Y:S01]  /*384f0*/  @P1 STG.E.U16 desc[UR6][R8.64], R130 ;  /* 0x0000008208001986 */ /* 0x0001e2000c101506 */
[----:B------:R-:W-:Y:S01]  /*38500*/  ISETP.LT.AND P1, PT, R0, UR4, !P0 ;  /* 0x0000000400007c0c */ /* 0x000fe2000c721270 */
[----:B------:R-:W-:Y:S01]  /*38510*/  ULDC UR4, c[0x0][0x248] ;  /* 0x0000920000047ab9 */ /* 0x000fe20000000800 */
[C---:B------:R-:W-:Y:S01]  /*38520*/  LEA.HI.X.SX32 R7, R10.reuse, R5, 0x1, P5 ;  /* 0x000000050a077211 */ /* 0x040fe200028f0eff */
[----:B------:R-:W-:Y:S01]  /*38530*/  VIADD R0, R10, UR4 ;  /* 0x000000040a007c36 */ /* 0x000fe20008000000 */
[----:B------:R-:W-:Y:S02]  /*38540*/  ULDC UR4, c[0x0][0x22c] ;  /* 0x00008b0000047ab9 */ /* 0x000fe40000000800 */
[----:B------:R-:W-:Y:S01]  /*38550*/  ISETP.LT.AND P5, PT, R11, UR4, !P0 ;  /* 0x000000040b007c0c */ /* 0x000fe2000c7a1270 */
[----:B------:R-:W-:Y:S01]  /*38560*/  ULDC UR4, c[0x0][0x248] ;  /* 0x0000920000047ab9 */ /* 0x000fe20000000800 */
[----:B0-----:R-:W-:-:S05]  /*38570*/  PRMT R9, R130, 0x7632, R9 ;  /* 0x0000763282097816 */ /* 0x001fca0000000009 */
[----:B------:R0:W-:Y:S01]  /*38580*/  @P4 STG.E.U16 desc[UR6][R6.64], R9 ;  /* 0x0000000906004986 */ /* 0x0001e2000c101506 */
[----:B------:R-:W-:-:S04]  /*38590*/  LEA R10, P4, R0, R3, 0x1 ;  /* 0x00000003000a7211 */ /* 0x000fc800078808ff */
[C---:B------:R-:W-:Y:S01]  /*385a0*/  LEA.HI.X.SX32 R11, R0.reuse, R5, 0x1, P4 ;  /* 0x00000005000b7211 */ /* 0x040fe200020f0eff */
[----:B------:R-:W-:Y:S01]  /*385b0*/  VIADD R0, R0, UR4 ;  /* 0x0000000400007c36 */ /* 0x000fe20008000000 */
[----:B------:R-:W-:Y:S01]  /*385c0*/  ULDC UR4, c[0x0][0x248] ;  /* 0x0000920000047ab9 */ /* 0x000fe20000000800 */
[----:B------:R-:W-:Y:S01]  /*385d0*/  ISETP.LT.AND P4, PT, R2, UR5, !P0 ;  /* 0x0000000502007c0c */ /* 0x000fe2000c781270 */
[----:B------:R-:W-:Y:S01]  /*385e0*/  ULDC UR5, c[0x0][0x248] ;  /* 0x0000920000057ab9 */ /* 0x000fe20000000800 */
[----:B------:R1:W-:Y:S01]  /*385f0*/  @P6 STG.E.U16 desc[UR6][R10.64], R131 ;  /* 0x000000830a006986 */ /* 0x0003e2000c101506 */
[C---:B------:R-:W-:Y:S01]  /*38600*/  VIADD R2, R0.reuse, UR4 ;  /* 0x0000000400027c36 */ /* 0x040fe20008000000 */
[----:B0-----:R-:W-:Y:S01]  /*38610*/  LEA R6, P6, R0, R3, 0x1 ;  /* 0x0000000300067211 */ /* 0x001fe200078c08ff */
[----:B------:R-:W-:Y:S01]  /*38620*/  VIADD R9, R4, 0xfc ;  /* 0x000000fc04097836 */ /* 0x000fe20000000000 */
[----:B------:R-:W-:Y:S02]  /*38630*/  ULDC UR4, c[0x0][0x22c] ;  /* 0x00008b0000047ab9 */ /* 0x000fe40000000800 */
[----:B------:R-:W-:Y:S01]  /*38640*/  LEA.HI.X.SX32 R7, R0, R5, 0x1, P6 ;  /* 0x0000000500077211 */ /* 0x000fe200030f0eff */
[C---:B------:R-:W-:Y:S01]  /*38650*/  VIADD R0, R2.reuse, UR5 ;  /* 0x0000000502007c36 */ /* 0x040fe20008000000 */
[----:B------:R-:W-:Y:S01]  /*38660*/  LEA R8, P6, R2, R3, 0x1 ;  /* 0x0000000302087211 */ /* 0x000fe200078c08ff */
[----:B------:R-:W-:-:S02]  /*38670*/  ULDC UR5, c[0x0][0x248] ;  /* 0x0000920000057ab9 */ /* 0x000fc40000000800 */
[----:B------:R0:W-:Y:S01]  /*38680*/  @P3 STG.E.U16 desc[UR6][R6.64], R12 ;  /* 0x0000000c06003986 */ /* 0x0001e2000c101506 */
[----:B------:R-:W-:Y:S01]  /*38690*/  ISETP.LT.AND P3, PT, R9, UR4, !P0 ;  /* 0x0000000409007c0c */ /* 0x000fe2000c761270 */
[----:B------:R-:W-:Y:S01]  /*386a0*/  ULDC UR4, c[0x0][0x22c] ;  /* 0x00008b0000047ab9 */ /* 0x000fe20000000800 */
[----:B------:R-:W-:Y:S01]  /*386b0*/  LEA.HI.X.SX32 R9, R2, R5, 0x1, P6 ;  /* 0x0000000502097211 */ /* 0x000fe200030f0eff */
[----:B------:R-:W-:Y:S01]  /*386c0*/  VIADD R2, R4, 0xfd ;  /* 0x000000fd04027836 */ /* 0x000fe20000000000 */
[----:B-1----:R-:W-:-:S03]  /*386d0*/  LEA R10, P6, R0, R3, 0x1 ;  /* 0x00000003000a7211 */ /* 0x002fc600078c08ff */
[----:B------:R-:W-:Y:S01]  /*386e0*/  @P2 STG.E.U16 desc[UR6][R8.64], R16 ;  /* 0x0000001008002986 */ /* 0x000fe2000c101506 */
[----:B------:R-:W-:Y:S01]  /*386f0*/  ISETP.LT.AND P2, PT, R2, UR4, !P0 ;  /* 0x0000000402007c0c */ /* 0x000fe2000c741270 */
[----:B------:R-:W-:Y:S01]  /*38700*/  ULDC UR4, c[0x0][0x248] ;  /* 0x0000920000047ab9 */ /* 0x000fe20000000800 */
[C---:B------:R-:W-:Y:S01]  /*38710*/  LEA.HI.X.SX32 R11, R0.reuse, R5, 0x1, P6 ;  /* 0x00000005000b7211 */ /* 0x040fe200030f0eff */
[----:B------:R-:W-:Y:S01]  /*38720*/  VIADD R0, R0, UR4 ;  /* 0x0000000400007c36 */ /* 0x000fe20008000000 */
[----:B0-----:R-:W-:Y:S01]  /*38730*/  PRMT R7, R16, 0x7632, R7 ;  /* 0x0000763210077816 */ /* 0x001fe20000000007 */
[----:B------:R-:W-:Y:S02]  /*38740*/  ULDC UR4, c[0x0][0x248] ;  /* 0x0000920000047ab9 */ /* 0x000fe40000000800 */
[C---:B------:R-:W-:Y:S01]  /*38750*/  VIADD R2, R0.reuse, UR4 ;  /* 0x0000000400027c36 */ /* 0x040fe20008000000 */
[----:B------:R-:W-:Y:S01]  /*38760*/  ULDC UR4, c[0x0][0x248] ;  /* 0x0000920000047ab9 */ /* 0x000fe20000000800 */
[----:B------:R0:W-:Y:S01]  /*38770*/  @P1 STG.E.U16 desc[UR6][R10.64], R7 ;  /* 0x000000070a001986 */ /* 0x0001e2000c101506 */
[----:B------:R-:W-:Y:S01]  /*38780*/  LEA R6, P1, R0, R3, 0x1 ;  /* 0x0000000300067211 */ /* 0x000fe200078208ff */
[----:B------:R-:W-:-:S03]  /*38790*/  VIADD R12, R2, UR5 ;  /* 0x00000005020c7c36 */ /* 0x000fc60008000000 */
[----:B0-----:R-:W-:Y:S01]  /*387a0*/  LEA.HI.X.SX32 R7, R0, R5, 0x1, P1 ;  /* 0x0000000500077211 */ /* 0x001fe200008f0eff */
[C---:B------:R-:W-:Y:S01]  /*387b0*/  VIADD R0, R12.reuse, UR4 ;  /* 0x000000040c007c36 */ /* 0x040fe20008000000 */
[-C--:B------:R-:W-:Y:S01]  /*387c0*/  LEA R10, P6, R12, R3.reuse, 0x1 ;  /* 0x000000030c0a7211 */ /* 0x080fe200078c08ff */
[----:B------:R-:W-:Y:S01]  /*387d0*/  ULDC UR4, c[0x0][0x248] ;  /* 0x0000920000047ab9 */ /* 0x000fe20000000800 */
[----:B------:R-:W-:Y:S01]  /*387e0*/  LEA R8, P1, R2, R3, 0x1 ;  /* 0x0000000302087211 */ /* 0x000fe200078208ff */
[----:B------:R-:W-:Y:S01]  /*387f0*/  VIADD R14, R0, UR8 ;  /* 0x00000008000e7c36 */ /* 0x000fe20008000000 */
[----:B------:R-:W-:Y:S01]  /*38800*/  LEA.HI.X.SX32 R11, R12, R5, 0x1, P6 ;  /* 0x000000050c0b7211 */ /* 0x000fe200030f0eff */
[----:B------:R0:W-:Y:S01]  /*38810*/  @P5 STG.E.U16 desc[UR6][R6.64], R17 ;  /* 0x0000001106005986 */ /* 0x0001e2000c101506 */
[----:B------:R-:W-:Y:S01]  /*38820*/  LEA R12, P6, R0, R3, 0x1 ;  /* 0x00000003000c7211 */ /* 0x000fe200078c08ff */
[----:B------:R-:W-:Y:S01]  /*38830*/  VIADD R16, R14, UR4 ;  /* 0x000000040e107c36 */ /* 0x000fe20008000000 */
[----:B------:R-:W-:Y:S01]  /*38840*/  LEA.HI.X.SX32 R9, R2, R5, 0x1, P1 ;  /* 0x0000000502097211 */ /* 0x000fe200008f0eff */
[----:B------:R-:W-:Y:S01]  /*38850*/  ULDC UR4, c[0x0][0x22c] ;  /* 0x00008b0000047ab9 */ /* 0x000fe20000000800 */
[----:B------:R-:W-:-:S02]  /*38860*/  LEA R2, P1, R14, R3, 0x1 ;  /* 0x000000030e027211 */ /* 0x000fc400078208ff */
[----:B------:R-:W-:Y:S02]  /*38870*/  LEA.HI.X.SX32 R13, R0, R5, 0x1, P6 ;  /* 0x00000005000d7211 */ /* 0x000fe400030f0eff */
[----:B------:R-:W-:Y:S02]  /*38880*/  LEA R4, P6, R16, R3, 0x1 ;  /* 0x0000000310047211 */ /* 0x000fe400078c08ff */
[----:B------:R-:W-:Y:S02]  /*38890*/  LEA.HI.X.SX32 R3, R14, R5, 0x1, P1 ;  /* 0x000000050e037211 */ /* 0x000fe400008f0eff */
[----:B------:R-:W-:Y:S02]  /*388a0*/  ISETP.LT.AND P1, PT, R15, UR4, !P0 ;  /* 0x000000040f007c0c */ /* 0x000fe4000c721270 */
[----:B------:R-:W-:Y:S02]  /*388b0*/  ISETP.LT.AND P0, PT, R20, UR9, !P0 ;  /* 0x0000000914007c0c */ /* 0x000fe4000c701270 */
[----:B------:R-:W-:-:S02]  /*388c0*/  PRMT R0, R17, 0x7632, R0 ;  /* 0x0000763211007816 */ /* 0x000fc40000000000 */
[----:B0-----:R-:W-:Y:S02]  /*388d0*/  PRMT R7, R18, 0x7632, R7 ;  /* 0x0000763212077816 */ /* 0x001fe40000000007 */
[----:B------:R-:W-:Y:S01]  /*388e0*/  LEA.HI.X.SX32 R5, R16, R5, 0x1, P6 ;  /* 0x0000000510057211 */ /* 0x000fe200030f0eff */
[----:B------:R0:W-:Y:S04]  /*388f0*/  @P4 STG.E.U16 desc[UR6][R8.64], R0 ;  /* 0x0000000008004986 */ /* 0x0001e8000c101506 */
[----:B------:R0:W-:Y:S04]  /*38900*/  @P3 STG.E.U16 desc[UR6][R10.64], R18 ;  /* 0x000000120a003986 */ /* 0x0001e8000c101506 */
[----:B------:R0:W-:Y:S04]  /*38910*/  @P2 STG.E.U16 desc[UR6][R12.64], R7 ;  /* 0x000000070c002986 */ /* 0x0001e8000c101506 */
[----:B------:R0:W-:Y:S01]  /*38920*/  @P1 STG.E.U16 desc[UR6][R2.64], R19 ;  /* 0x0000001302001986 */ /* 0x0001e2000c101506 */
[----:B------:R-:W-:Y:S05]  /*38930*/  @!P0 EXIT ;  /* 0x000000000000894d */ /* 0x000fea0003800000 */
[----:B0-----:R-:W-:-:S05]  /*38940*/  PRMT R2, R19, 0x7632, R2 ;  /* 0x0000763213027816 */ /* 0x001fca0000000002 */
[----:B------:R-:W-:Y:S01]  /*38950*/  STG.E.U16 desc[UR6][R4.64], R2 ;  /* 0x0000000204007986 */ /* 0x000fe2000c101506 */
[----:B------:R-:W-:Y:S05]  /*38960*/  EXIT ;  /* 0x000000000000794d */ /* 0x000fea0003800000 */
.L_x_2:
[----:B------:R-:W-:-:S00]  /*38970*/  BRA `(.L_x_2) ;  /* 0xfffffffc00fc7947 */ /* 0x000fc0000383ffff */
[----:B------:R-:W-:-:S00]  /*38980*/  NOP ;  /* 0x0000000000007918 */ /* 0x000fc00000000000 */
[----:B------:R-:W-:-:S00]  /*38990*/  NOP ;  /* 0x0000000000007918 */ /* 0x000fc00000000000 */
[----:B------:R-:W-:-:S00]  /*389a0*/  NOP ;  /* 0x0000000000007918 */ /* 0x000fc00000000000 */
[----:B------:R-:W-:-:S00]  /*389b0*/  NOP ;  /* 0x0000000000007918 */ /* 0x000fc00000000000 */
[----:B------:R-:W-:-:S00]  /*389c0*/  NOP ;  /* 0x0000000000007918 */ /* 0x000fc00000000000 */
[----:B------:R-:W-:-:S00]  /*389d0*/  NOP ;  /* 0x0000000000007918 */ /* 0x000fc00000000000 */
[----:B------:R-:W-:-:S00]  /*389e0*/  NOP ;  /* 0x0000000000007918 */ /* 0x000fc00000000000 */
[----:B------:R-:W-:-:S00]  /*389f0*/  NOP ;  /* 0x0000000000007918 */ /* 0x000fc00000000000 */
.L_x_3:


//--------------------- .nv.shared.matmul_kernel  --------------------------
	.section	.nv.shared.matmul_kernel,"aw",@nobits
	.sectionflags	@""
	.align	16
	.zero		1024


//--------------------- .nv.shared.reserved.0     --------------------------
	.section	.nv.shared.reserved.0,"aw",@nobits
	.weak		__nv_reservedSMEM_offset_0_alias
	.size		__nv_reservedSMEM_offset_0_alias, 0, 0
	.other		__nv_reservedSMEM_offset_0_alias,@"STO_CUDA_RESERVED_SHARED STV_DEFAULT"
__nv_reservedSMEM_offset_0_alias:
	.zero		0


//--------------------- .nv.constant0.matmul_kernel --------------------------
	.section	.nv.constant0.matmul_kernel,"a",@progbits
	.sectionflags	@""
	.align	4
.nv.constant0.matmul_kernel:
	.zero		608


//--------------------- SYMBOLS --------------------------

	.type		.nv.reservedSmem.offset0,@object
	.size		.nv.reservedSmem.offset0,0x4
